def matmul_kernel(
    a_ptr,
    b_ptr,
    c_ptr,
    M,
    N,
    K,
    stride_am,
    stride_ak,
    stride_bk,
    stride_bn,
    stride_cm,
    stride_cn,
    BLOCK_M: tl.constexpr,
    BLOCK_N: tl.constexpr,
    BLOCK_K: tl.constexpr,
    GROUP_M: tl.constexpr,
):
    pid = tl.program_id(axis=0)
    num_pid_m = tl.cdiv(M, BLOCK_M)
    num_pid_n = tl.cdiv(N, BLOCK_N)
    num_pid_in_group = GROUP_M * num_pid_n
    group_id = pid // num_pid_in_group
    first_pid_m = group_id * GROUP_M
    group_size_m = min(num_pid_m - first_pid_m, GROUP_M)
    pid_m = first_pid_m + ((pid % num_pid_in_group) % group_size_m)
    pid_n = (pid % num_pid_in_group) // group_size_m

    offs_am = (pid_m * BLOCK_M + tl.arange(0, BLOCK_M)) % M
    offs_bn = (pid_n * BLOCK_N + tl.arange(0, BLOCK_N)) % N
    offs_k = tl.arange(0, BLOCK_K)
    a_ptrs = a_ptr + offs_am[:, None] * stride_am + offs_k[None, :] * stride_ak
    b_ptrs = b_ptr + offs_k[:, None] * stride_bk + offs_bn[None, :] * stride_bn

    acc = tl.zeros((BLOCK_M, BLOCK_N), dtype=tl.float32)
    for kk in range(0, tl.cdiv(K, BLOCK_K)):
        a = tl.load(a_ptrs, mask=offs_k[None, :] < K - kk * BLOCK_K, other=0.0)
        b = tl.load(b_ptrs, mask=offs_k[:, None] < K - kk * BLOCK_K, other=0.0)
        acc = tl.dot(a, b, acc)
        a_ptrs += BLOCK_K * stride_ak
        b_ptrs += BLOCK_K * stride_bk

    c = acc.to(c_ptr.dtype.element_ty)
    offs_cm = pid_m * BLOCK_M + tl.arange(0, BLOCK_M)
    offs_cn = pid_n * BLOCK_N + tl.arange(0, BLOCK_N)
    c_ptrs = c_ptr + offs_cm[:, None] * stride_cm + offs_cn[None, :] * stride_cn
    mask = (offs_cm[:, None] < M) & (offs_cn[None, :] < N)
    tl.store(c_ptrs, c, mask=mask)

# config = {"BLOCK_K": 64, "BLOCK_M": 256, "BLOCK_N": 64, "GROUP_M": 1, "arch": "sm_90", "dtype": "fp8e4m3", "num_ctas": 1, "num_stages": 3, "num_warps": 4}
# arch = sm_90


// ===== COMPILED SASS (sm_90a) =====

	.target	sm_90a

	.elftype	@"ET_EXEC"


//--------------------- .note.nv.tkinfo           --------------------------
	.section	.note.nv.tkinfo,"",@"SHT_NOTE"
	.sectionflags	@"SHF_NOTE_NV_TKINFO"
	.tkinfo
        /*0018*/ 	.word	0x00000002
        /*0030*/ 	.string	""
        /*0030*/ 	.string	"ptxas"
        /*0030*/ 	.string	"Cuda compilation tools, release 13.0, V13.0.88"
        /*0030*/ 	.string	"Build cuda_13.0.r13.0/compiler.36424714_0"
        /*0030*/ 	.string	"-v  -suppress-debug-info  -lineinfo  -arch sm_90a "



//--------------------- .note.nv.cuinfo           --------------------------
	.section	.note.nv.cuinfo,"",@"SHT_NOTE"
	.sectionflags	@"SHF_NOTE_NV_CUINFO"
        /*0018*/ 	.short	0x0002
        /*001a*/ 	.short	0x005a
        /*001c*/ 	.short	0x0082
	.zero		2


//--------------------- .nv.info                  --------------------------
	.section	.nv.info,"",@"SHT_CUDA_INFO"
	.align	4


	//----- nvinfo : EIATTR_REGCOUNT
	.align		4
        /*0000*/ 	.byte	0x04, 0x2f
        /*0002*/ 	.short	(.L_1 - .L_0)
	.align		4
.L_0:
        /*0004*/ 	.word	index@(matmul_kernel)
        /*0008*/ 	.word	0x000000ff


	//----- nvinfo : EIATTR_FRAME_SIZE
	.align		4
.L_1:
        /*000c*/ 	.byte	0x04, 0x11
        /*000e*/ 	.short	(.L_3 - .L_2)
	.align		4
.L_2:
        /*0010*/ 	.word	index@(matmul_kernel)
        /*0014*/ 	.word	0x000005e0


	//----- nvinfo : EIATTR_MIN_STACK_SIZE
	.align		4
.L_3:
        /*0018*/ 	.byte	0x04, 0x12
        /*001a*/ 	.short	(.L_5 - .L_4)
	.align		4
.L_4:
        /*001c*/ 	.word	index@(matmul_kernel)
        /*0020*/ 	.word	0x000005e0
.L_5:


//--------------------- .nv.compat                --------------------------
	.section	.nv.compat,"",@"SHT_CUDA_COMPAT_INFO"
	.align	4
        /*0000*/ 	.byte	0x02, 0x09, 0x01, 0x00, 0x02, 0x02, 0x04, 0x00, 0x02, 0x05, 0x05, 0x00, 0x03, 0x07, 0x01, 0x01
        /*0010*/ 	.byte	0x02, 0x03, 0x00, 0x00, 0x02, 0x06, 0x01, 0x00, 0x04, 0x0b, 0x08, 0x00, 0x00, 0x00, 0x00, 0x00
        /*0020*/ 	.byte	0x00, 0x00, 0x00, 0x00


//--------------------- .nv.info.matmul_kernel    --------------------------
	.section	.nv.info.matmul_kernel,"",@"SHT_CUDA_INFO"
	.sectionflags	@""
	.align	4


	//----- nvinfo : EIATTR_CUDA_API_VERSION
	.align		4
        /*0000*/ 	.byte	0x04, 0x37
        /*0002*/ 	.short	(.L_7 - .L_6)
.L_6:
        /*0004*/ 	.word	0x00000082


	//----- nvinfo : EIATTR_KPARAM_INFO
	.align		4
.L_7:
        /*0008*/ 	.byte	0x04, 0x17
        /*000a*/ 	.short	(.L_9 - .L_8)
.L_8:
        /*000c*/ 	.word	0x00000000
        /*0010*/ 	.short	0x000d
        /*0012*/ 	.short	0x0048
        /*0014*/ 	.byte	0x00, 0xf4, 0x21, 0x00


	//----- nvinfo : EIATTR_KPARAM_INFO
	.align		4
.L_9:
        /*0018*/ 	.byte	0x04, 0x17
        /*001a*/ 	.short	(.L_11 - .L_10)
.L_10:
        /*001c*/ 	.word	0x00000000
        /*0020*/ 	.short	0x000c
        /*0022*/ 	.short	0x0040
        /*0024*/ 	.byte	0x00, 0xf4, 0x21, 0x00


	//----- nvinfo : EIATTR_KPARAM_INFO
	.align		4
.L_11:
        /*0028*/ 	.byte	0x04, 0x17
        /*002a*/ 	.short	(.L_13 - .L_12)
.L_12:
        /*002c*/ 	.word	0x00000000
        /*0030*/ 	.short	0x000b
        /*0032*/ 	.short	0x0038
        /*0034*/ 	.byte	0x00, 0xf0, 0x11, 0x00


	//----- nvinfo : EIATTR_KPARAM_INFO
	.align		4
.L_13:
        /*0038*/ 	.byte	0x04, 0x17
        /*003a*/ 	.short	(.L_15 - .L_14)
.L_14:
        /*003c*/ 	.word	0x00000000
        /*0040*/ 	.short	0x000a
        /*0042*/ 	.short	0x0034
        /*0044*/ 	.byte	0x00, 0xf0, 0x11, 0x00


	//----- nvinfo : EIATTR_KPARAM_INFO
	.align		4
.L_15:
        /*0048*/ 	.byte	0x04, 0x17
        /*004a*/ 	.short	(.L_17 - .L_16)
.L_16:
        /*004c*/ 	.word	0x00000000
        /*0050*/ 	.short	0x0009
        /*0052*/ 	.short	0x0030
        /*0054*/ 	.byte	0x00, 0xf0, 0x11, 0x00


	//----- nvinfo : EIATTR_KPARAM_INFO
	.align		4
.L_17:
        /*0058*/ 	.byte	0x04, 0x17
        /*005a*/ 	.short	(.L_19 - .L_18)
.L_18:
        /*005c*/ 	.word	0x00000000
        /*0060*/ 	.short	0x0008
        /*0062*/ 	.short	0x002c
        /*0064*/ 	.byte	0x00, 0xf0, 0x11, 0x00


	//----- nvinfo : EIATTR_KPARAM_INFO
	.align		4
.L_19:
        /*0068*/ 	.byte	0x04, 0x17
        /*006a*/ 	.short	(.L_21 - .L_20)
.L_20:
        /*006c*/ 	.word	0x00000000
        /*0070*/ 	.short	0x0007
        /*0072*/ 	.short	0x0028
        /*0074*/ 	.byte	0x00, 0xf0, 0x11, 0x00


	//----- nvinfo : EIATTR_KPARAM_INFO
	.align		4
.L_21:
        /*0078*/ 	.byte	0x04, 0x17
        /*007a*/ 	.short	(.L_23 - .L_22)
.L_22:
        /*007c*/ 	.word	0x00000000
        /*0080*/ 	.short	0x0006
        /*0082*/ 	.short	0x0024
        /*0084*/ 	.byte	0x00, 0xf0, 0x11, 0x00


	//----- nvinfo : EIATTR_KPARAM_INFO
	.align		4
.L_23:
        /*0088*/ 	.byte	0x04, 0x17
        /*008a*/ 	.short	(.L_25 - .L_24)
.L_24:
        /*008c*/ 	.word	0x00000000
        /*0090*/ 	.short	0x0005
        /*0092*/ 	.short	0x0020
        /*0094*/ 	.byte	0x00, 0xf0, 0x11, 0x00


	//----- nvinfo : EIATTR_KPARAM_INFO
	.align		4
.L_25:
        /*0098*/ 	.byte	0x04, 0x17
        /*009a*/ 	.short	(.L_27 - .L_26)
.L_26:
        /*009c*/ 	.word	0x00000000
        /*00a0*/ 	.short	0x0004
        /*00a2*/ 	.short	0x001c
        /*00a4*/ 	.byte	0x00, 0xf0, 0x11, 0x00


	//----- nvinfo : EIATTR_KPARAM_INFO
	.align		4
.L_27:
        /*00a8*/ 	.byte	0x04, 0x17
        /*00aa*/ 	.short	(.L_29 - .L_28)
.L_28:
        /*00ac*/ 	.word	0x00000000
        /*00b0*/ 	.short	0x0003
        /*00b2*/ 	.short	0x0018
        /*00b4*/ 	.byte	0x00, 0xf0, 0x11, 0x00


	//----- nvinfo : EIATTR_KPARAM_INFO
	.align		4
.L_29:
        /*00b8*/ 	.byte	0x04, 0x17
        /*00ba*/ 	.short	(.L_31 - .L_30)
.L_30:
        /*00bc*/ 	.word	0x00000000
        /*00c0*/ 	.short	0x0002
        /*00c2*/ 	.short	0x0010
        /*00c4*/ 	.byte	0x00, 0xf4, 0x21, 0x00


	//----- nvinfo : EIATTR_KPARAM_INFO
	.align		4
.L_31:
        /*00c8*/ 	.byte	0x04, 0x17
        /*00ca*/ 	.short	(.L_33 - .L_32)
.L_32:
        /*00cc*/ 	.word	0x00000000
        /*00d0*/ 	.short	0x0001
        /*00d2*/ 	.short	0x0008
        /*00d4*/ 	.byte	0x00, 0xf4, 0x21, 0x00


	//----- nvinfo : EIATTR_KPARAM_INFO
	.align		4
.L_33:
        /*00d8*/ 	.byte	0x04, 0x17
        /*00da*/ 	.short	(.L_35 - .L_34)
.L_34:
        /*00dc*/ 	.word	0x00000000
        /*00e0*/ 	.short	0x0000
        /*00e2*/ 	.short	0x0000
        /*00e4*/ 	.byte	0x00, 0xf4, 0x21, 0x00


	//----- nvinfo : EIATTR_SPARSE_MMA_MASK
	.align		4
.L_35:
        /*00e8*/ 	.byte	0x03, 0x50
        /*00ea*/ 	.short	0x0000


	//----- nvinfo : EIATTR_MAXREG_COUNT
	.align		4
        /*00ec*/ 	.byte	0x03, 0x1b
        /*00ee*/ 	.short	0x00ff


	//----- nvinfo : EIATTR_NUM_BARRIERS
	.align		4
        /*00f0*/ 	.byte	0x02, 0x4c
        /*00f2*/ 	.byte	0x01
	.zero		1


	//----- nvinfo : EIATTR_ANNOTATIONS
	.align		4
        /*00f4*/ 	.byte	0x04, 0x55
        /*00f6*/ 	.short	(.L_37 - .L_36)


	//   ....[0]....
.L_36:
        /*00f8*/ 	.word	0x00000001
        /*00fc*/ 	.byte	0x80, 0x05, 0x00, 0x00, 0x01, 0x00, 0x00, 0x00, 0x20, 0x2a, 0x00, 0x00, 0x01, 0x00, 0x00, 0x00
        /* <DEDUP_REMOVED lines=671> */
        /*2afc*/ 	.byte	0x80, 0xf2, 0x00, 0x00


	//----- nvinfo : EIATTR_MERCURY_ISA_VERSION
	.align		4
.L_37:
        /*2b00*/ 	.byte	0x03, 0x5f
        /*2b02*/ 	.short	0x0101


	//----- nvinfo : EIATTR_EXIT_INSTR_OFFSETS
	.align		4
        /*2b04*/ 	.byte	0x04, 0x1c
        /*2b06*/ 	.short	(.L_39 - .L_38)


	//   ....[0]....
.L_38:
        /*2b08*/ 	.word	0x00015200


	//   ....[1]....
        /*2b0c*/ 	.word	0x00015220


	//----- nvinfo : EIATTR_REQNTID
	.align		4
.L_39:
        /*2b10*/ 	.byte	0x04, 0x10
        /*2b12*/ 	.short	(.L_41 - .L_40)
.L_40:
        /*2b14*/ 	.word	0x00000080
        /*2b18*/ 	.word	0x00000001
        /*2b1c*/ 	.word	0x00000001


	//----- nvinfo : EIATTR_CBANK_PARAM_SIZE
	.align		4
.L_41:
        /*2b20*/ 	.byte	0x03, 0x19
        /*2b22*/ 	.short	0x0050


	//----- nvinfo : EIATTR_PARAM_CBANK
	.align		4
        /*2b24*/ 	.byte	0x04, 0x0a
        /*2b26*/ 	.short	(.L_43 - .L_42)
	.align		4
.L_42:
        /*2b28*/ 	.word	index@(.nv.constant0.matmul_kernel)
        /*2b2c*/ 	.short	0x0210
        /*2b2e*/ 	.short	0x0050


	//----- nvinfo : EIATTR_SW_WAR
	.align		4
.L_43:
        /*2b30*/ 	.byte	0x04, 0x36
        /*2b32*/ 	.short	(.L_45 - .L_44)
.L_44:
        /*2b34*/ 	.word	0x00000008
.L_45:


//--------------------- .nv.callgraph             --------------------------
	.section	.nv.callgraph,"",@"SHT_CUDA_CALLGRAPH"
	.align	4
	.sectionentsize	8
	.align		4
        /*0000*/ 	.word	0x00000000
	.align		4
        /*0004*/ 	.word	0xffffffff
	.align		4
        /*0008*/ 	.word	0x00000000
	.align		4
        /*000c*/ 	.word	0xfffffffe
	.align		4
        /*0010*/ 	.word	0x00000000
	.align		4
        /*0014*/ 	.word	0xfffffffd
	.align		4
        /*0018*/ 	.word	0x00000000
	.align		4
        /*001c*/ 	.word	0xfffffffc


//--------------------- .text.matmul_kernel       --------------------------
	.section	.text.matmul_kernel,"ax",@progbits
	.align	128
        .global         matmul_kernel
        .type           matmul_kernel,@function
        .size           matmul_kernel,(.L_x_4 - matmul_kernel)
        .other          matmul_kernel,@"STO_CUDA_ENTRY STV_DEFAULT"
matmul_kernel:
.text.matmul_kernel:
[----:B------:R-:W0:Y:S08]  /*0000*/  LDC R1, c[0x0][0x28] ;  /* 0x00000a00ff017b82 */ /* 0x000e300000000800 */
[----:B------:R-:W1:Y:S01]  /*0010*/  LDC.64 R4, c[0x0][0x228] ;  /* 0x00008a00ff047b82 */ /* 0x000e620000000a00 */
[----:B------:R-:W2:Y:S01]  /*0020*/  S2R R7, SR_CTAID.X ;  /* 0x0000000000077919 */ /* 0x000ea20000002500 */
[----:B------:R-:W-:Y:S01]  /*0030*/  UMOV UR7, 0x400 ;  /* 0x0000040000077882 */ /* 0x000fe20000000000 */
[----:B------:R-:W-:Y:S01]  /*0040*/  ULDC.64 UR44, c[0x0][0x208] ;  /* 0x00008200002c7ab9 */ /* 0x000fe20000000a00 */
[----:B0-----:R-:W-:-:S04]  /*0050*/  VIADD R1, R1, 0xfffffa20 ;  /* 0xfffffa2001017836 */ /* 0x001fc80000000000 */
[----:B------:R-:W0:Y:S01]  /*0060*/  S2UR UR4, SR_CgaCtaId ;  /* 0x00000000000479c3 */ /* 0x000e220000008800 */
[----:B-1----:R-:W-:-:S05]  /*0070*/  VIADD R0, R5, 0x3f ;  /* 0x0000003f05007836 */ /* 0x002fca0000000000 */
[----:B------:R-:W-:Y:S01]  /*0080*/  SHF.R.S32.HI R3, RZ, 0x1f, R0 ;  /* 0x0000001fff037819 */ /* 0x000fe20000011400 */
[----:B0-----:R-:W-:-:S03]  /*0090*/  ULEA UR7, UR4, UR7, 0x18 ;  /* 0x0000000704077291 */ /* 0x001fc6000f8ec03f */
[----:B------:R-:W-:Y:S02]  /*00a0*/  LEA.HI R3, R3, R0, RZ, 0x6 ;  /* 0x0000000003037211 */ /* 0x000fe400078f30ff */
[----:B--2---:R-:W-:Y:S02]  /*00b0*/  IABS R10, R7 ;  /* 0x00000007000a7213 */ /* 0x004fe40000000000 */
[----:B------:R-:W-:-:S04]  /*00c0*/  SHF.R.S32.HI R6, RZ, 0x6, R3 ;  /* 0x00000006ff067819 */ /* 0x000fc80000011403 */
[-C--:B------:R-:W-:Y:S02]  /*00d0*/  IABS R9, R6.reuse ;  /* 0x0000000600097213 */ /* 0x080fe40000000000 */
[----:B------:R-:W-:Y:S02]  /*00e0*/  IABS R12, R6 ;  /* 0x00000006000c7213 */ /* 0x000fe40000000000 */
[----:B------:R-:W0:Y:S08]  /*00f0*/  I2F.RP R0, R9 ;  /* 0x0000000900007306 */ /* 0x000e300000209400 */
[----:B0-----:R-:W0:Y:S02]  /*0100*/  MUFU.RCP R0, R0 ;  /* 0x0000000000007308 */ /* 0x001e240000001000 */
[----:B0-----:R-:W-:-:S02]  /*0110*/  VIADD R2, R0, 0xffffffe ;  /* 0x0ffffffe00027836 */ /* 0x001fc40000000000 */
[----:B------:R-:W-:-:S04]  /*0120*/  IMAD.MOV R0, RZ, RZ, -R12 ;  /* 0x000000ffff007224 */ /* 0x000fc800078e0a0c */
[----:B------:R0:W1:Y:S02]  /*0130*/  F2I.FTZ.U32.TRUNC.NTZ R3, R2 ;  /* 0x0000000200037305 */ /* 0x000064000021f000 */
[----:B0-----:R-:W-:Y:S02]  /*0140*/  IMAD.MOV.U32 R2, RZ, RZ, RZ ;  /* 0x000000ffff027224 */ /* 0x001fe400078e00ff */
[----:B-1----:R-:W-:-:S04]  /*0150*/  IMAD.MOV R8, RZ, RZ, -R3 ;  /* 0x000000ffff087224 */ /* 0x002fc800078e0a03 */
[----:B------:R-:W-:Y:S02]  /*0160*/  IMAD R11, R8, R9, RZ ;  /* 0x00000009080b7224 */ /* 0x000fe400078e02ff */
[----:B------:R-:W-:Y:S02]  /*0170*/  IMAD.MOV.U32 R8, RZ, RZ, R10 ;  /* 0x000000ffff087224 */ /* 0x000fe400078e000a */
[----:B------:R-:W-:-:S06]  /*0180*/  IMAD.HI.U32 R3, R3, R11, R2 ;  /* 0x0000000b03037227 */ /* 0x000fcc00078e0002 */
[----:B------:R-:W-:-:S04]  /*0190*/  IMAD.HI.U32 R3, R3, R8, RZ ;  /* 0x0000000803037227 */ /* 0x000fc800078e00ff */
[----:B------:R-:W-:-:S05]  /*01a0*/  IMAD R0, R3, R0, R8 ;  /* 0x0000000003007224 */ /* 0x000fca00078e0208 */
[----:B------:R-:W-:-:S13]  /*01b0*/  ISETP.GT.U32.AND P1, PT, R9, R0, PT ;  /* 0x000000000900720c */ /* 0x000fda0003f24070 */
[----:B------:R-:W-:Y:S02]  /*01c0*/  @!P1 IMAD.IADD R0, R0, 0x1, -R9 ;  /* 0x0000000100009824 */ /* 0x000fe400078e0a09 */
[----:B------:R-:W-:Y:S01]  /*01d0*/  @!P1 VIADD R3, R3, 0x1 ;  /* 0x0000000103039836 */ /* 0x000fe20000000000 */
[----:B------:R-:W-:Y:S02]  /*01e0*/  ISETP.NE.AND P1, PT, R6, RZ, PT ;  /* 0x000000ff0600720c */ /* 0x000fe40003f25270 */
[----:B------:R-:W-:Y:S02]  /*01f0*/  ISETP.GE.U32.AND P0, PT, R0, R9, PT ;  /* 0x000000090000720c */ /* 0x000fe40003f06070 */
[----:B------:R-:W-:-:S04]  /*0200*/  LOP3.LUT R0, R7, R6, RZ, 0x3c, !PT ;  /* 0x0000000607007212 */ /* 0x000fc800078e3cff */
[----:B------:R-:W-:Y:S01]  /*0210*/  ISETP.GE.AND P2, PT, R0, RZ, PT ;  /* 0x000000ff0000720c */ /* 0x000fe20003f46270 */
[----:B------:R-:W-:-:S06]  /*0220*/  VIADD R0, R4, 0xff ;  /* 0x000000ff04007836 */ /* 0x000fcc0000000000 */
[----:B------:R-:W-:-:S04]  /*0230*/  @P0 VIADD R3, R3, 0x1 ;  /* 0x0000000103030836 */ /* 0x000fc80000000000 */
[----:B------:R-:W-:Y:S01]  /*0240*/  IMAD.MOV.U32 R10, RZ, RZ, R3 ;  /* 0x000000ffff0a7224 */ /* 0x000fe200078e0003 */
[----:B------:R-:W-:-:S03]  /*0250*/  SHF.R.S32.HI R3, RZ, 0x1f, R0 ;  /* 0x0000001fff037819 */ /* 0x000fc60000011400 */
[----:B------:R-:W-:Y:S01]  /*0260*/  @!P2 IMAD.MOV R10, RZ, RZ, -R10 ;  /* 0x000000ffff0aa224 */ /* 0x000fe200078e0a0a */
[----:B------:R-:W-:Y:S02]  /*0270*/  LEA.HI R3, R3, R0, RZ, 0x8 ;  /* 0x0000000003037211 */ /* 0x000fe400078f40ff */
[----:B------:R-:W-:-:S04]  /*0280*/  @!P1 LOP3.LUT R10, RZ, R6, RZ, 0x33, !PT ;  /* 0x00000006ff0a9212 */ /* 0x000fc800078e33ff */
[----:B------:R-:W-:Y:S01]  /*0290*/  LEA.HI.SX32 R3, R3, -R10, 0x18 ;  /* 0x8000000a03037211 */ /* 0x000fe200078fc2ff */
[----:B------:R-:W-:-:S03]  /*02a0*/  IMAD.MOV R8, RZ, RZ, -R10 ;  /* 0x000000ffff087224 */ /* 0x000fc600078e0a0a */
[----:B------:R-:W-:Y:S01]  /*02b0*/  VIMNMX R13, R3, 0x1, PT ;  /* 0x00000001030d7848 */ /* 0x000fe20003fe0100 */
[----:B------:R-:W-:-:S03]  /*02c0*/  IMAD R8, R6, R8, R7 ;  /* 0x0000000806087224 */ /* 0x000fc600078e0207 */
        /* <DEDUP_REMOVED lines=9> */
[----:B------:R-:W-:Y:S01]  /*0360*/  IMAD.MOV.U32 R6, RZ, RZ, R11 ;  /* 0x000000ffff067224 */ /* 0x000fe200078e000b */
[----:B------:R-:W-:-:S03]  /*0370*/  IABS R11, R8 ;  /* 0x00000008000b7213 */ /* 0x000fc60000000000 */
[----:B------:R-:W-:Y:S02]  /*0380*/  IMAD R7, R6, R9, RZ ;  /* 0x0000000906077224 */ /* 0x000fe400078e02ff */
[----:B------:R-:W-:Y:S02]  /*0390*/  IMAD.MOV.U32 R6, RZ, RZ, R11 ;  /* 0x000000ffff067224 */ /* 0x000fe400078e000b */
[----:B------:R-:W-:Y:S01]  /*03a0*/  IMAD.HI.U32 R3, R3, R7, R2 ;  /* 0x0000000703037227 */ /* 0x000fe200078e0002 */
[----:B------:R-:W0:Y:S01]  /*03b0*/  S2R R11, SR_TID.X ;  /* 0x00000000000b7919 */ /* 0x000e220000002100 */
[----:B------:R-:W1:Y:S04]  /*03c0*/  LDC R7, c[0x0][0x230] ;  /* 0x00008c00ff077b82 */ /* 0x000e680000000800 */
[----:B------:R-:W-:-:S04]  /*03d0*/  IMAD.HI.U32 R3, R3, R6, RZ ;  /* 0x0000000603037227 */ /* 0x000fc800078e00ff */
[----:B------:R-:W-:-:S05]  /*03e0*/  IMAD R0, R3, R0, R6 ;  /* 0x0000000003007224 */ /* 0x000fca00078e0206 */
[----:B------:R-:W-:Y:S01]  /*03f0*/  ISETP.GT.U32.AND P1, PT, R9, R0, PT ;  /* 0x000000000900720c */ /* 0x000fe20003f24070 */
[----:B-1----:R-:W-:-:S12]  /*0400*/  VIADD R7, R7, 0x3f ;  /* 0x0000003f07077836 */ /* 0x002fd80000000000 */
[----:B------:R-:W-:Y:S02]  /*0410*/  @!P1 IMAD.IADD R0, R0, 0x1, -R9 ;  /* 0x0000000100009824 */ /* 0x000fe400078e0a09 */
[----:B------:R-:W-:Y:S01]  /*0420*/  @!P1 VIADD R3, R3, 0x1 ;  /* 0x0000000103039836 */ /* 0x000fe20000000000 */
[----:B------:R-:W-:Y:S02]  /*0430*/  ISETP.NE.AND P1, PT, R13, RZ, PT ;  /* 0x000000ff0d00720c */ /* 0x000fe40003f25270 */
[----:B------:R-:W-:Y:S02]  /*0440*/  ISETP.GE.U32.AND P0, PT, R0, R9, PT ;  /* 0x000000090000720c */ /* 0x000fe40003f06070 */
[----:B------:R-:W-:Y:S02]  /*0450*/  LOP3.LUT R0, R8, R13, RZ, 0x3c, !PT ;  /* 0x0000000d08007212 */ /* 0x000fe400078e3cff */
[----:B0-----:R-:W-:Y:S02]  /*0460*/  LOP3.LUT R152, R11, 0x7f, RZ, 0xc0, !PT ;  /* 0x0000007f0b987812 */ /* 0x001fe400078ec0ff */
[----:B------:R-:W-:-:S07]  /*0470*/  ISETP.GE.AND P2, PT, R0, RZ, PT ;  /* 0x000000ff0000720c */ /* 0x000fce0003f46270 */
[----:B------:R-:W-:Y:S01]  /*0480*/  @P0 VIADD R3, R3, 0x1 ;  /* 0x0000000103030836 */ /* 0x000fe20000000000 */
[----:B------:R-:W-:-:S05]  /*0490*/  ISETP.GT.AND P0, PT, R7, 0x3f, PT ;  /* 0x0000003f0700780c */ /* 0x000fca0003f04270 */
[----:B------:R-:W-:Y:S01]  /*04a0*/  @!P2 IMAD.MOV R3, RZ, RZ, -R3 ;  /* 0x000000ffff03a224 */ /* 0x000fe200078e0a03 */
[----:B------:R-:W-:-:S05]  /*04b0*/  @!P1 LOP3.LUT R3, RZ, R13, RZ, 0x33, !PT ;  /* 0x0000000dff039212 */ /* 0x000fca00078e33ff */
[----:B------:R-:W-:Y:S02]  /*04c0*/  IMAD.MOV R0, RZ, RZ, -R3 ;  /* 0x000000ffff007224 */ /* 0x000fe400078e0a03 */
[----:B------:R-:W-:Y:S02]  /*04d0*/  IMAD.SHL.U32 R2, R3, 0x40, RZ ;  /* 0x0000004003027824 */ /* 0x000fe400078e00ff */
[----:B------:R-:W-:-:S04]  /*04e0*/  IMAD R0, R13, R0, R8 ;  /* 0x000000000d007224 */ /* 0x000fc800078e0208 */
[----:B------:R-:W-:-:S04]  /*04f0*/  IMAD.IADD R0, R10, 0x1, R0 ;  /* 0x000000010a007824 */ /* 0x000fc800078e0200 */
[----:B------:R-:W-:-:S04]  /*0500*/  IMAD R0, R0, 0x100, R152 ;  /* 0x0000010000007824 */ /* 0x000fc800078e0298 */
[----:B------:R-:W-:Y:S01]  /*0510*/  VIADD R3, R0, 0x80 ;  /* 0x0000008000037836 */ /* 0x000fe20000000000 */
[----:B------:R-:W-:Y:S06]  /*0520*/  @P0 BRA `(.L_x_0) ;  /* 0x00000004000c0947 */ /* 0x000fec0003800000 */
[----:B------:R-:W-:Y:S01]  /*0530*/  IMAD.SHL.U32 R4, R11, 0x8, RZ ;  /* 0x000000080b047824 */ /* 0x000fe200078e00ff */
[----:B------:R-:W-:Y:S02]  /*0540*/  CS2R R120, SRZ ;  /* 0x0000000000787805 */ /* 0x000fe4000001ff00 */
[----:B------:R-:W-:Y:S02]  /*0550*/  CS2R R122, SRZ ;  /* 0x00000000007a7805 */ /* 0x000fe4000001ff00 */
[----:B------:R-:W-:Y:S02]  /*0560*/  CS2R R124, SRZ ;  /* 0x00000000007c7805 */ /* 0x000fe4000001ff00 */
[----:B------:R-:W-:Y:S01]  /*0570*/  CS2R R126, SRZ ;  /* 0x00000000007e7805 */ /* 0x000fe2000001ff00 */
[----:B------:R1:W-:Y:S01]  /*0580*/  STL [R1+0x580], R4 ;  /* 0x0005800401007387 */ /* 0x0003e20000100800 */
[----:B------:R-:W-:Y:S02]  /*0590*/  CS2R R128, SRZ ;  /* 0x0000000000807805 */ /* 0x000fe4000001ff00 */
[----:B------:R-:W-:-:S02]  /*05a0*/  CS2R R130, SRZ ;  /* 0x0000000000827805 */ /* 0x000fc4000001ff00 */
[----:B------:R-:W-:Y:S02]  /*05b0*/  CS2R R132, SRZ ;  /* 0x0000000000847805 */ /* 0x000fe4000001ff00 */
[----:B------:R-:W-:Y:S02]  /*05c0*/  CS2R R134, SRZ ;  /* 0x0000000000867805 */ /* 0x000fe4000001ff00 */
[----:B------:R-:W-:Y:S02]  /*05d0*/  CS2R R136, SRZ ;  /* 0x0000000000887805 */ /* 0x000fe4000001ff00 */
[----:B------:R-:W-:Y:S02]  /*05e0*/  CS2R R138, SRZ ;  /* 0x00000000008a7805 */ /* 0x000fe4000001ff00 */
        /* <DEDUP_REMOVED lines=53> */
[----:B------:R-:W-:Y:S01]  /*0940*/  CS2R R54, SRZ ;  /* 0x0000000000367805 */ /* 0x000fe2000001ff00 */
[----:B-1----:R-:W-:Y:S06]  /*0950*/  BRA `(.L_x_1) ;  /* 0x000000e800487947 */ /* 0x002fec0003800000 */
.L_x_0:
[----:B------:R-:W-:Y:S01]  /*0960*/  IABS R16, R4 ;  /* 0x0000000400107213 */ /* 0x000fe20000000000 */
[----:B------:R-:W-:Y:S01]  /*0970*/  ULDC UR8, c[0x0][0x23c] ;  /* 0x00008f0000087ab9 */ /* 0x000fe20000000800 */
[----:B------:R-:W-:Y:S01]  /*0980*/  IABS R6, R5 ;  /* 0x0000000500067213 */ /* 0x000fe20000000000 */
[----:B------:R-:W-:Y:S01]  /*0990*/  ULDC.64 UR4, c[0x0][0x218] ;  /* 0x0000860000047ab9 */ /* 0x000fe20000000a00 */
[----:B------:R-:W0:Y:S01]  /*09a0*/  I2F.RP R10, R16 ;  /* 0x00000010000a7306 */ /* 0x000e220000209400 */
[----:B------:R-:W-:Y:S01]  /*09b0*/  IABS R17, R3 ;  /* 0x0000000300117213 */ /* 0x000fe20000000000 */
[----:B------:R-:W-:Y:S01]  /*09c0*/  ULDC.64 UR10, c[0x0][0x210] ;  /* 0x00008400000a7ab9 */ /* 0x000fe20000000a00 */
[----:B------:R-:W-:Y:S01]  /*09d0*/  ISETP.GE.AND P5, PT, R0, RZ, PT ;  /* 0x000000ff0000720c */ /* 0x000fe20003fa6270 */
[----:B------:R-:W-:Y:S01]  /*09e0*/  UMOV UR38, 0xfffffffe ;  /* 0xfffffffe00267882 */ /* 0x000fe20000000000 */
[----:B------:R-:W-:Y:S01]  /*09f0*/  ISETP.GE.AND P6, PT, R3, RZ, PT ;  /* 0x000000ff0300720c */ /* 0x000fe20003fc6270 */
[----:B------:R-:W-:Y:S01]  /*0a00*/  UMOV UR39, 0x7fffffdf ;  /* 0x7fffffdf00277882 */ /* 0x000fe20000000000 */
[----:B------:R-:W-:Y:S01]  /*0a10*/  LOP3.LUT R153, R11, 0x3f, RZ, 0xc0, !PT ;  /* 0x0000003f0b997812 */ /* 0x000fe200078ec0ff */
[----:B------:R-:W1:Y:S01]  /*0a20*/  I2F.RP R14, R6 ;  /* 0x00000006000e7306 */ /* 0x000e620000209400 */
[----:B------:R-:W-:-:S02]  /*0a30*/  CS2R R120, SRZ ;  /* 0x0000000000787805 */ /* 0x000fc4000001ff00 */
[----:B------:R-:W-:Y:S02]  /*0a40*/  CS2R R122, SRZ ;  /* 0x00000000007a7805 */ /* 0x000fe4000001ff00 */
[----:B------:R-:W-:Y:S02]  /*0a50*/  CS2R R124, SRZ ;  /* 0x00000000007c7805 */ /* 0x000fe4000001ff00 */
[----:B------:R-:W-:Y:S02]  /*0a60*/  CS2R R126, SRZ ;  /* 0x00000000007e7805 */ /* 0x000fe4000001ff00 */
[----:B------:R-:W-:Y:S02]  /*0a70*/  CS2R R128, SRZ ;  /* 0x0000000000807805 */ /* 0x000fe4000001ff00 */
[----:B------:R-:W-:Y:S02]  /*0a80*/  CS2R R130, SRZ ;  /* 0x0000000000827805 */ /* 0x000fe4000001ff00 */
[----:B------:R-:W-:Y:S01]  /*0a90*/  CS2R R132, SRZ ;  /* 0x0000000000847805 */ /* 0x000fe2000001ff00 */
[----:B0-----:R-:W0:Y:S01]  /*0aa0*/  MUFU.RCP R10, R10 ;  /* 0x0000000a000a7308 */ /* 0x001e220000001000 */
[----:B------:R-:W-:-:S02]  /*0ab0*/  CS2R R134, SRZ ;  /* 0x0000000000867805 */ /* 0x000fc4000001ff00 */
[----:B------:R-:W-:Y:S02]  /*0ac0*/  CS2R R136, SRZ ;  /* 0x0000000000887805 */ /* 0x000fe4000001ff00 */
[----:B------:R-:W-:Y:S02]  /*0ad0*/  CS2R R138, SRZ ;  /* 0x00000000008a7805 */ /* 0x000fe4000001ff00 */
[----:B------:R-:W-:Y:S02]  /*0ae0*/  CS2R R140, SRZ ;  /* 0x00000000008c7805 */ /* 0x000fe4000001ff00 */
[----:B------:R-:W-:Y:S02]  /*0af0*/  CS2R R142, SRZ ;  /* 0x00000000008e7805 */ /* 0x000fe4000001ff00 */
[----:B------:R-:W-:Y:S02]  /*0b00*/  CS2R R144, SRZ ;  /* 0x0000000000907805 */ /* 0x000fe4000001ff00 */
[----:B------:R-:W-:Y:S01]  /*0b10*/  CS2R R146, SRZ ;  /* 0x0000000000927805 */ /* 0x000fe2000001ff00 */
[----:B-1----:R-:W1:Y:S01]  /*0b20*/  MUFU.RCP R14, R14 ;  /* 0x0000000e000e7308 */ /* 0x002e620000001000 */
[----:B------:R-:W-:-:S02]  /*0b30*/  CS2R R148, SRZ ;  /* 0x0000000000947805 */ /* 0x000fc4000001ff00 */
[----:B------:R-:W-:Y:S02]  /*0b40*/  CS2R R150, SRZ ;  /* 0x0000000000967805 */ /* 0x000fe4000001ff00 */
[----:B------:R-:W-:Y:S02]  /*0b50*/  CS2R R88, SRZ ;  /* 0x0000000000587805 */ /* 0x000fe4000001ff00 */
[----:B------:R-:W-:Y:S02]  /*0b60*/  CS2R R90, SRZ ;  /* 0x00000000005a7805 */ /* 0x000fe4000001ff00 */
[----:B------:R-:W-:Y:S02]  /*0b70*/  CS2R R92, SRZ ;  /* 0x00000000005c7805 */ /* 0x000fe4000001ff00 */
[----:B------:R-:W-:Y:S02]  /*0b80*/  CS2R R94, SRZ ;  /* 0x00000000005e7805 */ /* 0x000fe4000001ff00 */
[----:B------:R-:W-:-:S02]  /*0b90*/  CS2R R96, SRZ ;  /* 0x0000000000607805 */ /* 0x000fc4000001ff00 */
[----:B------:R-:W-:Y:S01]  /*0ba0*/  CS2R R98, SRZ ;  /* 0x0000000000627805 */ /* 0x000fe2000001ff00 */
[----:B0-----:R-:W-:Y:S01]  /*0bb0*/  VIADD R8, R10, 0xffffffe ;  /* 0x0ffffffe0a087836 */ /* 0x001fe20000000000 */
[----:B------:R-:W-:Y:S02]  /*0bc0*/  CS2R R100, SRZ ;  /* 0x0000000000647805 */ /* 0x000fe4000001ff00 */
[----:B------:R-:W-:Y:S02]  /*0bd0*/  CS2R R102, SRZ ;  /* 0x0000000000667805 */ /* 0x000fe4000001ff00 */
[----:B------:R-:W-:Y:S01]  /*0be0*/  CS2R R104, SRZ ;  /* 0x0000000000687805 */ /* 0x000fe2000001ff00 */
[----:B------:R0:W2:Y:S01]  /*0bf0*/  F2I.FTZ.U32.TRUNC.NTZ R9, R8 ;  /* 0x0000000800097305 */ /* 0x0000a2000021f000 */
[----:B------:R-:W-:Y:S02]  /*0c00*/  CS2R R106, SRZ ;  /* 0x00000000006a7805 */ /* 0x000fe4000001ff00 */
[----:B------:R-:W-:-:S02]  /*0c10*/  CS2R R108, SRZ ;  /* 0x00000000006c7805 */ /* 0x000fc4000001ff00 */
[----:B------:R-:W-:Y:S01]  /*0c20*/  CS2R R110, SRZ ;  /* 0x00000000006e7805 */ /* 0x000fe2000001ff00 */
[----:B-1----:R-:W-:Y:S01]  /*0c30*/  VIADD R12, R14, 0xffffffe ;  /* 0x0ffffffe0e0c7836 */ /* 0x002fe20000000000 */
[----:B------:R-:W-:Y:S02]  /*0c40*/  IABS R14, R0 ;  /* 0x00000000000e7213 */ /* 0x000fe40000000000 */
[----:B------:R-:W-:Y:S02]  /*0c50*/  CS2R R112, SRZ ;  /* 0x0000000000707805 */ /* 0x000fe4000001ff00 */
[----:B------:R-:W-:Y:S01]  /*0c60*/  CS2R R114, SRZ ;  /* 0x0000000000727805 */ /* 0x000fe2000001ff00 */
[----:B------:R1:W3:Y:S01]  /*0c70*/  F2I.FTZ.U32.TRUNC.NTZ R13, R12 ;  /* 0x0000000c000d7305 */ /* 0x0002e2000021f000 */
[----:B0-----:R-:W-:Y:S01]  /*0c80*/  IMAD.MOV.U32 R8, RZ, RZ, RZ ;  /* 0x000000ffff087224 */ /* 0x001fe200078e00ff */
[----:B------:R-:W-:Y:S02]  /*0c90*/  CS2R R116, SRZ ;  /* 0x0000000000747805 */ /* 0x000fe4000001ff00 */
[----:B------:R-:W-:-:S02]  /*0ca0*/  CS2R R118, SRZ ;  /* 0x0000000000767805 */ /* 0x000fc4000001ff00 */
[----:B------:R-:W-:Y:S02]  /*0cb0*/  CS2R R76, SRZ ;  /* 0x00000000004c7805 */ /* 0x000fe4000001ff00 */
[----:B------:R-:W-:Y:S02]  /*0cc0*/  CS2R R78, SRZ ;  /* 0x00000000004e7805 */ /* 0x000fe4000001ff00 */
[----:B------:R-:W-:Y:S01]  /*0cd0*/  CS2R R80, SRZ ;  /* 0x0000000000507805 */ /* 0x000fe2000001ff00 */
[----:B--2---:R-:W-:Y:S01]  /*0ce0*/  IMAD.MOV R15, RZ, RZ, -R9 ;  /* 0x000000ffff0f7224 */ /* 0x004fe200078e0a09 */
[----:B------:R-:W-:Y:S02]  /*0cf0*/  CS2R R82, SRZ ;  /* 0x0000000000527805 */ /* 0x000fe4000001ff00 */
[----:B-1----:R-:W-:Y:S02]  /*0d00*/  SHF.R.S32.HI R12, RZ, 0x1f, R7 ;  /* 0x0000001fff0c7819 */ /* 0x002fe40000011407 */
[----:B------:R-:W-:Y:S01]  /*0d10*/  CS2R R84, SRZ ;  /* 0x0000000000547805 */ /* 0x000fe2000001ff00 */
[----:B------:R-:W-:Y:S01]  /*0d20*/  IMAD R15, R15, R16, RZ ;  /* 0x000000100f0f7224 */ /* 0x000fe200078e02ff */
[----:B------:R-:W-:-:S03]  /*0d30*/  CS2R R86, SRZ ;  /* 0x0000000000567805 */ /* 0x000fc6000001ff00 */
[----:B------:R-:W-:Y:S01]  /*0d40*/  IMAD.HI.U32 R9, R9, R15, R8 ;  /* 0x0000000f09097227 */ /* 0x000fe200078e0008 */
[----:B------:R-:W-:-:S03]  /*0d50*/  SHF.R.U32.HI R15, RZ, 0x6, R11 ;  /* 0x00000006ff0f7819 */ /* 0x000fc6000001160b */
[----:B---3--:R-:W-:Y:S02]  /*0d60*/  IMAD.MOV R19, RZ, RZ, -R13 ;  /* 0x000000ffff137224 */ /* 0x008fe400078e0a0d */
[----:B------:R-:W-:-:S04]  /*0d70*/  IMAD.HI.U32 R8, R9, R14, RZ ;  /* 0x0000000e09087227 */ /* 0x000fc800078e00ff */
[----:B------:R-:W-:Y:S01]  /*0d80*/  IMAD.HI.U32 R10, R9, R17, RZ ;  /* 0x00000011090a7227 */ /* 0x000fe200078e00ff */
[----:B------:R-:W-:Y:S02]  /*0d90*/  LEA.HI R9, R12, R7, RZ, 0x6 ;  /* 0x000000070c097211 */ /* 0x000fe400078f30ff */
[----:B------:R-:W-:Y:S01]  /*0da0*/  SGXT.U32 R7, R15, 0x1 ;  /* 0x000000010f07781a */ /* 0x000fe20000000000 */
[----:B------:R-:W-:Y:S02]  /*0db0*/  IMAD.MOV R15, RZ, RZ, -R8 ;  /* 0x000000ffff0f7224 */ /* 0x000fe400078e0a08 */
[----:B------:R-:W-:Y:S01]  /*0dc0*/  IMAD.MOV R10, RZ, RZ, -R10 ;  /* 0x000000ffff0a7224 */ /* 0x000fe200078e0a0a */
[----:B------:R-:W-:Y:S01]  /*0dd0*/  LOP3.LUT R18, R2, R7, RZ, 0xfc, !PT ;  /* 0x0000000702127212 */ /* 0x000fe200078efcff */
[C---:B------:R-:W-:Y:S02]  /*0de0*/  IMAD R7, R16.reuse, R15, R14 ;  /* 0x0000000f10077224 */ /* 0x040fe400078e020e */
[----:B------:R-:W-:Y:S01]  /*0df0*/  IMAD R8, R16, R10, R17 ;  /* 0x0000000a10087224 */ /* 0x000fe200078e0211 */
[----:B------:R-:W-:Y:S01]  /*0e00*/  LOP3.LUT R22, R18, 0x38, RZ, 0xfc, !PT ;  /* 0x0000003812167812 */ /* 0x000fe200078efcff */
[----:B------:R-:W-:Y:S01]  /*0e10*/  IMAD R19, R19, R6, RZ ;  /* 0x0000000613137224 */ /* 0x000fe200078e02ff */
[C---:B------:R-:W-:Y:S01]  /*0e20*/  ISETP.GT.U32.AND P0, PT, R16.reuse, R7, PT ;  /* 0x000000071000720c */ /* 0x040fe20003f04070 */
[----:B------:R-:W-:Y:S01]  /*0e30*/  IMAD.MOV.U32 R12, RZ, RZ, RZ ;  /* 0x000000ffff0c7224 */ /* 0x000fe200078e00ff */
[----:B------:R-:W-:-:S02]  /*0e40*/  ISETP.GT.U32.AND P1, PT, R16, R8, PT ;  /* 0x000000081000720c */ /* 0x000fc40003f24070 */
[C---:B------:R-:W-:Y:S01]  /*0e50*/  LOP3.LUT R10, R18.reuse, 0x3c, RZ, 0xfc, !PT ;  /* 0x0000003c120a7812 */ /* 0x040fe200078efcff */
[----:B------:R-:W-:Y:S01]  /*0e60*/  IMAD.HI.U32 R12, R13, R19, R12 ;  /* 0x000000130d0c7227 */ /* 0x000fe200078e000c */
[----:B------:R-:W-:Y:S02]  /*0e70*/  IABS R19, R22 ;  /* 0x0000001600137213 */ /* 0x000fe40000000000 */
[----:B------:R-:W-:Y:S02]  /*0e80*/  IABS R15, R10 ;  /* 0x0000000a000f7213 */ /* 0x000fe40000000000 */
[----:B------:R-:W-:Y:S01]  /*0e90*/  LOP3.LUT R20, R18, 0x3a, RZ, 0xfc, !PT ;  /* 0x0000003a12147812 */ /* 0x000fe200078efcff */
[----:B------:R-:W-:Y:S01]  /*0ea0*/  IMAD.HI.U32 R14, R12, R19, RZ ;  /* 0x000000130c0e7227 */ /* 0x000fe200078e00ff */
[----:B------:R-:W-:Y:S02]  /*0eb0*/  ISETP.GE.AND P3, PT, R10, RZ, PT ;  /* 0x000000ff0a00720c */ /* 0x000fe40003f66270 */
[----:B------:R-:W-:Y:S01]  /*0ec0*/  LOP3.LUT R24, R18, 0x36, RZ, 0xfc, !PT ;  /* 0x0000003612187812 */ /* 0x000fe200078efcff */
[--C-:B------:R-:W-:Y:S01]  /*0ed0*/  @!P0 IMAD.IADD R7, R7, 0x1, -R16.reuse ;  /* 0x0000000107078824 */ /* 0x100fe200078e0a10 */
[----:B------:R-:W-:Y:S01]  /*0ee0*/  IABS R17, R20 ;  /* 0x0000001400117213 */ /* 0x000fe20000000000 */
[----:B------:R-:W-:Y:S01]  /*0ef0*/  @!P1 IMAD.IADD R8, R8, 0x1, -R16 ;  /* 0x0000000108089824 */ /* 0x000fe200078e0a10 */
[----:B------:R-:W-:Y:S01]  /*0f00*/  IABS R21, R24 ;  /* 0x0000001800157213 */ /* 0x000fe20000000000 */
[----:B------:R-:W-:Y:S01]  /*0f10*/  IMAD.MOV R14, RZ, RZ, -R14 ;  /* 0x000000ffff0e7224 */ /* 0x000fe200078e0a0e */
[----:B------:R-:W-:Y:S01]  /*0f20*/  ISETP.GT.U32.AND P0, PT, R16, R7, PT ;  /* 0x000000071000720c */ /* 0x000fe20003f04070 */
[----:B------:R-:W-:Y:S01]  /*0f30*/  IMAD.HI.U32 R10, R12, R15, RZ ;  /* 0x0000000f0c0a7227 */ /* 0x000fe200078e00ff */
[----:B------:R-:W-:-:S02]  /*0f40*/  ISETP.GT.U32.AND P4, PT, R16, R8, PT ;  /* 0x000000081000720c */ /* 0x000fc40003f84070 */
[----:B------:R-:W-:Y:S01]  /*0f50*/  ISETP.GE.AND P1, PT, R20, RZ, PT ;  /* 0x000000ff1400720c */ /* 0x000fe20003f26270 */
[----:B------:R-:W-:Y:S01]  /*0f60*/  IMAD R19, R6, R14, R19 ;  /* 0x0000000e06137224 */ /* 0x000fe200078e0213 */
[C---:B------:R-:W-:Y:S01]  /*0f70*/  LOP3.LUT R14, R18.reuse, 0x32, RZ, 0xfc, !PT ;  /* 0x00000032120e7812 */ /* 0x040fe200078efcff */
[----:B------:R-:W-:Y:S01]  /*0f80*/  IMAD.MOV R10, RZ, RZ, -R10 ;  /* 0x000000ffff0a7224 */ /* 0x000fe200078e0a0a */
[----:B------:R-:W-:Y:S01]  /*0f90*/  LOP3.LUT R20, R18, 0x22, RZ, 0xfc, !PT ;  /* 0x0000002212147812 */ /* 0x000fe200078efcff */
[----:B------:R-:W-:Y:S01]  /*0fa0*/  IMAD.HI.U32 R13, R12, R17, RZ ;  /* 0x000000110c0d7227 */ /* 0x000fe200078e00ff */
[----:B------:R-:W-:Y:S02]  /*0fb0*/  IABS R25, R14 ;  /* 0x0000000e00197213 */ /* 0x000fe40000000000 */
[----:B------:R-:W-:Y:S01]  /*0fc0*/  IABS R41, R20 ;  /* 0x0000001400297213 */ /* 0x000fe20000000000 */
[----:B------:R-:W-:Y:S01]  /*0fd0*/  @!P0 IMAD.IADD R7, R7, 0x1, -R16 ;  /* 0x0000000107078824 */ /* 0x000fe200078e0a10 */
[----:B------:R-:W-:Y:S01]  /*0fe0*/  LOP3.LUT R26, R18, 0xa, RZ, 0xfc, !PT ;  /* 0x0000000a121a7812 */ /* 0x000fe200078efcff */
[----:B------:R-:W-:Y:S01]  /*0ff0*/  IMAD R15, R6, R10, R15 ;  /* 0x0000000a060f7224 */ /* 0x000fe200078e020f */
[----:B------:R-:W-:Y:S01]  /*1000*/  LOP3.LUT R28, R18, 0x8, RZ, 0xfc, !PT ;  /* 0x00000008121c7812 */ /* 0x000fe200078efcff */
[----:B------:R-:W-:Y:S01]  /*1010*/  @!P5 IMAD.MOV R7, RZ, RZ, -R7 ;  /* 0x000000ffff07d224 */ /* 0x000fe200078e0a07 */
[----:B------:R-:W-:Y:S01]  /*1020*/  ISETP.GT.U32.AND P5, PT, R6, R19, PT ;  /* 0x000000130600720c */ /* 0x000fe20003fa4070 */
[----:B------:R-:W-:Y:S01]  /*1030*/  IMAD.HI.U32 R10, R12, R21, RZ ;  /* 0x000000150c0a7227 */ /* 0x000fe200078e00ff */
[----:B------:R-:W-:-:S02]  /*1040*/  ISETP.GT.U32.AND P2, PT, R6, R15, PT ;  /* 0x0000000f0600720c */ /* 0x000fc40003f44070 */
[----:B------:R-:W-:Y:S01]  /*1050*/  IABS R65, R26 ;  /* 0x0000001a00417213 */ /* 0x000fe20000000000 */
[----:B------:R-:W-:Y:S01]  /*1060*/  IMAD.MOV R13, RZ, RZ, -R13 ;  /* 0x000000ffff0d7224 */ /* 0x000fe200078e0a0d */
[----:B------:R-:W-:Y:S01]  /*1070*/  IABS R67, R28 ;  /* 0x0000001c00437213 */ /* 0x000fe20000000000 */
[----:B------:R-:W-:Y:S01]  /*1080*/  @!P4 IMAD.IADD R8, R8, 0x1, -R16 ;  /* 0x000000010808c824 */ /* 0x000fe200078e0a10 */
[----:B------:R-:W-:Y:S01]  /*1090*/  ISETP.GE.AND P4, PT, R22, RZ, PT ;  /* 0x000000ff1600720c */ /* 0x000fe20003f86270 */
[----:B------:R-:W-:Y:S01]  /*10a0*/  IMAD.MOV R10, RZ, RZ, -R10 ;  /* 0x000000ffff0a7224 */ /* 0x000fe200078e0a0a */
[----:B------:R-:W-:Y:S01]  /*10b0*/  LOP3.LUT R16, R18, 0x30, RZ, 0xfc, !PT ;  /* 0x0000003012107812 */ /* 0x000fe200078efcff */
[----:B------:R-:W-:Y:S01]  /*10c0*/  IMAD R17, R6, R13, R17 ;  /* 0x0000000d06117224 */ /* 0x000fe200078e0211 */
[----:B------:R-:W-:Y:S01]  /*10d0*/  LOP3.LUT R30, R18, 0x6, RZ, 0xfc, !PT ;  /* 0x00000006121e7812 */ /* 0x000fe200078efcff */
[----:B------:R-:W-:Y:S01]  /*10e0*/  IMAD.MOV.U32 R13, RZ, RZ, R8 ;  /* 0x000000ffff0d7224 */ /* 0x000fe200078e0008 */
[----:B------:R-:W-:Y:S01]  /*10f0*/  LOP3.LUT R8, RZ, R4, RZ, 0x33, !PT ;  /* 0x00000004ff087212 */ /* 0x000fe200078e33ff */
[----:B------:R-:W-:Y:S01]  /*1100*/  IMAD R21, R6, R10, R21 ;  /* 0x0000000a06157224 */ /* 0x000fe200078e0215 */
[----:B------:R-:W-:Y:S01]  /*1110*/  LOP3.LUT R10, R18, 0x34, RZ, 0xfc, !PT ;  /* 0x00000034120a7812 */ /* 0x000fe200078efcff */
[----:B------:R-:W-:Y:S01]  /*1120*/  @!P6 IMAD.MOV R13, RZ, RZ, -R13 ;  /* 0x000000ffff0de224 */ /* 0x000fe200078e0a0d */
[----:B------:R-:W-:Y:S01]  /*1130*/  ISETP.NE.AND P6, PT, R4, RZ, PT ;  /* 0x000000ff0400720c */ /* 0x000fe20003fc5270 */
[--C-:B------:R-:W-:Y:S01]  /*1140*/  @!P5 IMAD.IADD R19, R19, 0x1, -R6.reuse ;  /* 0x000000011313d824 */ /* 0x100fe200078e0a06 */
[----:B------:R-:W-:Y:S01]  /*1150*/  IABS R23, R10 ;  /* 0x0000000a00177213 */ /* 0x000fe20000000000 */
[----:B------:R-:W-:Y:S01]  /*1160*/  @!P2 IMAD.IADD R15, R15, 0x1, -R6 ;  /* 0x000000010f0fa824 */ /* 0x000fe200078e0a06 */
[----:B------:R-:W-:-:S02]  /*1170*/  SEL R4, R8, R7, !P6 ;  /* 0x0000000708047207 */ /* 0x000fc40007000000 */
[----:B------:R-:W-:Y:S02]  /*1180*/  ISETP.GT.U32.AND P0, PT, R6, R17, PT ;  /* 0x000000110600720c */ /* 0x000fe40003f04070 */
[----:B------:R-:W-:Y:S01]  /*1190*/  SEL R7, R8, R13, !P6 ;  /* 0x0000000d08077207 */ /* 0x000fe20007000000 */
[----:B------:R-:W-:Y:S01]  /*11a0*/  IMAD.HI.U32 R8, R12, R23, RZ ;  /* 0x000000170c087227 */ /* 0x000fe200078e00ff */
[C---:B------:R-:W-:Y:S02]  /*11b0*/  ISETP.GT.U32.AND P5, PT, R6.reuse, R19, PT ;  /* 0x000000130600720c */ /* 0x040fe40003fa4070 */
[C---:B------:R-:W-:Y:S01]  /*11c0*/  ISETP.GT.U32.AND P6, PT, R6.reuse, R21, PT ;  /* 0x000000150600720c */ /* 0x040fe20003fc4070 */
[----:B------:R-:W-:Y:S01]  /*11d0*/  IMAD.MOV R13, RZ, RZ, -R8 ;  /* 0x000000ffff0d7224 */ /* 0x000fe200078e0a08 */
[----:B------:R-:W-:Y:S01]  /*11e0*/  ISETP.GT.U32.AND P2, PT, R6, R15, PT ;  /* 0x0000000f0600720c */ /* 0x000fe20003f44070 */
[----:B------:R-:W-:Y:S01]  /*11f0*/  IMAD.HI.U32 R8, R12, R25, RZ ;  /* 0x000000190c087227 */ /* 0x000fe200078e00ff */
[----:B------:R-:W-:-:S02]  /*1200*/  IABS R27, R16 ;  /* 0x00000010001b7213 */ /* 0x000fc40000000000 */
[----:B------:R-:W-:Y:S01]  /*1210*/  IABS R69, R30 ;  /* 0x0000001e00457213 */ /* 0x000fe20000000000 */
[----:B------:R-:W-:Y:S01]  /*1220*/  IMAD R13, R6, R13, R23 ;  /* 0x0000000d060d7224 */ /* 0x000fe200078e0217 */
[----:B------:R-:W-:Y:S01]  /*1230*/  LOP3.LUT R32, R18, 0x4, RZ, 0xfc, !PT ;  /* 0x0000000412207812 */ /* 0x000fe200078efcff */
[--C-:B------:R-:W-:Y:S01]  /*1240*/  @!P0 IMAD.IADD R17, R17, 0x1, -R6.reuse ;  /* 0x0000000111118824 */ /* 0x100fe200078e0a06 */
[----:B------:R-:W-:Y:S01]  /*1250*/  IABS R75, R18 ;  /* 0x00000012004b7213 */ /* 0x000fe20000000000 */
[----:B------:R-:W-:Y:S01]  /*1260*/  @!P5 IMAD.IADD R19, R19, 0x1, -R6 ;  /* 0x000000011313d824 */ /* 0x000fe200078e0a06 */
[C---:B------:R-:W-:Y:S01]  /*1270*/  ISETP.GT.U32.AND P5, PT, R6.reuse, R13, PT ;  /* 0x0000000d0600720c */ /* 0x040fe20003fa4070 */
[----:B------:R-:W-:Y:S01]  /*1280*/  IMAD.MOV R8, RZ, RZ, -R8 ;  /* 0x000000ffff087224 */ /* 0x000fe200078e0a08 */
[C---:B------:R-:W-:Y:S01]  /*1290*/  ISETP.GT.U32.AND P0, PT, R6.reuse, R17, PT ;  /* 0x000000110600720c */ /* 0x040fe20003f04070 */
[--C-:B------:R-:W-:Y:S01]  /*12a0*/  @!P6 IMAD.IADD R21, R21, 0x1, -R6.reuse ;  /* 0x000000011515e824 */ /* 0x100fe200078e0a06 */
[----:B------:R-:W-:Y:S01]  /*12b0*/  IABS R71, R32 ;  /* 0x0000002000477213 */ /* 0x000fe20000000000 */
[----:B------:R-:W-:Y:S01]  /*12c0*/  IMAD R25, R6, R8, R25 ;  /* 0x0000000806197224 */ /* 0x000fe200078e0219 */
[----:B------:R-:W-:Y:S01]  /*12d0*/  LOP3.LUT R34, R18, 0x2, RZ, 0xfc, !PT ;  /* 0x0000000212227812 */ /* 0x000fe200078efcff */
[----:B------:R-:W-:Y:S01]  /*12e0*/  @!P4 IMAD.MOV R19, RZ, RZ, -R19 ;  /* 0x000000ffff13c224 */ /* 0x000fe200078e0a13 */
[C---:B------:R-:W-:Y:S01]  /*12f0*/  ISETP.GT.U32.AND P6, PT, R6.reuse, R21, PT ;  /* 0x000000150600720c */ /* 0x040fe20003fc4070 */
[----:B------:R-:W-:Y:S01]  /*1300*/  @!P2 IMAD.IADD R15, R15, 0x1, -R6 ;  /* 0x000000010f0fa824 */ /* 0x000fe200078e0a06 */
[----:B------:R-:W-:Y:S01]  /*1310*/  ISETP.GT.U32.AND P4, PT, R6, R25, PT ;  /* 0x000000190600720c */ /* 0x000fe20003f84070 */
[----:B------:R-:W-:Y:S01]  /*1320*/  IMAD.HI.U32 R8, R12, R27, RZ ;  /* 0x0000001b0c087227 */ /* 0x000fe200078e00ff */
[----:B------:R-:W-:-:S02]  /*1330*/  ISETP.GE.AND P2, PT, R24, RZ, PT ;  /* 0x000000ff1800720c */ /* 0x000fc40003f46270 */
[----:B------:R-:W-:Y:S01]  /*1340*/  IABS R73, R34 ;  /* 0x0000002200497213 */ /* 0x000fe20000000000 */
[--C-:B------:R-:W-:Y:S02]  /*1350*/  @!P5 IMAD.IADD R13, R13, 0x1, -R6.reuse ;  /* 0x000000010d0dd824 */ /* 0x100fe400078e0a06 */
[----:B------:R-:W-:Y:S01]  /*1360*/  @!P0 IMAD.IADD R17, R17, 0x1, -R6 ;  /* 0x0000000111118824 */ /* 0x000fe200078e0a06 */
[----:B------:R-:W-:Y:S01]  /*1370*/  ISETP.GE.AND P0, PT, R10, RZ, PT ;  /* 0x000000ff0a00720c */ /* 0x000fe20003f06270 */
[----:B------:R-:W-:Y:S01]  /*1380*/  IMAD.MOV R8, RZ, RZ, -R8 ;  /* 0x000000ffff087224 */ /* 0x000fe200078e0a08 */
[----:B------:R-:W-:Y:S01]  /*1390*/  ISETP.GT.U32.AND P5, PT, R6, R13, PT ;  /* 0x0000000d0600720c */ /* 0x000fe20003fa4070 */
[----:B------:R-:W-:Y:S01]  /*13a0*/  @!P3 IMAD.MOV R15, RZ, RZ, -R15 ;  /* 0x000000ffff0fb224 */ /* 0x000fe200078e0a0f */
[----:B------:R-:W-:Y:S01]  /*13b0*/  LOP3.LUT R10, R18, 0x2c, RZ, 0xfc, !PT ;  /* 0x0000002c120a7812 */ /* 0x000fe200078efcff */
[--C-:B------:R-:W-:Y:S01]  /*13c0*/  @!P4 IMAD.IADD R25, R25, 0x1, -R6.reuse ;  /* 0x000000011919c824 */ /* 0x100fe200078e0a06 */
[----:B------:R-:W-:Y:S01]  /*13d0*/  ISETP.GE.AND P3, PT, R14, RZ, PT ;  /* 0x000000ff0e00720c */ /* 0x000fe20003f66270 */
[----:B------:R-:W-:Y:S01]  /*13e0*/  @!P6 IMAD.IADD R21, R21, 0x1, -R6 ;  /* 0x000000011515e824 */ /* 0x000fe200078e0a06 */
[----:B------:R-:W-:Y:S01]  /*13f0*/  IABS R29, R10 ;  /* 0x0000000a001d7213 */ /* 0x000fe20000000000 */
[----:B------:R-:W-:Y:S01]  /*1400*/  IMAD R27, R6, R8, R27 ;  /* 0x00000008061b7224 */ /* 0x000fe200078e021b */
[----:B------:R-:W-:Y:S01]  /*1410*/  LOP3.LUT R14, R18, 0x2a, RZ, 0xfc, !PT ;  /* 0x0000002a120e7812 */ /* 0x000fe200078efcff */
[----:B------:R-:W-:Y:S01]  /*1420*/  @!P2 IMAD.MOV R21, RZ, RZ, -R21 ;  /* 0x000000ffff15a224 */ /* 0x000fe200078e0a15 */
[----:B------:R-:W-:Y:S01]  /*1430*/  ISETP.GT.U32.AND P4, PT, R6, R25, PT ;  /* 0x000000190600720c */ /* 0x000fe20003f84070 */
[----:B------:R-:W-:Y:S01]  /*1440*/  IMAD.HI.U32 R8, R12, R29, RZ ;  /* 0x0000001d0c087227 */ /* 0x000fe200078e00ff */
[----:B------:R-:W-:-:S02]  /*1450*/  IABS R31, R14 ;  /* 0x0000000e001f7213 */ /* 0x000fc40000000000 */
[----:B------:R-:W-:Y:S01]  /*1460*/  ISETP.GE.AND P6, PT, R10, RZ, PT ;  /* 0x000000ff0a00720c */ /* 0x000fe20003fc6270 */
[----:B------:R-:W-:Y:S01]  /*1470*/  @!P5 IMAD.IADD R13, R13, 0x1, -R6 ;  /* 0x000000010d0dd824 */ /* 0x000fe200078e0a06 */
[----:B------:R-:W-:Y:S01]  /*1480*/  ISETP.GT.U32.AND P2, PT, R6, R27, PT ;  /* 0x0000001b0600720c */ /* 0x000fe20003f44070 */
[----:B------:R-:W-:Y:S01]  /*1490*/  IMAD.MOV R10, RZ, RZ, -R8 ;  /* 0x000000ffff0a7224 */ /* 0x000fe200078e0a08 */
[----:B------:R-:W-:Y:S01]  /*14a0*/  ISETP.GE.AND P5, PT, R14, RZ, PT ;  /* 0x000000ff0e00720c */ /* 0x000fe20003fa6270 */
[----:B------:R-:W-:Y:S01]  /*14b0*/  IMAD.MOV.U32 R23, RZ, RZ, R13 ;  /* 0x000000ffff177224 */ /* 0x000fe200078e000d */
[----:B------:R-:W-:Y:S01]  /*14c0*/  LOP3.LUT R14, R18, 0x26, RZ, 0xfc, !PT ;  /* 0x00000026120e7812 */ /* 0x000fe200078efcff */
[----:B------:R-:W-:-:S03]  /*14d0*/  IMAD.HI.U32 R8, R12, R31, RZ ;  /* 0x0000001f0c087227 */ /* 0x000fc600078e00ff */
[----:B------:R-:W-:Y:S01]  /*14e0*/  IABS R37, R14 ;  /* 0x0000000e00257213 */ /* 0x000fe20000000000 */
[----:B------:R-:W-:Y:S02]  /*14f0*/  IMAD R13, R6, R10, R29 ;  /* 0x0000000a060d7224 */ /* 0x000fe400078e021d */
[----:B------:R-:W-:Y:S01]  /*1500*/  @!P1 IMAD.MOV R17, RZ, RZ, -R17 ;  /* 0x000000ffff119224 */ /* 0x000fe200078e0a11 */
[----:B------:R-:W-:Y:S01]  /*1510*/  ISETP.GE.AND P1, PT, R16, RZ, PT ;  /* 0x000000ff1000720c */ /* 0x000fe20003f26270 */
[----:B------:R-:W-:Y:S01]  /*1520*/  IMAD.MOV R29, RZ, RZ, -R8 ;  /* 0x000000ffff1d7224 */ /* 0x000fe200078e0a08 */
[----:B------:R-:W-:Y:S01]  /*1530*/  LOP3.LUT R16, R18, 0x28, RZ, 0xfc, !PT ;  /* 0x0000002812107812 */ /* 0x000fe200078efcff */
[--C-:B------:R-:W-:Y:S01]  /*1540*/  @!P4 IMAD.IADD R25, R25, 0x1, -R6.reuse ;  /* 0x000000011919c824 */ /* 0x100fe200078e0a06 */
[C---:B------:R-:W-:Y:S01]  /*1550*/  ISETP.GT.U32.AND P4, PT, R6.reuse, R13, PT ;  /* 0x0000000d0600720c */ /* 0x040fe20003f84070 */
[----:B------:R-:W-:Y:S01]  /*1560*/  IMAD R29, R6, R29, R31 ;  /* 0x0000001d061d7224 */ /* 0x000fe200078e021f */
[----:B------:R-:W-:Y:S01]  /*1570*/  IABS R35, R16 ;  /* 0x0000001000237213 */ /* 0x000fe20000000000 */
[----:B------:R-:W-:-:S02]  /*1580*/  @!P2 IMAD.IADD R27, R27, 0x1, -R6 ;  /* 0x000000011b1ba824 */ /* 0x000fc400078e0a06 */
[----:B------:R-:W-:Y:S01]  /*1590*/  @!P3 IMAD.MOV R25, RZ, RZ, -R25 ;  /* 0x000000ffff19b224 */ /* 0x000fe200078e0a19 */
[----:B------:R-:W-:Y:S01]  /*15a0*/  ISETP.GT.U32.AND P3, PT, R6, R29, PT ;  /* 0x0000001d0600720c */ /* 0x000fe20003f64070 */
[----:B------:R-:W-:Y:S01]  /*15b0*/  IMAD.HI.U32 R8, R12, R35, RZ ;  /* 0x000000230c087227 */ /* 0x000fe200078e00ff */
[----:B------:R-:W-:-:S03]  /*15c0*/  ISETP.GT.U32.AND P2, PT, R6, R27, PT ;  /* 0x0000001b0600720c */ /* 0x000fc60003f44070 */
[----:B------:R-:W-:Y:S02]  /*15d0*/  IMAD.MOV R8, RZ, RZ, -R8 ;  /* 0x000000ffff087224 */ /* 0x000fe400078e0a08 */
[--C-:B------:R-:W-:Y:S02]  /*15e0*/  @!P4 IMAD.IADD R13, R13, 0x1, -R6.reuse ;  /* 0x000000010d0dc824 */ /* 0x100fe400078e0a06 */
[----:B------:R-:W-:Y:S01]  /*15f0*/  @!P0 IMAD.MOV R23, RZ, RZ, -R23 ;  /* 0x000000ffff178224 */ /* 0x000fe200078e0a17 */
[----:B------:R-:W-:Y:S01]  /*1600*/  ISETP.GE.AND P0, PT, R16, RZ, PT ;  /* 0x000000ff1000720c */ /* 0x000fe20003f06270 */
[----:B------:R-:W-:Y:S01]  /*1610*/  IMAD R35, R6, R8, R35 ;  /* 0x0000000806237224 */ /* 0x000fe200078e0223 */
[----:B------:R-:W-:Y:S01]  /*1620*/  LOP3.LUT R16, R18, 0x24, RZ, 0xfc, !PT ;  /* 0x0000002412107812 */ /* 0x000fe200078efcff */
[--C-:B------:R-:W-:Y:S01]  /*1630*/  @!P3 IMAD.IADD R29, R29, 0x1, -R6.reuse ;  /* 0x000000011d1db824 */ /* 0x100fe200078e0a06 */
[----:B------:R-:W-:Y:S01]  /*1640*/  ISETP.GT.U32.AND P4, PT, R6, R13, PT ;  /* 0x0000000d0600720c */ /* 0x000fe20003f84070 */
[----:B------:R-:W-:Y:S01]  /*1650*/  @!P2 IMAD.IADD R27, R27, 0x1, -R6 ;  /* 0x000000011b1ba824 */ /* 0x000fe200078e0a06 */
[----:B------:R-:W-:Y:S01]  /*1660*/  IABS R39, R16 ;  /* 0x0000001000277213 */ /* 0x000fe20000000000 */
[----:B------:R-:W-:Y:S01]  /*1670*/  IMAD.HI.U32 R8, R12, R37, RZ ;  /* 0x000000250c087227 */ /* 0x000fe200078e00ff */
[----:B------:R-:W-:-:S02]  /*1680*/  ISETP.GT.U32.AND P2, PT, R6, R35, PT ;  /* 0x000000230600720c */ /* 0x000fc40003f44070 */
[----:B------:R-:W-:Y:S01]  /*1690*/  ISETP.GT.U32.AND P3, PT, R6, R29, PT ;  /* 0x0000001d0600720c */ /* 0x000fe20003f64070 */
[----:B------:R-:W-:-:S04]  /*16a0*/  IMAD.HI.U32 R10, R12, R39, RZ ;  /* 0x000000270c0a7227 */ /* 0x000fc800078e00ff */
[----:B------:R-:W-:Y:S02]  /*16b0*/  IMAD.MOV R8, RZ, RZ, -R8 ;  /* 0x000000ffff087224 */ /* 0x000fe400078e0a08 */
[----:B------:R-:W-:Y:S02]  /*16c0*/  IMAD.MOV R10, RZ, RZ, -R10 ;  /* 0x000000ffff0a7224 */ /* 0x000fe400078e0a0a */
[--C-:B------:R-:W-:Y:S01]  /*16d0*/  @!P4 IMAD.IADD R13, R13, 0x1, -R6.reuse ;  /* 0x000000010d0dc824 */ /* 0x100fe200078e0a06 */
[----:B------:R-:W-:Y:S01]  /*16e0*/  ISETP.GE.AND P4, PT, R16, RZ, PT ;  /* 0x000000ff1000720c */ /* 0x000fe20003f86270 */
[----:B------:R-:W-:Y:S01]  /*16f0*/  IMAD R37, R6, R8, R37 ;  /* 0x0000000806257224 */ /* 0x000fe200078e0225 */
[----:B------:R-:W-:Y:S01]  /*1700*/  LOP3.LUT R16, R18, 0x1a, RZ, 0xfc, !PT ;  /* 0x0000001a12107812 */ /* 0x000fe200078efcff */
[--C-:B------:R-:W-:Y:S02]  /*1710*/  @!P2 IMAD.IADD R35, R35, 0x1, -R6.reuse ;  /* 0x000000012323a824 */ /* 0x100fe400078e0a06 */
[----:B------:R-:W-:Y:S01]  /*1720*/  IMAD R39, R6, R10, R39 ;  /* 0x0000000a06277224 */ /* 0x000fe200078e0227 */
[----:B------:R-:W-:Y:S01]  /*1730*/  LOP3.LUT R10, R18, 0x20, RZ, 0xfc, !PT ;  /* 0x00000020120a7812 */ /* 0x000fe200078efcff */
[----:B------:R-:W-:Y:S01]  /*1740*/  IMAD.MOV.U32 R31, RZ, RZ, R13 ;  /* 0x000000ffff1f7224 */ /* 0x000fe200078e000d */
[C---:B------:R-:W-:Y:S01]  /*1750*/  ISETP.GT.U32.AND P2, PT, R6.reuse, R35, PT ;  /* 0x000000230600720c */ /* 0x040fe20003f44070 */
[----:B------:R-:W-:Y:S01]  /*1760*/  @!P3 IMAD.IADD R29, R29, 0x1, -R6 ;  /* 0x000000011d1db824 */ /* 0x000fe200078e0a06 */
[C---:B------:R-:W-:Y:S01]  /*1770*/  ISETP.GT.U32.AND P3, PT, R6.reuse, R37, PT ;  /* 0x000000250600720c */ /* 0x040fe20003f64070 */
[----:B------:R-:W-:Y:S01]  /*1780*/  @!P6 IMAD.MOV R31, RZ, RZ, -R31 ;  /* 0x000000ffff1fe224 */ /* 0x000fe200078e0a1f */
[----:B------:R-:W-:Y:S01]  /*1790*/  ISETP.GT.U32.AND P6, PT, R6, R39, PT ;  /* 0x000000270600720c */ /* 0x000fe20003fc4070 */
[----:B------:R-:W-:Y:S01]  /*17a0*/  IMAD.HI.U32 R8, R12, R41, RZ ;  /* 0x000000290c087227 */ /* 0x000fe200078e00ff */
[----:B------:R-:W-:-:S03]  /*17b0*/  IABS R49, R16 ;  /* 0x0000001000317213 */ /* 0x000fc60000000000 */
[----:B------:R-:W-:Y:S01]  /*17c0*/  IMAD.MOV.U32 R33, RZ, RZ, R29 ;  /* 0x000000ffff217224 */ /* 0x000fe200078e001d */
[----:B------:R-:W-:Y:S01]  /*17d0*/  IABS R29, R10 ;  /* 0x0000000a001d7213 */ /* 0x000fe20000000000 */
[----:B------:R-:W-:Y:S02]  /*17e0*/  IMAD.MOV R8, RZ, RZ, -R8 ;  /* 0x000000ffff087224 */ /* 0x000fe400078e0a08 */
[--C-:B------:R-:W-:Y:S02]  /*17f0*/  @!P2 IMAD.IADD R35, R35, 0x1, -R6.reuse ;  /* 0x000000012323a824 */ /* 0x100fe400078e0a06 */
[--C-:B------:R-:W-:Y:S01]  /*1800*/  @!P3 IMAD.IADD R37, R37, 0x1, -R6.reuse ;  /* 0x000000012525b824 */ /* 0x100fe200078e0a06 */
[----:B------:R-:W-:Y:S01]  /*1810*/  ISETP.GE.AND P3, PT, R10, RZ, PT ;  /* 0x000000ff0a00720c */ /* 0x000fe20003f66270 */
[----:B------:R-:W-:Y:S01]  /*1820*/  IMAD R13, R6, R8, R41 ;  /* 0x00000008060d7224 */ /* 0x000fe200078e0229 */
[----:B------:R-:W-:Y:S01]  /*1830*/  LOP3.LUT R10, R18, 0x1c, RZ, 0xfc, !PT ;  /* 0x0000001c120a7812 */ /* 0x000fe200078efcff */
[----:B------:R-:W-:Y:S01]  /*1840*/  @!P6 IMAD.IADD R39, R39, 0x1, -R6 ;  /* 0x000000012727e824 */ /* 0x000fe200078e0a06 */
[----:B------:R-:W-:Y:S01]  /*1850*/  ISETP.GT.U32.AND P6, PT, R6, R37, PT ;  /* 0x000000250600720c */ /* 0x000fe20003fc4070 */
[----:B------:R-:W-:Y:S01]  /*1860*/  IMAD.HI.U32 R8, R12, R29, RZ ;  /* 0x0000001d0c087227 */ /* 0x000fe200078e00ff */
[----:B------:R-:W-:-:S02]  /*1870*/  IABS R45, R10 ;  /* 0x0000000a002d7213 */ /* 0x000fc40000000000 */
[C---:B------:R-:W-:Y:S01]  /*1880*/  ISETP.GT.U32.AND P2, PT, R6.reuse, R13, PT ;  /* 0x0000000d0600720c */ /* 0x040fe20003f44070 */
[----:B------:R-:W-:Y:S01]  /*1890*/  @!P0 IMAD.MOV R35, RZ, RZ, -R35 ;  /* 0x000000ffff238224 */ /* 0x000fe200078e0a23 */
[----:B------:R-:W-:Y:S01]  /*18a0*/  ISETP.GT.U32.AND P0, PT, R6, R39, PT ;  /* 0x000000270600720c */ /* 0x000fe20003f04070 */
[----:B------:R-:W-:Y:S02]  /*18b0*/  IMAD.MOV R8, RZ, RZ, -R8 ;  /* 0x000000ffff087224 */ /* 0x000fe400078e0a08 */
[----:B------:R-:W-:Y:S01]  /*18c0*/  @!P5 IMAD.MOV R33, RZ, RZ, -R33 ;  /* 0x000000ffff21d224 */ /* 0x000fe200078e0a21 */
[----:B------:R-:W-:Y:S01]  /*18d0*/  ISETP.GE.AND P5, PT, R20, RZ, PT ;  /* 0x000000ff1400720c */ /* 0x000fe20003fa6270 */
[----:B------:R-:W-:Y:S01]  /*18e0*/  IMAD R29, R6, R8, R29 ;  /* 0x00000008061d7224 */ /* 0x000fe200078e021d */
[----:B------:R-:W-:Y:S01]  /*18f0*/  LOP3.LUT R20, R18, 0x18, RZ, 0xfc, !PT ;  /* 0x0000001812147812 */ /* 0x000fe200078efcff */
[----:B------:R-:W-:-:S03]  /*1900*/  IMAD.HI.U32 R8, R12, R45, RZ ;  /* 0x0000002d0c087227 */ /* 0x000fc600078e00ff */
[----:B------:R-:W-:Y:S01]  /*1910*/  IABS R51, R20 ;  /* 0x0000001400337213 */ /* 0x000fe20000000000 */
[----:B------:R-:W-:Y:S02]  /*1920*/  IMAD.MOV R8, RZ, RZ, -R8 ;  /* 0x000000ffff087224 */ /* 0x000fe400078e0a08 */
[--C-:B------:R-:W-:Y:S01]  /*1930*/  @!P6 IMAD.IADD R37, R37, 0x1, -R6.reuse ;  /* 0x000000012525e824 */ /* 0x100fe200078e0a06 */
[----:B------:R-:W-:Y:S01]  /*1940*/  ISETP.GT.U32.AND P6, PT, R6, R29, PT ;  /* 0x0000001d0600720c */ /* 0x000fe20003fc4070 */
[--C-:B------:R-:W-:Y:S01]  /*1950*/  @!P0 IMAD.IADD R39, R39, 0x1, -R6.reuse ;  /* 0x0000000127278824 */ /* 0x100fe200078e0a06 */
[----:B------:R-:W-:Y:S01]  /*1960*/  ISETP.GE.AND P0, PT, R10, RZ, PT ;  /* 0x000000ff0a00720c */ /* 0x000fe20003f06270 */
[----:B------:R-:W-:Y:S01]  /*1970*/  IMAD R45, R6, R8, R45 ;  /* 0x00000008062d7224 */ /* 0x000fe200078e022d */
[----:B------:R-:W-:Y:S01]  /*1980*/  LOP3.LUT R8, R18, 0x16, RZ, 0xfc, !PT ;  /* 0x0000001612087812 */ /* 0x000fe200078efcff */
[----:B------:R-:W-:Y:S01]  /*1990*/  @!P1 IMAD.MOV R27, RZ, RZ, -R27 ;  /* 0x000000ffff1b9224 */ /* 0x000fe200078e0a1b */
[----:B------:R-:W-:Y:S01]  /*19a0*/  ISETP.GE.AND P1, PT, R14, RZ, PT ;  /* 0x000000ff0e00720c */ /* 0x000fe20003f26270 */
[----:B------:R-:W-:Y:S01]  /*19b0*/  @!P4 IMAD.MOV R39, RZ, RZ, -R39 ;  /* 0x000000ffff27c224 */ /* 0x000fe200078e0a27 */
[----:B------:R-:W-:Y:S01]  /*19c0*/  ISETP.GT.U32.AND P4, PT, R6, R45, PT ;  /* 0x0000002d0600720c */ /* 0x000fe20003f84070 */
[----:B------:R-:W-:Y:S01]  /*19d0*/  @!P2 IMAD.IADD R13, R13, 0x1, -R6 ;  /* 0x000000010d0da824 */ /* 0x000fe200078e0a06 */
[----:B------:R-:W-:Y:S01]  /*19e0*/  IABS R53, R8 ;  /* 0x0000000800357213 */ /* 0x000fe20000000000 */
[----:B------:R-:W-:-:S03]  /*19f0*/  IMAD.HI.U32 R14, R12, R51, RZ ;  /* 0x000000330c0e7227 */ /* 0x000fc600078e00ff */
[C---:B------:R-:W-:Y:S01]  /*1a00*/  ISETP.GT.U32.AND P2, PT, R6.reuse, R13, PT ;  /* 0x0000000d0600720c */ /* 0x040fe20003f44070 */
[----:B------:R-:W-:Y:S02]  /*1a10*/  IMAD.MOV R14, RZ, RZ, -R14 ;  /* 0x000000ffff0e7224 */ /* 0x000fe400078e0a0e */
[--C-:B------:R-:W-:Y:S02]  /*1a20*/  @!P6 IMAD.IADD R29, R29, 0x1, -R6.reuse ;  /* 0x000000011d1de824 */ /* 0x100fe400078e0a06 */
[----:B------:R-:W-:Y:S01]  /*1a30*/  IMAD R51, R6, R14, R51 ;  /* 0x0000000e06337224 */ /* 0x000fe200078e0233 */
[----:B------:R-:W-:Y:S01]  /*1a40*/  LOP3.LUT R14, R18, 0x14, RZ, 0xfc, !PT ;  /* 0x00000014120e7812 */ /* 0x000fe200078efcff */
[----:B------:R-:W-:Y:S01]  /*1a50*/  @!P4 IMAD.IADD R45, R45, 0x1, -R6 ;  /* 0x000000012d2dc824 */ /* 0x000fe200078e0a06 */
[----:B------:R-:W-:Y:S01]  /*1a60*/  ISETP.GT.U32.AND P6, PT, R6, R29, PT ;  /* 0x0000001d0600720c */ /* 0x000fe20003fc4070 */
[----:B------:R-:W-:Y:S01]  /*1a70*/  IMAD.HI.U32 R10, R12, R49, RZ ;  /* 0x000000310c0a7227 */ /* 0x000fe200078e00ff */
[----:B------:R-:W-:-:S02]  /*1a80*/  ISETP.GT.U32.AND P4, PT, R6, R51, PT ;  /* 0x000000330600720c */ /* 0x000fc40003f84070 */
[----:B------:R-:W-:Y:S01]  /*1a90*/  IABS R55, R14 ;  /* 0x0000000e00377213 */ /* 0x000fe20000000000 */
[----:B------:R-:W-:Y:S01]  /*1aa0*/  @!P2 IMAD.IADD R13, R13, 0x1, -R6 ;  /* 0x000000010d0da824 */ /* 0x000fe200078e0a06 */
[----:B------:R-:W-:Y:S01]  /*1ab0*/  ISETP.GE.AND P2, PT, R16, RZ, PT ;  /* 0x000000ff1000720c */ /* 0x000fe20003f46270 */
[----:B------:R-:W-:Y:S01]  /*1ac0*/  IMAD.MOV R10, RZ, RZ, -R10 ;  /* 0x000000ffff0a7224 */ /* 0x000fe200078e0a0a */
[----:B------:R-:W-:Y:S01]  /*1ad0*/  LOP3.LUT R16, R18, 0x12, RZ, 0xfc, !PT ;  /* 0x0000001212107812 */ /* 0x000fe200078efcff */
[----:B------:R-:W-:Y:S02]  /*1ae0*/  IMAD.MOV.U32 R41, RZ, RZ, R13 ;  /* 0x000000ffff297224 */ /* 0x000fe400078e000d */
[----:B------:R-:W-:Y:S01]  /*1af0*/  IMAD R49, R6, R10, R49 ;  /* 0x0000000a06317224 */ /* 0x000fe200078e0231 */
[----:B------:R-:W-:Y:S01]  /*1b00*/  IABS R57, R16 ;  /* 0x0000001000397213 */ /* 0x000fe20000000000 */
[--C-:B------:R-:W-:Y:S01]  /*1b10*/  @!P6 IMAD.IADD R29, R29, 0x1, -R6.reuse ;  /* 0x000000011d1de824 */ /* 0x100fe200078e0a06 */
[----:B------:R-:W-:Y:S01]  /*1b20*/  ISETP.GE.AND P6, PT, R8, RZ, PT ;  /* 0x000000ff0800720c */ /* 0x000fe20003fc6270 */
[----:B------:R-:W-:Y:S01]  /*1b30*/  @!P5 IMAD.MOV R41, RZ, RZ, -R41 ;  /* 0x000000ffff29d224 */ /* 0x000fe200078e0a29 */
[----:B------:R-:W-:Y:S01]  /*1b40*/  ISETP.GT.U32.AND P5, PT, R6, R49, PT ;  /* 0x000000310600720c */ /* 0x000fe20003fa4070 */
[----:B------:R-:W-:-:S02]  /*1b50*/  @!P4 IMAD.IADD R51, R51, 0x1, -R6 ;  /* 0x000000013333c824 */ /* 0x000fc400078e0a06 */
[----:B------:R-:W-:-:S03]  /*1b60*/  IMAD.HI.U32 R8, R12, R53, RZ ;  /* 0x000000350c087227 */ /* 0x000fc600078e00ff */
[----:B------:R-:W-:Y:S01]  /*1b70*/  ISETP.GT.U32.AND P4, PT, R6, R51, PT ;  /* 0x000000330600720c */ /* 0x000fe20003f84070 */
[----:B------:R-:W-:Y:S02]  /*1b80*/  IMAD.MOV R13, RZ, RZ, -R8 ;  /* 0x000000ffff0d7224 */ /* 0x000fe400078e0a08 */
[----:B------:R-:W-:-:S04]  /*1b90*/  IMAD.HI.U32 R8, R12, R57, RZ ;  /* 0x000000390c087227 */ /* 0x000fc800078e00ff */
[----:B------:R-:W-:Y:S02]  /*1ba0*/  IMAD.MOV R8, RZ, RZ, -R8 ;  /* 0x000000ffff087224 */ /* 0x000fe400078e0a08 */
[----:B------:R-:W-:Y:S02]  /*1bb0*/  IMAD.MOV.U32 R43, RZ, RZ, R29 ;  /* 0x000000ffff2b7224 */ /* 0x000fe400078e001d */
[--C-:B------:R-:W-:Y:S01]  /*1bc0*/  @!P5 IMAD.IADD R49, R49, 0x1, -R6.reuse ;  /* 0x000000013131d824 */ /* 0x100fe200078e0a06 */
[C---:B------:R-:W-:Y:S01]  /*1bd0*/  ISETP.GT.U32.AND P5, PT, R6.reuse, R45, PT ;  /* 0x0000002d0600720c */ /* 0x040fe20003fa4070 */
[----:B------:R-:W-:Y:S02]  /*1be0*/  IMAD R57, R6, R8, R57 ;  /* 0x0000000806397224 */ /* 0x000fe400078e0239 */
[----:B------:R-:W-:Y:S01]  /*1bf0*/  @!P1 IMAD.MOV R37, RZ, RZ, -R37 ;  /* 0x000000ffff259224 */ /* 0x000fe200078e0a25 */
[----:B------:R-:W-:Y:S01]  /*1c00*/  ISETP.GE.AND P1, PT, R20, RZ, PT ;  /* 0x000000ff1400720c */ /* 0x000fe20003f26270 */
[----:B------:R-:W-:Y:S01]  /*1c10*/  @!P3 IMAD.MOV R43, RZ, RZ, -R43 ;  /* 0x000000ffff2bb224 */ /* 0x000fe200078e0a2b */
[C---:B------:R-:W-:Y:S01]  /*1c20*/  ISETP.GT.U32.AND P3, PT, R6.reuse, R49, PT ;  /* 0x000000310600720c */ /* 0x040fe20003f64070 */
[----:B------:R-:W-:Y:S01]  /*1c30*/  @!P4 IMAD.IADD R51, R51, 0x1, -R6 ;  /* 0x000000013333c824 */ /* 0x000fe200078e0a06 */
[----:B------:R-:W-:Y:S01]  /*1c40*/  ISETP.GT.U32.AND P4, PT, R6, R57, PT ;  /* 0x000000390600720c */ /* 0x000fe20003f84070 */
[----:B------:R-:W-:Y:S01]  /*1c50*/  IMAD.HI.U32 R10, R12, R55, RZ ;  /* 0x000000370c0a7227 */ /* 0x000fe200078e00ff */
[----:B------:R-:W-:-:S03]  /*1c60*/  LOP3.LUT R20, R18, 0x10, RZ, 0xfc, !PT ;  /* 0x0000001012147812 */ /* 0x000fc600078efcff */
[----:B------:R-:W-:Y:S01]  /*1c70*/  IMAD.MOV R10, RZ, RZ, -R10 ;  /* 0x000000ffff0a7224 */ /* 0x000fe200078e0a0a */
[----:B------:R-:W-:Y:S01]  /*1c80*/  IABS R59, R20 ;  /* 0x00000014003b7213 */ /* 0x000fe20000000000 */
[----:B------:R-:W-:Y:S01]  /*1c90*/  IMAD R53, R6, R13, R53 ;  /* 0x0000000d06357224 */ /* 0x000fe200078e0235 */
[----:B------:R-:W-:Y:S01]  /*1ca0*/  LOP3.LUT R13, R18, 0xc, RZ, 0xfc, !PT ;  /* 0x0000000c120d7812 */ /* 0x000fe200078efcff */
[----:B------:R-:W-:Y:S02]  /*1cb0*/  IMAD R55, R6, R10, R55 ;  /* 0x0000000a06377224 */ /* 0x000fe400078e0237 */
[----:B------:R-:W-:Y:S01]  /*1cc0*/  IMAD.HI.U32 R10, R12, R59, RZ ;  /* 0x0000003b0c0a7227 */ /* 0x000fe200078e00ff */
[----:B------:R-:W-:-:S03]  /*1cd0*/  IABS R63, R13 ;  /* 0x0000000d003f7213 */ /* 0x000fc60000000000 */
[--C-:B------:R-:W-:Y:S01]  /*1ce0*/  @!P3 IMAD.IADD R49, R49, 0x1, -R6.reuse ;  /* 0x000000013131b824 */ /* 0x100fe200078e0a06 */
[C---:B------:R-:W-:Y:S01]  /*1cf0*/  ISETP.GT.U32.AND P3, PT, R6.reuse, R55, PT ;  /* 0x000000370600720c */ /* 0x040fe20003f64070 */
[----:B------:R-:W-:Y:S02]  /*1d00*/  @!P4 IMAD.IADD R57, R57, 0x1, -R6 ;  /* 0x000000013939c824 */ /* 0x000fe400078e0a06 */
[----:B------:R-:W-:Y:S02]  /*1d10*/  IMAD.MOV R10, RZ, RZ, -R10 ;  /* 0x000000ffff0a7224 */ /* 0x000fe400078e0a0a */
[----:B------:R-:W-:Y:S01]  /*1d20*/  @!P2 IMAD.MOV R49, RZ, RZ, -R49 ;  /* 0x000000ffff31a224 */ /* 0x000fe200078e0a31 */
[C---:B------:R-:W-:Y:S01]  /*1d30*/  ISETP.GT.U32.AND P2, PT, R6.reuse, R57, PT ;  /* 0x000000390600720c */ /* 0x040fe20003f44070 */
[----:B------:R-:W-:Y:S02]  /*1d40*/  IMAD R59, R6, R10, R59 ;  /* 0x0000000a063b7224 */ /* 0x000fe400078e023b */
[----:B------:R-:W-:-:S04]  /*1d50*/  IMAD.HI.U32 R10, R12, R65, RZ ;  /* 0x000000410c0a7227 */ /* 0x000fc800078e00ff */
[----:B------:R-:W-:Y:S02]  /*1d60*/  IMAD.MOV R10, RZ, RZ, -R10 ;  /* 0x000000ffff0a7224 */ /* 0x000fe400078e0a0a */
[----:B------:R-:W-:-:S04]  /*1d70*/  IMAD.HI.U32 R8, R12, R63, RZ ;  /* 0x0000003f0c087227 */ /* 0x000fc800078e00ff */
[----:B------:R-:W-:Y:S01]  /*1d80*/  @!P5 IMAD.IADD R45, R45, 0x1, -R6 ;  /* 0x000000012d2dd824 */ /* 0x000fe200078e0a06 */
[C---:B------:R-:W-:Y:S01]  /*1d90*/  ISETP.GT.U32.AND P5, PT, R6.reuse, R53, PT ;  /* 0x000000350600720c */ /* 0x040fe20003fa4070 */
[C---:B------:R-:W-:Y:S02]  /*1da0*/  IMAD R65, R6.reuse, R10, R65 ;  /* 0x0000000a06417224 */ /* 0x040fe400078e0241 */
[----:B------:R-:W-:Y:S02]  /*1db0*/  IMAD.MOV R8, RZ, RZ, -R8 ;  /* 0x000000ffff087224 */ /* 0x000fe400078e0a08 */
[----:B------:R-:W-:Y:S01]  /*1dc0*/  @!P2 IMAD.IADD R57, R57, 0x1, -R6 ;  /* 0x000000013939a824 */ /* 0x000fe200078e0a06 */
[C---:B------:R-:W-:Y:S01]  /*1dd0*/  ISETP.GT.U32.AND P2, PT, R6.reuse, R65, PT ;  /* 0x000000410600720c */ /* 0x040fe20003f44070 */
[----:B------:R-:W-:Y:S02]  /*1de0*/  IMAD R63, R6, R8, R63 ;  /* 0x00000008063f7224 */ /* 0x000fe400078e023f */
[----:B------:R-:W-:-:S04]  /*1df0*/  IMAD.HI.U32 R8, R12, R67, RZ ;  /* 0x000000430c087227 */ /* 0x000fc800078e00ff */
[----:B------:R-:W-:Y:S01]  /*1e00*/  @!P3 IMAD.IADD R55, R55, 0x1, -R6 ;  /* 0x000000013737b824 */ /* 0x000fe200078e0a06 */
[C---:B------:R-:W-:Y:S01]  /*1e10*/  ISETP.GT.U32.AND P3, PT, R6.reuse, R59, PT ;  /* 0x0000003b0600720c */ /* 0x040fe20003f64070 */
[----:B------:R-:W-:Y:S02]  /*1e20*/  IMAD.MOV R10, RZ, RZ, -R8 ;  /* 0x000000ffff0a7224 */ /* 0x000fe400078e0a08 */
[--C-:B------:R-:W-:Y:S01]  /*1e30*/  @!P5 IMAD.IADD R53, R53, 0x1, -R6.reuse ;  /* 0x000000013535d824 */ /* 0x100fe200078e0a06 */
[----:B------:R-:W-:Y:S01]  /*1e40*/  ISETP.GT.U32.AND P4, PT, R6, R55, PT ;  /* 0x000000370600720c */ /* 0x000fe20003f84070 */
[----:B------:R-:W-:Y:S01]  /*1e50*/  IMAD.MOV.U32 R47, RZ, RZ, R45 ;  /* 0x000000ffff2f7224 */ /* 0x000fe200078e002d */
[----:B------:R-:W-:Y:S01]  /*1e60*/  ISETP.GE.AND P5, PT, R14, RZ, PT ;  /* 0x000000ff0e00720c */ /* 0x000fe20003fa6270 */
[C---:B------:R-:W-:Y:S01]  /*1e70*/  IMAD R67, R6.reuse, R10, R67 ;  /* 0x0000000a06437224 */ /* 0x040fe200078e0243 */
[----:B------:R-:W-:Y:S01]  /*1e80*/  LEA.HI R14, R11, R2, RZ, 0x1a ;  /* 0x000000020b0e7211 */ /* 0x000fe200078fd0ff */
[----:B------:R-:W-:Y:S01]  /*1e90*/  @!P0 IMAD.MOV R47, RZ, RZ, -R47 ;  /* 0x000000ffff2f8224 */ /* 0x000fe200078e0a2f */
[C---:B------:R-:W-:Y:S01]  /*1ea0*/  ISETP.GT.U32.AND P0, PT, R6.reuse, R53, PT ;  /* 0x000000350600720c */ /* 0x040fe20003f04070 */
[----:B------:R-:W-:Y:S01]  /*1eb0*/  @!P2 IMAD.IADD R65, R65, 0x1, -R6 ;  /* 0x000000014141a824 */ /* 0x000fe200078e0a06 */
[----:B------:R-:W-:Y:S01]  /*1ec0*/  ISETP.GT.U32.AND P2, PT, R6, R67, PT ;  /* 0x000000430600720c */ /* 0x000fe20003f44070 */
[----:B------:R-:W-:-:S04]  /*1ed0*/  IMAD.HI.U32 R8, R12, R69, RZ ;  /* 0x000000450c087227 */ /* 0x000fc800078e00ff */
[----:B------:R-:W-:Y:S02]  /*1ee0*/  @!P3 IMAD.IADD R59, R59, 0x1, -R6 ;  /* 0x000000013b3bb824 */ /* 0x000fe400078e0a06 */
[----:B------:R-:W-:Y:S02]  /*1ef0*/  IMAD.MOV R8, RZ, RZ, -R8 ;  /* 0x000000ffff087224 */ /* 0x000fe400078e0a08 */
[----:B------:R-:W-:Y:S01]  /*1f00*/  IMAD.HI.U32 R10, R12, R71, RZ ;  /* 0x000000470c0a7227 */ /* 0x000fe200078e00ff */
[----:B------:R-:W-:-:S03]  /*1f10*/  ISETP.GT.U32.AND P3, PT, R6, R59, PT ;  /* 0x0000003b0600720c */ /* 0x000fc60003f64070 */
[C---:B------:R-:W-:Y:S02]  /*1f20*/  IMAD R69, R6.reuse, R8, R69 ;  /* 0x0000000806457224 */ /* 0x040fe400078e0245 */
[--C-:B------:R-:W-:Y:S01]  /*1f30*/  @!P0 IMAD.IADD R53, R53, 0x1, -R6.reuse ;  /* 0x0000000135358824 */ /* 0x100fe200078e0a06 */
[C---:B------:R-:W-:Y:S01]  /*1f40*/  ISETP.GT.U32.AND P0, PT, R6.reuse, R63, PT ;  /* 0x0000003f0600720c */ /* 0x040fe20003f04070 */
[--C-:B------:R-:W-:Y:S01]  /*1f50*/  @!P2 IMAD.IADD R67, R67, 0x1, -R6.reuse ;  /* 0x000000014343a824 */ /* 0x100fe200078e0a06 */
[----:B------:R-:W-:Y:S01]  /*1f60*/  ISETP.GT.U32.AND P2, PT, R6, R69, PT ;  /* 0x000000450600720c */ /* 0x000fe20003f44070 */
[----:B------:R-:W-:Y:S01]  /*1f70*/  @!P4 IMAD.IADD R55, R55, 0x1, -R6 ;  /* 0x000000013737c824 */ /* 0x000fe200078e0a06 */
[----:B------:R-:W-:Y:S01]  /*1f80*/  ISETP.GE.AND P4, PT, R16, RZ, PT ;  /* 0x000000ff1000720c */ /* 0x000fe20003f86270 */
[----:B------:R-:W-:Y:S02]  /*1f90*/  IMAD.MOV R16, RZ, RZ, -R10 ;  /* 0x000000ffff107224 */ /* 0x000fe400078e0a0a */
[----:B------:R-:W-:Y:S01]  /*1fa0*/  @!P3 IMAD.IADD R59, R59, 0x1, -R6 ;  /* 0x000000013b3bb824 */ /* 0x000fe200078e0a06 */
[----:B------:R-:W-:Y:S01]  /*1fb0*/  ISETP.GE.AND P3, PT, R20, RZ, PT ;  /* 0x000000ff1400720c */ /* 0x000fe20003f66270 */
[----:B------:R-:W-:-:S02]  /*1fc0*/  IMAD R71, R6, R16, R71 ;  /* 0x0000001006477224 */ /* 0x000fc400078e0247 */
[----:B------:R-:W-:Y:S02]  /*1fd0*/  VIADD R20, R14, 0x3e ;  /* 0x0000003e0e147836 */ /* 0x000fe40000000000 */
[--C-:B------:R-:W-:Y:S01]  /*1fe0*/  @!P0 IMAD.IADD R63, R63, 0x1, -R6.reuse ;  /* 0x000000013f3f8824 */ /* 0x100fe200078e0a06 */
[----:B------:R-:W-:Y:S01]  /*1ff0*/  ISETP.GE.AND P0, PT, R13, RZ, PT ;  /* 0x000000ff0d00720c */ /* 0x000fe20003f06270 */
[----:B------:R-:W-:Y:S01]  /*2000*/  @!P2 IMAD.IADD R69, R69, 0x1, -R6 ;  /* 0x000000014545a824 */ /* 0x000fe200078e0a06 */
[----:B------:R-:W-:Y:S01]  /*2010*/  ISETP.GT.U32.AND P2, PT, R6, R71, PT ;  /* 0x000000470600720c */ /* 0x000fe20003f44070 */
[C---:B------:R-:W-:Y:S01]  /*2020*/  VIADD R22, R14.reuse, 0x2e ;  /* 0x0000002e0e167836 */ /* 0x040fe20000000000 */
[----:B------:R-:W-:Y:S01]  /*2030*/  IABS R13, R20 ;  /* 0x00000014000d7213 */ /* 0x000fe20000000000 */
[C---:B------:R-:W-:Y:S02]  /*2040*/  VIADD R24, R14.reuse, 0x1e ;  /* 0x0000001e0e187836 */ /* 0x040fe40000000000 */
[----:B------:R-:W-:Y:S01]  /*2050*/  VIADD R14, R14, 0xe ;  /* 0x0000000e0e0e7836 */ /* 0x000fe20000000000 */
[----:B------:R-:W-:Y:S01]  /*2060*/  IABS R29, R22 ;  /* 0x00000016001d7213 */ /* 0x000fe20000000000 */
[----:B------:R-:W-:Y:S01]  /*2070*/  IMAD.HI.U32 R8, R12, R13, RZ ;  /* 0x0000000d0c087227 */ /* 0x000fe200078e00ff */
[----:B------:R-:W-:-:S02]  /*2080*/  IABS R45, R24 ;  /* 0x00000018002d7213 */ /* 0x000fc40000000000 */
[----:B------:R-:W-:Y:S01]  /*2090*/  IABS R61, R14 ;  /* 0x0000000e003d7213 */ /* 0x000fe20000000000 */
[----:B------:R-:W-:Y:S01]  /*20a0*/  @!P1 IMAD.MOV R51, RZ, RZ, -R51 ;  /* 0x000000ffff339224 */ /* 0x000fe200078e0a33 */
[C---:B------:R-:W-:Y:S01]  /*20b0*/  ISETP.GT.U32.AND P1, PT, R6.reuse, R63, PT ;  /* 0x0000003f0600720c */ /* 0x040fe20003f24070 */
[----:B------:R-:W-:Y:S01]  /*20c0*/  @!P5 IMAD.MOV R55, RZ, RZ, -R55 ;  /* 0x000000ffff37d224 */ /* 0x000fe200078e0a37 */
[----:B------:R-:W-:Y:S01]  /*20d0*/  ISETP.GT.U32.AND P5, PT, R6, R67, PT ;  /* 0x000000430600720c */ /* 0x000fe20003fa4070 */
[----:B------:R-:W-:Y:S02]  /*20e0*/  IMAD.MOV R10, RZ, RZ, -R8 ;  /* 0x000000ffff0a7224 */ /* 0x000fe400078e0a08 */
[----:B------:R-:W-:-:S04]  /*20f0*/  IMAD.HI.U32 R8, R12, R29, RZ ;  /* 0x0000001d0c087227 */ /* 0x000fc800078e00ff */
[----:B------:R-:W-:-:S04]  /*2100*/  IMAD.HI.U32 R16, R12, R61, RZ ;  /* 0x0000003d0c107227 */ /* 0x000fc800078e00ff */
[----:B------:R-:W-:Y:S01]  /*2110*/  @!P2 IMAD.IADD R71, R71, 0x1, -R6 ;  /* 0x000000014747a824 */ /* 0x000fe200078e0a06 */
[C---:B------:R-:W-:Y:S01]  /*2120*/  ISETP.GT.U32.AND P2, PT, R6.reuse, R65, PT ;  /* 0x000000410600720c */ /* 0x040fe20003f44070 */
[----:B------:R-:W-:Y:S02]  /*2130*/  IMAD R13, R6, R10, R13 ;  /* 0x0000000a060d7224 */ /* 0x000fe400078e020d */
[----:B------:R-:W-:-:S04]  /*2140*/  IMAD.HI.U32 R10, R12, R45, RZ ;  /* 0x0000002d0c0a7227 */ /* 0x000fc800078e00ff */
[----:B------:R-:W-:Y:S02]  /*2150*/  IMAD.MOV R8, RZ, RZ, -R8 ;  /* 0x000000ffff087224 */ /* 0x000fe400078e0a08 */
[----:B------:R-:W-:Y:S02]  /*2160*/  IMAD.MOV R16, RZ, RZ, -R16 ;  /* 0x000000ffff107224 */ /* 0x000fe400078e0a10 */
[----:B------:R-:W-:Y:S02]  /*2170*/  IMAD.MOV R10, RZ, RZ, -R10 ;  /* 0x000000ffff0a7224 */ /* 0x000fe400078e0a0a */
[C---:B------:R-:W-:Y:S02]  /*2180*/  IMAD R29, R6.reuse, R8, R29 ;  /* 0x00000008061d7224 */ /* 0x040fe400078e021d */
[C---:B------:R-:W-:Y:S02]  /*2190*/  IMAD R61, R6.reuse, R16, R61 ;  /* 0x00000010063d7224 */ /* 0x040fe400078e023d */
[----:B------:R-:W-:Y:S01]  /*21a0*/  @!P4 IMAD.MOV R57, RZ, RZ, -R57 ;  /* 0x000000ffff39c224 */ /* 0x000fe200078e0a39 */
[----:B------:R-:W-:Y:S01]  /*21b0*/  ISETP.GT.U32.AND P4, PT, R6, R69, PT ;  /* 0x000000450600720c */ /* 0x000fe20003f84070 */
[----:B------:R-:W-:-:S04]  /*21c0*/  IMAD.HI.U32 R8, R12, R75, RZ ;  /* 0x0000004b0c087227 */ /* 0x000fc800078e00ff */
[C---:B------:R-:W-:Y:S02]  /*21d0*/  IMAD R45, R6.reuse, R10, R45 ;  /* 0x0000000a062d7224 */ /* 0x040fe400078e022d */
[----:B------:R-:W-:Y:S01]  /*21e0*/  @!P3 IMAD.MOV R59, RZ, RZ, -R59 ;  /* 0x000000ffff3bb224 */ /* 0x000fe200078e0a3b */
[C---:B------:R-:W-:Y:S01]  /*21f0*/  ISETP.GT.U32.AND P3, PT, R6.reuse, R13, PT ;  /* 0x0000000d0600720c */ /* 0x040fe20003f64070 */
[--C-:B------:R-:W-:Y:S01]  /*2200*/  @!P1 IMAD.IADD R63, R63, 0x1, -R6.reuse ;  /* 0x000000013f3f9824 */ /* 0x100fe200078e0a06 */
[C---:B------:R-:W-:Y:S01]  /*2210*/  ISETP.GT.U32.AND P1, PT, R6.reuse, R29, PT ;  /* 0x0000001d0600720c */ /* 0x040fe20003f24070 */
[----:B------:R-:W-:Y:S01]  /*2220*/  @!P5 IMAD.IADD R67, R67, 0x1, -R6 ;  /* 0x000000014343d824 */ /* 0x000fe200078e0a06 */
[C---:B------:R-:W-:Y:S01]  /*2230*/  ISETP.GT.U32.AND P5, PT, R6.reuse, R61, PT ;  /* 0x0000003d0600720c */ /* 0x040fe20003fa4070 */
[----:B------:R-:W-:Y:S01]  /*2240*/  @!P6 IMAD.MOV R53, RZ, RZ, -R53 ;  /* 0x000000ffff35e224 */ /* 0x000fe200078e0a35 */
[----:B------:R-:W-:Y:S01]  /*2250*/  ISETP.GT.U32.AND P6, PT, R6, R71, PT ;  /* 0x000000470600720c */ /* 0x000fe20003fc4070 */
[----:B------:R-:W-:-:S02]  /*2260*/  IMAD.MOV R8, RZ, RZ, -R8 ;  /* 0x000000ffff087224 */ /* 0x000fc400078e0a08 */
[----:B------:R-:W-:-:S04]  /*2270*/  IMAD.HI.U32 R12, R12, R73, RZ ;  /* 0x000000490c0c7227 */ /* 0x000fc800078e00ff */
[----:B------:R-:W-:Y:S01]  /*2280*/  @!P2 IMAD.IADD R65, R65, 0x1, -R6 ;  /* 0x000000014141a824 */ /* 0x000fe200078e0a06 */
[C---:B------:R-:W-:Y:S01]  /*2290*/  ISETP.GT.U32.AND P2, PT, R6.reuse, R45, PT ;  /* 0x0000002d0600720c */ /* 0x040fe20003f44070 */
[C---:B------:R-:W-:Y:S01]  /*22a0*/  IMAD R75, R6.reuse, R8, R75 ;  /* 0x00000008064b7224 */ /* 0x040fe200078e024b */
[----:B------:R-:W-:Y:S01]  /*22b0*/  LOP3.LUT R8, RZ, R5, RZ, 0x33, !PT ;  /* 0x00000005ff087212 */ /* 0x000fe200078e33ff */
[----:B------:R-:W-:Y:S02]  /*22c0*/  IMAD.MOV R12, RZ, RZ, -R12 ;  /* 0x000000ffff0c7224 */ /* 0x000fe400078e0a0c */
[--C-:B------:R-:W-:Y:S01]  /*22d0*/  @!P4 IMAD.IADD R69, R69, 0x1, -R6.reuse ;  /* 0x000000014545c824 */ /* 0x100fe200078e0a06 */
[C---:B------:R-:W-:Y:S01]  /*22e0*/  ISETP.GT.U32.AND P4, PT, R6.reuse, R75, PT ;  /* 0x0000004b0600720c */ /* 0x040fe20003f84070 */
[----:B------:R-:W-:Y:S02]  /*22f0*/  IMAD R73, R6, R12, R73 ;  /* 0x0000000c06497224 */ /* 0x000fe400078e0249 */
[--C-:B------:R-:W-:Y:S01]  /*2300*/  @!P3 IMAD.IADD R13, R13, 0x1, -R6.reuse ;  /* 0x000000010d0db824 */ /* 0x100fe200078e0a06 */
[----:B------:R-:W-:Y:S01]  /*2310*/  ISETP.GE.AND P3, PT, R28, RZ, PT ;  /* 0x000000ff1c00720c */ /* 0x000fe20003f66270 */
[--C-:B------:R-:W-:Y:S01]  /*2320*/  @!P1 IMAD.IADD R29, R29, 0x1, -R6.reuse ;  /* 0x000000011d1d9824 */ /* 0x100fe200078e0a06 */
[----:B------:R-:W-:Y:S01]  /*2330*/  ISETP.GE.AND P1, PT, R30, RZ, PT ;  /* 0x000000ff1e00720c */ /* 0x000fe20003f26270 */
[--C-:B------:R-:W-:Y:S01]  /*2340*/  @!P5 IMAD.IADD R61, R61, 0x1, -R6.reuse ;  /* 0x000000013d3dd824 */ /* 0x100fe200078e0a06 */
[----:B------:R-:W-:Y:S01]  /*2350*/  ISETP.GT.U32.AND P5, PT, R6, R73, PT ;  /* 0x000000490600720c */ /* 0x000fe20003fa4070 */
[--C-:B------:R-:W-:Y:S01]  /*2360*/  @!P6 IMAD.IADD R71, R71, 0x1, -R6.reuse ;  /* 0x000000014747e824 */ /* 0x100fe200078e0a06 */
[----:B------:R-:W-:Y:S01]  /*2370*/  ISETP.GE.AND P6, PT, R26, RZ, PT ;  /* 0x000000ff1a00720c */ /* 0x000fe20003fc6270 */
[--C-:B------:R-:W-:Y:S01]  /*2380*/  @!P2 IMAD.IADD R45, R45, 0x1, -R6.reuse ;  /* 0x000000012d2da824 */ /* 0x100fe200078e0a06 */
[----:B------:R-:W-:Y:S01]  /*2390*/  ISETP.GE.AND P2, PT, R32, RZ, PT ;  /* 0x000000ff2000720c */ /* 0x000fe20003f46270 */
[--C-:B------:R-:W-:Y:S01]  /*23a0*/  @!P4 IMAD.IADD R75, R75, 0x1, -R6.reuse ;  /* 0x000000014b4bc824 */ /* 0x100fe200078e0a06 */
[C---:B------:R-:W-:Y:S01]  /*23b0*/  ISETP.GT.U32.AND P4, PT, R6.reuse, R29, PT ;  /* 0x0000001d0600720c */ /* 0x040fe20003f84070 */
[----:B------:R-:W-:Y:S01]  /*23c0*/  @!P0 IMAD.MOV R63, RZ, RZ, -R63 ;  /* 0x000000ffff3f8224 */ /* 0x000fe200078e0a3f */
[C---:B------:R-:W-:Y:S01]  /*23d0*/  ISETP.GT.U32.AND P0, PT, R6.reuse, R13, PT ;  /* 0x0000000d0600720c */ /* 0x040fe20003f04070 */
[----:B------:R-:W-:Y:S01]  /*23e0*/  @!P3 IMAD.MOV R67, RZ, RZ, -R67 ;  /* 0x000000ffff43b224 */ /* 0x000fe200078e0a43 */
[C---:B------:R-:W-:Y:S01]  /*23f0*/  ISETP.GT.U32.AND P3, PT, R6.reuse, R45, PT ;  /* 0x0000002d0600720c */ /* 0x040fe20003f64070 */
[----:B------:R-:W-:Y:S01]  /*2400*/  @!P1 IMAD.MOV R69, RZ, RZ, -R69 ;  /* 0x000000ffff459224 */ /* 0x000fe200078e0a45 */
[----:B------:R-:W-:Y:S01]  /*2410*/  ISETP.GT.U32.AND P1, PT, R6, R75, PT ;  /* 0x0000004b0600720c */ /* 0x000fe20003f24070 */
[--C-:B------:R-:W-:Y:S01]  /*2420*/  @!P5 IMAD.IADD R73, R73, 0x1, -R6.reuse ;  /* 0x000000014949d824 */ /* 0x100fe200078e0a06 */
[----:B------:R-:W-:Y:S01]  /*2430*/  ISETP.GE.AND P5, PT, R20, RZ, PT ;  /* 0x000000ff1400720c */ /* 0x000fe20003fa6270 */
[----:B------:R-:W-:Y:S01]  /*2440*/  @!P6 IMAD.MOV R65, RZ, RZ, -R65 ;  /* 0x000000ffff41e224 */ /* 0x000fe200078e0a41 */
[C---:B------:R-:W-:Y:S01]  /*2450*/  ISETP.GT.U32.AND P6, PT, R6.reuse, R61, PT ;  /* 0x0000003d0600720c */ /* 0x040fe20003fc4070 */
[----:B------:R-:W-:Y:S01]  /*2460*/  @!P2 IMAD.MOV R71, RZ, RZ, -R71 ;  /* 0x000000ffff47a224 */ /* 0x000fe200078e0a47 */
[----:B------:R-:W-:Y:S01]  /*2470*/  ISETP.GT.U32.AND P2, PT, R6, R73, PT ;  /* 0x000000490600720c */ /* 0x000fe20003f44070 */
[--C-:B------:R-:W-:Y:S01]  /*2480*/  @!P4 IMAD.IADD R29, R29, 0x1, -R6.reuse ;  /* 0x000000011d1dc824 */ /* 0x100fe200078e0a06 */
[----:B------:R-:W-:Y:S01]  /*2490*/  ISETP.GE.AND P4, PT, R24, RZ, PT ;  /* 0x000000ff1800720c */ /* 0x000fe20003f86270 */
[--C-:B------:R-:W-:Y:S01]  /*24a0*/  @!P0 IMAD.IADD R13, R13, 0x1, -R6.reuse ;  /* 0x000000010d0d8824 */ /* 0x100fe200078e0a06 */
[----:B------:R-:W-:Y:S01]  /*24b0*/  ISETP.GE.AND P0, PT, R22, RZ, PT ;  /* 0x000000ff1600720c */ /* 0x000fe20003f06270 */
[--C-:B------:R-:W-:Y:S01]  /*24c0*/  @!P3 IMAD.IADD R45, R45, 0x1, -R6.reuse ;  /* 0x000000012d2db824 */ /* 0x100fe200078e0a06 */
[----:B------:R-:W-:Y:S01]  /*24d0*/  ISETP.GE.AND P3, PT, R14, RZ, PT ;  /* 0x000000ff0e00720c */ /* 0x000fe20003f66270 */
[----:B------:R-:W-:Y:S01]  /*24e0*/  @!P1 IMAD.IADD R75, R75, 0x1, -R6 ;  /* 0x000000014b4b9824 */ /* 0x000fe200078e0a06 */
[----:B------:R-:W-:Y:S01]  /*24f0*/  ISETP.GE.AND P1, PT, R34, RZ, PT ;  /* 0x000000ff2200720c */ /* 0x000fe20003f26270 */
[----:B------:R-:W-:-:S02]  /*2500*/  @!P5 IMAD.MOV R13, RZ, RZ, -R13 ;  /* 0x000000ffff0dd224 */ /* 0x000fc400078e0a0d */
[--C-:B------:R-:W-:Y:S01]  /*2510*/  @!P6 IMAD.IADD R61, R61, 0x1, -R6.reuse ;  /* 0x000000013d3de824 */ /* 0x100fe200078e0a06 */
[----:B------:R-:W-:Y:S01]  /*2520*/  ISETP.GE.AND P6, PT, R18, RZ, PT ;  /* 0x000000ff1200720c */ /* 0x000fe20003fc6270 */
[----:B------:R-:W-:Y:S01]  /*2530*/  @!P2 IMAD.IADD R73, R73, 0x1, -R6 ;  /* 0x000000014949a824 */ /* 0x000fe200078e0a06 */
[----:B------:R-:W-:Y:S01]  /*2540*/  ISETP.NE.AND P2, PT, R5, RZ, PT ;  /* 0x000000ff0500720c */ /* 0x000fe20003f45270 */
[----:B------:R-:W-:Y:S01]  /*2550*/  IMAD R6, R153, UR8, RZ ;  /* 0x0000000899067c24 */ /* 0x000fe2000f8e02ff */
[----:B------:R-:W-:Y:S01]  /*2560*/  USHF.L.U32 UR8, UR8, 0x6, URZ ;  /* 0x0000000608087899 */ /* 0x000fe2000800063f */
[----:B------:R-:W-:Y:S01]  /*2570*/  @!P0 IMAD.MOV R29, RZ, RZ, -R29 ;  /* 0x000000ffff1d8224 */ /* 0x000fe200078e0a1d */
[----:B------:R-:W-:Y:S01]  /*2580*/  SEL R13, R8, R13, !P2 ;  /* 0x0000000d080d7207 */ /* 0x000fe20005000000 */
[----:B------:R-:W-:Y:S01]  /*2590*/  @!P4 IMAD.MOV R45, RZ, RZ, -R45 ;  /* 0x000000ffff2dc224 */ /* 0x000fe200078e0a2d */
[----:B------:R-:W-:Y:S01]  /*25a0*/  IADD3 R10, P5, R6, UR4, RZ ;  /* 0x00000004060a7c10 */ /* 0x000fe2000ffbe0ff */
[----:B------:R-:W-:Y:S01]  /*25b0*/  @!P3 IMAD.MOV R61, RZ, RZ, -R61 ;  /* 0x000000ffff3db224 */ /* 0x000fe200078e0a3d */
[----:B------:R-:W-:Y:S01]  /*25c0*/  SEL R15, R8, R15, !P2 ;  /* 0x0000000f080f7207 */ /* 0x000fe20005000000 */
[----:B------:R-:W-:Y:S01]  /*25d0*/  @!P1 IMAD.MOV R73, RZ, RZ, -R73 ;  /* 0x000000ffff499224 */ /* 0x000fe200078e0a49 */
[----:B------:R-:W-:Y:S01]  /*25e0*/  LEA.HI.X.SX32 R12, R6, UR5, 0x1, P5 ;  /* 0x00000005060c7c11 */ /* 0x000fe2000a8f0eff */
[----:B------:R-:W-:Y:S01]  /*25f0*/  @!P6 IMAD.MOV R75, RZ, RZ, -R75 ;  /* 0x000000ffff4be224 */ /* 0x000fe200078e0a4b */
[----:B------:R-:W-:Y:S01]  /*2600*/  ULDC UR5, c[0x0][0x240] ;  /* 0x0000900000057ab9 */ /* 0x000fe20000000800 */
[C---:B------:R-:W-:Y:S01]  /*2610*/  SEL R17, R8.reuse, R17, !P2 ;  /* 0x0000001108117207 */ /* 0x040fe20005000000 */
[----:B------:R-:W-:Y:S01]  /*2620*/  IMAD R13, R13, UR5, RZ ;  /* 0x000000050d0d7c24 */ /* 0x000fe2000f8e02ff */
[C---:B------:R-:W-:Y:S01]  /*2630*/  SEL R19, R8.reuse, R19, !P2 ;  /* 0x0000001308137207 */ /* 0x040fe20005000000 */
[----:B------:R-:W-:Y:S01]  /*2640*/  ULDC UR4, c[0x0][0x234] ;  /* 0x00008d0000047ab9 */ /* 0x000fe20000000800 */
[C---:B------:R-:W-:Y:S01]  /*2650*/  SEL R21, R8.reuse, R21, !P2 ;  /* 0x0000001508157207 */ /* 0x040fe20005000000 */
[----:B------:R-:W-:Y:S01]  /*2660*/  IMAD R5, R7, UR4, RZ ;  /* 0x0000000407057c24 */ /* 0x000fe2000f8e02ff */
        /* <DEDUP_REMOVED lines=52> */
[----:B------:R-:W-:Y:S01]  /*29b0*/  SEL R8, R8, R75, !P2 ;  /* 0x0000004b08087207 */ /* 0x000fe20005000000 */
[----:B------:R-:W-:Y:S01]  /*29c0*/  IMAD R67, R67, UR5, RZ ;  /* 0x0000000543437c24 */ /* 0x000fe2000f8e02ff */
[-C--:B------:R-:W-:Y:S01]  /*29d0*/  IADD3 R7, P0, R13, R10.reuse, RZ ;  /* 0x0000000a0d077210 */ /* 0x080fe20007f1e0ff */
[----:B------:R-:W-:Y:S01]  /*29e0*/  IMAD R69, R69, UR5, RZ ;  /* 0x0000000545457c24 */ /* 0x000fe2000f8e02ff */
[-C--:B------:R-:W-:Y:S01]  /*29f0*/  IADD3 R14, P2, R17, R10.reuse, RZ ;  /* 0x0000000a110e7210 */ /* 0x080fe20007f5e0ff */
[----:B------:R-:W-:Y:S01]  /*2a00*/  IMAD R6, R8, UR5, RZ ;  /* 0x0000000508067c24 */ /* 0x000fe2000f8e02ff */
[----:B------:R-:W-:Y:S01]  /*2a10*/  IADD3 R8, P1, R15, R10, RZ ;  /* 0x0000000a0f087210 */ /* 0x000fe20007f3e0ff */
[----:B------:R0:W-:Y:S01]  /*2a20*/  STL [R1+0x18], R7 ;  /* 0x0000180701007387 */ /* 0x0001e20000100800 */
[----:B------:R-:W-:Y:S01]  /*2a30*/  IMAD R71, R71, UR5, RZ ;  /* 0x0000000547477c24 */ /* 0x000fe2000f8e02ff */
[----:B------:R-:W-:Y:S01]  /*2a40*/  CS2R R74, SRZ ;  /* 0x00000000004a7805 */ /* 0x000fe2000001ff00 */
[----:B------:R-:W-:Y:S01]  /*2a50*/  IMAD R73, R73, UR5, RZ ;  /* 0x0000000549497c24 */ /* 0x000fe2000f8e02ff */
[----:B------:R1:W-:Y:S01]  /*2a60*/  STL [R1+0x20], R8 ;  /* 0x0000200801007387 */ /* 0x0003e20000100800 */
[----:B------:R-:W-:Y:S01]  /*2a70*/  IMAD R4, R4, UR4, RZ ;  /* 0x0000000404047c24 */ /* 0x000fe2000f8e02ff */
[----:B------:R-:W-:-:S02]  /*2a80*/  UIADD3 UR4, UR7, 0x4000, URZ ;  /* 0x0000400007047890 */ /* 0x000fc4000fffe03f */
[----:B------:R2:W-:Y:S01]  /*2a90*/  STL [R1+0x28], R14 ;  /* 0x0000280e01007387 */ /* 0x0005e20000100800 */
[----:B------:R-:W-:Y:S01]  /*2aa0*/  UMOV UR5, URZ ;  /* 0x0000003f00057c82 */ /* 0x000fe20008000000 */
[-C--:B0-----:R-:W-:Y:S01]  /*2ab0*/  IADD3 R7, P3, R19, R10.reuse, RZ ;  /* 0x0000000a13077210 */ /* 0x081fe20007f7e0ff */
[----:B------:R-:W-:Y:S01]  /*2ac0*/  USHF.R.U32.HI UR4, URZ, 0x4, UR4 ;  /* 0x000000043f047899 */ /* 0x000fe20008011604 */
[----:B-1----:R-:W-:-:S03]  /*2ad0*/  IADD3 R8, P4, R21, R10, RZ ;  /* 0x0000000a15087210 */ /* 0x002fc60007f9e0ff */
[----:B------:R0:W-:Y:S01]  /*2ae0*/  STL [R1+0x30], R7 ;  /* 0x0000300701007387 */ /* 0x0001e20000100800 */
[----:B------:R-:W-:Y:S01]  /*2af0*/  USGXT.U32 UR4, UR4, 0xe ;  /* 0x0000000e0404789a */ /* 0x000fe20008000000 */
[----:B--2---:R-:W-:Y:S02]  /*2b00*/  IADD3 R14, P5, R23, R10, RZ ;  /* 0x0000000a170e7210 */ /* 0x004fe40007fbe0ff */
[----:B------:R1:W-:Y:S01]  /*2b10*/  STL [R1+0x38], R8 ;  /* 0x0000380801007387 */ /* 0x0003e20000100800 */
[----:B------:R-:W-:-:S03]  /*2b20*/  UIADD3.64 UR38, UR4, -UR38, URZ ;  /* 0x8000002604267297 */ /* 0x000fc6000fffe03f */
[----:B------:R-:W-:Y:S01]  /*2b30*/  STL [R1+0x40], R14 ;  /* 0x0000400e01007387 */ /* 0x000fe20000100800 */
[----:B0-----:R-:W-:Y:S02]  /*2b40*/  IADD3 R7, P6, R25, R10, RZ ;  /* 0x0000000a19077210 */ /* 0x001fe40007fde0ff */
[----:B-1----:R-:W-:-:S03]  /*2b50*/  LEA.HI.X.SX32 R8, R13, R12, 0x1, P0 ;  /* 0x0000000c0d087211 */ /* 0x002fc600000f0eff */
[----:B------:R0:W-:Y:S01]  /*2b60*/  STL [R1+0x48], R7 ;  /* 0x0000480701007387 */ /* 0x0001e20000100800 */
[----:B------:R-:W-:-:S03]  /*2b70*/  IADD3 R13, P0, R27, R10, RZ ;  /* 0x0000000a1b0d7210 */ /* 0x000fc60007f1e0ff */
[----:B------:R1:W-:Y:S04]  /*2b80*/  STL [R1+0x14], R8 ;  /* 0x0000140801007387 */ /* 0x0003e80000100800 */
[----:B------:R2:W-:Y:S01]  /*2b90*/  STL [R1+0x50], R13 ;  /* 0x0000500d01007387 */ /* 0x0005e20000100800 */
[----:B0-----:R-:W-:Y:S02]  /*2ba0*/  LEA.HI.X.SX32 R7, R15, R12, 0x1, P1 ;  /* 0x0000000c0f077211 */ /* 0x001fe400008f0eff */
[----:B-1----:R-:W-:-:S03]  /*2bb0*/  IADD3 R8, P1, R29, R10, RZ ;  /* 0x0000000a1d087210 */ /* 0x002fc60007f3e0ff */
[----:B------:R0:W-:Y:S01]  /*2bc0*/  STL [R1+0x1c], R7 ;  /* 0x00001c0701007387 */ /* 0x0001e20000100800 */
[----:B--2---:R-:W-:-:S03]  /*2bd0*/  LEA.HI.X.SX32 R13, R17, R12, 0x1, P2 ;  /* 0x0000000c110d7211 */ /* 0x004fc600010f0eff */
[----:B------:R1:W-:Y:S04]  /*2be0*/  STL [R1+0x58], R8 ;  /* 0x0000580801007387 */ /* 0x0003e80000100800 */
[----:B------:R2:W-:Y:S01]  /*2bf0*/  STL [R1+0x24], R13 ;  /* 0x0000240d01007387 */ /* 0x0005e20000100800 */
[----:B0-----:R-:W-:Y:S02]  /*2c00*/  IADD3 R7, P2, R31, R10, RZ ;  /* 0x0000000a1f077210 */ /* 0x001fe40007f5e0ff */
[----:B-1----:R-:W-:-:S03]  /*2c10*/  LEA.HI.X.SX32 R8, R19, R12, 0x1, P3 ;  /* 0x0000000c13087211 */ /* 0x002fc600018f0eff */
[----:B------:R0:W-:Y:S01]  /*2c20*/  STL [R1+0x60], R7 ;  /* 0x0000600701007387 */ /* 0x0001e20000100800 */
[----:B--2---:R-:W-:-:S03]  /*2c30*/  IADD3 R13, P3, R33, R10, RZ ;  /* 0x0000000a210d7210 */ /* 0x004fc60007f7e0ff */
        /* <DEDUP_REMOVED lines=11> */
[----:B------:R-:W-:Y:S02]  /*2cf0*/  CS2R R24, SRZ ;  /* 0x0000000000187805 */ /* 0x000fe4000001ff00 */
[----:B--2---:R-:W-:Y:S01]  /*2d00*/  IADD3 R13, P6, R39, R10, RZ ;  /* 0x0000000a270d7210 */ /* 0x004fe20007fde0ff */
[----:B------:R1:W-:Y:S04]  /*2d10*/  STL [R1+0x44], R8 ;  /* 0x0000440801007387 */ /* 0x0003e80000100800 */
[----:B------:R2:W-:Y:S01]  /*2d20*/  STL [R1+0x80], R13 ;  /* 0x0000800d01007387 */ /* 0x0005e20000100800 */
[----:B0-----:R-:W-:Y:S02]  /*2d30*/  LEA.HI.X.SX32 R7, R27, R12, 0x1, P0 ;  /* 0x0000000c1b077211 */ /* 0x001fe400000f0eff */
[----:B------:R-:W-:-:S02]  /*2d40*/  CS2R R26, SRZ ;  /* 0x00000000001a7805 */ /* 0x000fc4000001ff00 */
[----:B-1----:R-:W-:Y:S01]  /*2d50*/  IADD3 R8, P0, R41, R10, RZ ;  /* 0x0000000a29087210 */ /* 0x002fe20007f1e0ff */
[----:B------:R0:W-:Y:S01]  /*2d60*/  STL [R1+0x4c], R7 ;  /* 0x00004c0701007387 */ /* 0x0001e20000100800 */
[----:B--2---:R-:W-:-:S03]  /*2d70*/  LEA.HI.X.SX32 R13, R29, R12, 0x1, P1 ;  /* 0x0000000c1d0d7211 */ /* 0x004fc600008f0eff */
[----:B------:R1:W-:Y:S01]  /*2d80*/  STL [R1+0x88], R8 ;  /* 0x0000880801007387 */ /* 0x0003e20000100800 */
[----:B------:R-:W-:-:S03]  /*2d90*/  CS2R R28, SRZ ;  /* 0x00000000001c7805 */ /* 0x000fc6000001ff00 */
        /* <DEDUP_REMOVED lines=65> */
[C---:B--2---:R-:W-:Y:S01]  /*31b0*/  IADD3 R13, P0, R69.reuse, R10, RZ ;  /* 0x0000000a450d7210 */ /* 0x044fe20007f1e0ff */
[----:B------:R1:W-:Y:S03]  /*31c0*/  STL [R1+0xbc], R8 ;  /* 0x0000bc0801007387 */ /* 0x0003e60000100800 */
[-C--:B------:R-:W-:Y:S01]  /*31d0*/  LEA.HI.X.SX32 R14, R69, R12.reuse, 0x1, P0 ;  /* 0x0000000c450e7211 */ /* 0x080fe200000f0eff */
[----:B------:R2:W-:Y:S01]  /*31e0*/  STL [R1+0xf8], R13 ;  /* 0x0000f80d01007387 */ /* 0x0005e20000100800 */
[----:B------:R-:W-:Y:S02]  /*31f0*/  CS2R R68, SRZ ;  /* 0x0000000000447805 */ /* 0x000fe4000001ff00 */
[----:B0-----:R-:W-:-:S02]  /*3200*/  LEA.HI.X.SX32 R7, R57, R12, 0x1, P1 ;  /* 0x0000000c39077211 */ /* 0x001fc400008f0eff */
[----:B------:R-:W-:Y:S02]  /*3210*/  CS2R R56, SRZ ;  /* 0x0000000000387805 */ /* 0x000fe4000001ff00 */
        /* <DEDUP_REMOVED lines=9> */
[C---:B------:R-:W-:Y:S02]  /*32b0*/  IADD3 R10, P3, R6.reuse, R10, RZ ;  /* 0x0000000a060a7210 */ /* 0x040fe40007f7e0ff */
[----:B------:R-:W-:Y:S02]  /*32c0*/  CS2R R60, SRZ ;  /* 0x00000000003c7805 */ /* 0x000fe4000001ff00 */
[-C--:B--2---:R-:W-:Y:S01]  /*32d0*/  LEA.HI.X.SX32 R13, R65, R12.reuse, 0x1, P5 ;  /* 0x0000000c410d7211 */ /* 0x084fe200028f0eff */
[----:B------:R1:W-:Y:S01]  /*32e0*/  STL [R1+0xd4], R8 ;  /* 0x0000d40801007387 */ /* 0x0003e20000100800 */
[-C--:B------:R-:W-:Y:S02]  /*32f0*/  LEA.HI.X.SX32 R6, R6, R12.reuse, 0x1, P3 ;  /* 0x0000000c06067211 */ /* 0x080fe400018f0eff */
[----:B------:R-:W-:Y:S01]  /*3300*/  CS2R R64, SRZ ;  /* 0x0000000000407805 */ /* 0x000fe2000001ff00 */
[----:B------:R2:W-:Y:S01]  /*3310*/  STL [R1+0x110], R10 ;  /* 0x0001100a01007387 */ /* 0x0005e20000100800 */
[----:B0-----:R-:W-:-:S02]  /*3320*/  LEA.HI.X.SX32 R7, R63, R12, 0x1, P4 ;  /* 0x0000000c3f077211 */ /* 0x001fc400020f0eff */
[----:B------:R-:W-:Y:S02]  /*3330*/  CS2R R62, SRZ ;  /* 0x00000000003e7805 */ /* 0x000fe4000001ff00 */
[----:B-1----:R-:W-:Y:S01]  /*3340*/  IADD3 R8, P4, R4, UR10, RZ ;  /* 0x0000000a04087c10 */ /* 0x002fe2000ff9e0ff */
[----:B------:R0:W-:Y:S01]  /*3350*/  STL [R1+0xdc], R7 ;  /* 0x0000dc0701007387 */ /* 0x0001e20000100800 */
[----:B--2---:R-:W-:-:S03]  /*3360*/  LEA.HI.X.SX32 R10, R67, R12, 0x1, P6 ;  /* 0x0000000c430a7211 */ /* 0x004fc600030f0eff */
[----:B------:R1:W-:Y:S01]  /*3370*/  STL [R1+0xe4], R13 ;  /* 0x0000e40d01007387 */ /* 0x0003e20000100800 */
[----:B------:R-:W-:Y:S02]  /*3380*/  LEA.HI.X.SX32 R4, R4, UR11, 0x1, P4 ;  /* 0x0000000b04047c11 */ /* 0x000fe4000a0f0eff */
[----:B------:R-:W-:Y:S01]  /*3390*/  CS2R R66, SRZ ;  /* 0x0000000000427805 */ /* 0x000fe2000001ff00 */
[----:B------:R2:W-:Y:S01]  /*33a0*/  STL [R1+0xec], R10 ;  /* 0x0000ec0a01007387 */ /* 0x0005e20000100800 */
[C---:B0-----:R-:W-:Y:S01]  /*33b0*/  IADD3 R7, P5, R5.reuse, UR10, RZ ;  /* 0x0000000a05077c10 */ /* 0x041fe2000ffbe0ff */
[----:B------:R-:W-:Y:S02]  /*33c0*/  USHF.R.U32.HI UR10, URZ, 0x4, UR7 ;  /* 0x000000043f0a7899 */ /* 0x000fe40008011607 */
[----:B------:R-:W-:Y:S01]  /*33d0*/  STL [R1+0xf4], R14 ;  /* 0x0000f40e01007387 */ /* 0x000fe20000100800 */
[----:B------:R-:W-:Y:S01]  /*33e0*/  LEA.HI.X.SX32 R5, R5, UR11, 0x1, P5 ;  /* 0x0000000b05057c11 */ /* 0x000fe2000a8f0eff */
[----:B------:R-:W-:Y:S01]  /*33f0*/  ULDC UR11, c[0x0][0x238] ;  /* 0x00008e00000b7ab9 */ /* 0x000fe20000000800 */
[-C--:B-1----:R-:W-:Y:S01]  /*3400*/  LEA.HI.X.SX32 R13, R71, R12.reuse, 0x1, P1 ;  /* 0x0000000c470d7211 */ /* 0x082fe200008f0eff */
[----:B------:R-:W-:Y:S01]  /*3410*/  UIMAD UR12, UR11, 0x3f, URZ ;  /* 0x0000003f0b0c78a4 */ /* 0x000fe2000f8e023f */
[----:B--2---:R-:W-:Y:S01]  /*3420*/  LEA.HI.X.SX32 R10, R73, R12, 0x1, P2 ;  /* 0x0000000c490a7211 */ /* 0x004fe200010f0eff */
[----:B------:R-:W-:Y:S01]  /*3430*/  UIMAD UR60, UR11, 0x3e, URZ ;  /* 0x0000003e0b3c78a4 */ /* 0x000fe2000f8e023f */
[----:B------:R-:W-:Y:S01]  /*3440*/  CS2R R70, SRZ ;  /* 0x0000000000467805 */ /* 0x000fe2000001ff00 */
[----:B------:R-:W-:Y:S01]  /*3450*/  STL [R1+0xfc], R13 ;  /* 0x0000fc0d01007387 */ /* 0x000fe20000100800 */
[----:B------:R-:W-:-:S02]  /*3460*/  USHF.R.S32.HI UR5, URZ, 0x1f, UR12 ;  /* 0x0000001f3f057899 */ /* 0x000fc4000801140c */
[----:B------:R-:W-:Y:S01]  /*3470*/  IADD3 R12, P0, R7, UR12, RZ ;  /* 0x0000000c070c7c10 */ /* 0x000fe2000ff1e0ff */
[----:B------:R-:W-:Y:S01]  /*3480*/  USHF.R.S32.HI UR15, URZ, 0x1f, UR60 ;  /* 0x0000001f3f0f7899 */ /* 0x000fe2000801143c */
[----:B------:R0:W-:Y:S01]  /*3490*/  STL [R1+0x104], R10 ;  /* 0x0001040a01007387 */ /* 0x0001e20000100800 */
[----:B------:R-:W-:Y:S01]  /*34a0*/  UIMAD UR14, UR11, 0x3d, URZ ;  /* 0x0000003d0b0e78a4 */ /* 0x000fe2000f8e023f */
[----:B------:R-:W-:Y:S01]  /*34b0*/  CS2R R72, SRZ ;  /* 0x0000000000487805 */ /* 0x000fe2000001ff00 */
[----:B------:R-:W-:Y:S01]  /*34c0*/  UIMAD UR19, UR11, 0x3c, URZ ;  /* 0x0000003c0b1378a4 */ /* 0x000fe2000f8e023f */
[----:B------:R1:W-:Y:S01]  /*34d0*/  STL [R1+0x10c], R6 ;  /* 0x00010c0601007387 */ /* 0x0003e20000100800 */
[----:B------:R-:W-:Y:S02]  /*34e0*/  UIMAD UR18, UR11, 0x3b, URZ ;  /* 0x0000003b0b1278a4 */ /* 0x000fe4000f8e023f */
[----:B------:R-:W-:Y:S02]  /*34f0*/  UIMAD UR23, UR11, 0x3a, URZ ;  /* 0x0000003a0b1778a4 */ /* 0x000fe4000f8e023f */
[----:B------:R-:W-:Y:S01]  /*3500*/  UIMAD UR22, UR11, 0x39, URZ ;  /* 0x000000390b1678a4 */ /* 0x000fe2000f8e023f */
[----:B0-----:R-:W-:Y:S01]  /*3510*/  IMAD.SHL.U32 R10, R11, 0x8, RZ ;  /* 0x000000080b0a7824 */ /* 0x001fe200078e00ff */
[----:B------:R-:W-:Y:S01]  /*3520*/  IADD3 R11, P1, R8, UR12, RZ ;  /* 0x0000000c080b7c10 */ /* 0x000fe2000ff3e0ff */
[----:B------:R-:W-:-:S02]  /*3530*/  UIMAD UR27, UR11, 0x38, URZ ;  /* 0x000000380b1b78a4 */ /* 0x000fc4000f8e023f */
[----:B------:R-:W-:Y:S01]  /*3540*/  UIMAD UR26, UR11, 0x37, URZ ;  /* 0x000000370b1a78a4 */ /* 0x000fe2000f8e023f */
[----:B------:R0:W-:Y:S01]  /*3550*/  STL [R1+0x580], R10 ;  /* 0x0005800a01007387 */ /* 0x0001e20000100800 */
[----:B------:R-:W-:Y:S01]  /*3560*/  UIMAD UR31, UR11, 0x36, URZ ;  /* 0x000000360b1f78a4 */ /* 0x000fe2000f8e023f */
[----:B-1----:R-:W-:Y:S01]  /*3570*/  IMAD.MOV.U32 R6, RZ, RZ, RZ ;  /* 0x000000ffff067224 */ /* 0x002fe200078e00ff */
[----:B------:R-:W-:Y:S01]  /*3580*/  UIMAD UR30, UR11, 0x35, URZ ;  /* 0x000000350b1e78a4 */ /* 0x000fe2000f8e023f */
[----:B------:R1:W-:Y:S01]  /*3590*/  STL [R1+0x118], R12 ;  /* 0x0001180c01007387 */ /* 0x0003e20000100800 */
[----:B------:R-:W-:Y:S02]  /*35a0*/  UIMAD UR35, UR11, 0x34, URZ ;  /* 0x000000340b2378a4 */ /* 0x000fe4000f8e023f */
[----:B------:R-:W-:Y:S01]  /*35b0*/  UIMAD UR34, UR11, 0x33, URZ ;  /* 0x000000330b2278a4 */ /* 0x000fe2000f8e023f */
[----:B------:R2:W-:Y:S01]  /*35c0*/  STL [R1+0x120], R11 ;  /* 0x0001200b01007387 */ /* 0x0005e20000100800 */
[----:B------:R-:W-:Y:S01]  /*35d0*/  UIMAD UR41, UR11, 0x32, URZ ;  /* 0x000000320b2978a4 */ /* 0x000fe2000f8e023f */
[----:B0-----:R-:W-:Y:S01]  /*35e0*/  LOP3.LUT R10, R10, 0x30, RZ, 0xc0, !PT ;  /* 0x000000300a0a7812 */ /* 0x001fe200078ec0ff */
[----:B------:R-:W-:-:S02]  /*35f0*/  UIMAD UR40, UR11, 0x31, URZ ;  /* 0x000000310b2878a4 */ /* 0x000fc4000f8e023f */
[----:B------:R-:W-:Y:S01]  /*3600*/  UIMAD UR46, UR11, 0x30, URZ ;  /* 0x000000300b2e78a4 */ /* 0x000fe2000f8e023f */
[----:B-1----:R-:W-:Y:S01]  /*3610*/  IADD3.X R12, R5, UR5, RZ, P0, !PT ;  /* 0x00000005050c7c10 */ /* 0x002fe200087fe4ff */
[----:B------:R-:W-:Y:S02]  /*3620*/  UIMAD UR9, UR11, 0x2f, URZ ;  /* 0x0000002f0b0978a4 */ /* 0x000fe4000f8e023f */
[----:B------:R-:W-:Y:S01]  /*3630*/  UIMAD UR33, UR11, 0x2e, URZ ;  /* 0x0000002e0b2178a4 */ /* 0x000fe2000f8e023f */
[----:B--2---:R-:W-:Y:S01]  /*3640*/  IADD3.X R11, R4, UR5, RZ, P1, !PT ;  /* 0x00000005040b7c10 */ /* 0x004fe20008ffe4ff */
[----:B------:R0:W-:Y:S01]  /*3650*/  STL [R1+0x114], R12 ;  /* 0x0001140c01007387 */ /* 0x0001e20000100800 */
[----:B------:R-:W-:Y:S02]  /*3660*/  USHF.R.S32.HI UR5, URZ, 0x1f, UR14 ;  /* 0x0000001f3f057899 */ /* 0x000fe4000801140e */
[----:B------:R-:W-:Y:S01]  /*3670*/  UIMAD UR54, UR11, 0x2d, URZ ;  /* 0x0000002d0b3678a4 */ /* 0x000fe2000f8e023f */
[----:B------:R1:W-:Y:S01]  /*3680*/  STL [R1+0x11c], R11 ;  /* 0x00011c0b01007387 */ /* 0x0003e20000100800 */
[----:B------:R-:W-:-:S02]  /*3690*/  UIMAD UR17, UR11, 0x2c, URZ ;  /* 0x0000002c0b1178a4 */ /* 0x000fc4000f8e023f */
[----:B------:R-:W-:Y:S02]  /*36a0*/  UIMAD UR50, UR11, 0x2b, URZ ;  /* 0x0000002b0b3278a4 */ /* 0x000fe4000f8e023f */
[----:B------:R-:W-:Y:S01]  /*36b0*/  UIMAD UR58, UR11, 0x2a, URZ ;  /* 0x0000002a0b3a78a4 */ /* 0x000fe2000f8e023f */
[----:B0-----:R-:W-:Y:S01]  /*36c0*/  IADD3 R12, P0, R7, UR60, RZ ;  /* 0x0000003c070c7c10 */ /* 0x001fe2000ff1e0ff */
[----:B------:R-:W-:Y:S02]  /*36d0*/  UIMAD UR25, UR11, 0x29, URZ ;  /* 0x000000290b1978a4 */ /* 0x000fe4000f8e023f */
[----:B------:R-:W-:Y:S01]  /*36e0*/  UIMAD UR42, UR11, 0x28, URZ ;  /* 0x000000280b2a78a4 */ /* 0x000fe2000f8e023f */
[----:B-1----:R-:W-:Y:S01]  /*36f0*/  IADD3 R11, P1, R8, UR60, RZ ;  /* 0x0000003c080b7c10 */ /* 0x002fe2000ff3e0ff */
[----:B------:R0:W-:Y:S01]  /*3700*/  STL [R1+0x128], R12 ;  /* 0x0001280c01007387 */ /* 0x0001e20000100800 */
[----:B------:R-:W-:Y:S02]  /*3710*/  UIMAD UR48, UR11, 0x27, URZ ;  /* 0x000000270b3078a4 */ /* 0x000fe4000f8e023f */
[----:B------:R-:W-:Y:S01]  /*3720*/  UIMAD UR52, UR11, 0x26, URZ ;  /* 0x000000260b3478a4 */ /* 0x000fe2000f8e023f */
[----:B------:R1:W-:Y:S01]  /*3730*/  STL [R1+0x130], R11 ;  /* 0x0001300b01007387 */ /* 0x0003e20000100800 */
[----:B------:R-:W-:-:S02]  /*3740*/  UIMAD UR56, UR11, 0x25, URZ ;  /* 0x000000250b3878a4 */ /* 0x000fc4000f8e023f */
[----:B------:R-:W-:Y:S02]  /*3750*/  UIMAD UR59, UR11, 0x24, URZ ;  /* 0x000000240b3b78a4 */ /* 0x000fe4000f8e023f */
[----:B------:R-:W-:Y:S01]  /*3760*/  UIMAD UR29, UR11, 0x23, URZ ;  /* 0x000000230b1d78a4 */ /* 0x000fe2000f8e023f */
[----:B0-----:R-:W-:Y:S01]  /*3770*/  IADD3.X R12, R5, UR15, RZ, P0, !PT ;  /* 0x0000000f050c7c10 */ /* 0x001fe200087fe4ff */
[----:B------:R-:W-:Y:S02]  /*3780*/  UIMAD UR21, UR11, 0x22, URZ ;  /* 0x000000220b1578a4 */ /* 0x000fe4000f8e023f */
[----:B------:R-:W-:Y:S01]  /*3790*/  UIMAD UR13, UR11, 0x21, URZ ;  /* 0x000000210b0d78a4 */ /* 0x000fe2000f8e023f */
[----:B-1----:R-:W-:Y:S01]  /*37a0*/  IADD3.X R11, R4, UR15, RZ, P1, !PT ;  /* 0x0000000f040b7c10 */ /* 0x002fe20008ffe4ff */
[----:B------:R0:W-:Y:S01]  /*37b0*/  STL [R1+0x124], R12 ;  /* 0x0001240c01007387 */ /* 0x0001e20000100800 */
[----:B------:R-:W-:Y:S02]  /*37c0*/  USHF.R.S32.HI UR15, URZ, 0x1f, UR19 ;  /* 0x0000001f3f0f7899 */ /* 0x000fe40008011413 */
[----:B------:R-:W-:Y:S01]  /*37d0*/  USHF.L.U32 UR43, UR11, 0x5, URZ ;  /* 0x000000050b2b7899 */ /* 0x000fe2000800063f */
        /* <DEDUP_REMOVED lines=21> */
[----:B------:R-:W-:Y:S01]  /*3930*/  UIMAD UR24, UR11, 0x13, URZ ;  /* 0x000000130b1878a4 */ /* 0x000fe2000f8e023f */
[----:B------:R1:W-:Y:S01]  /*3940*/  STL [R1+0x13c], R11 ;  /* 0x00013c0b01007387 */ /* 0x0003e20000100800 */
[----:B------:R-:W-:-:S02]  /*3950*/  UIMAD UR20, UR11, 0x12, URZ ;  /* 0x000000120b1478a4 */ /* 0x000fc4000f8e023f */
[----:B------:R-:W-:Y:S02]  /*3960*/  UIMAD UR16, UR11, 0x11, URZ ;  /* 0x000000110b1078a4 */ /* 0x000fe4000f8e023f */
[----:B------:R-:W-:Y:S01]  /*3970*/  USHF.L.U32 UR12, UR11, 0x4, URZ ;  /* 0x000000040b0c7899 */ /* 0x000fe2000800063f */
[----:B0-----:R-:W-:Y:S01]  /*3980*/  IADD3 R12, P0, R7, UR19, RZ ;  /* 0x00000013070c7c10 */ /* 0x001fe2000ff1e0ff */
[----:B------:R-:W-:Y:S02]  /*3990*/  UIMAD UR14, UR11, 0xe, URZ ;  /* 0x0000000e0b0e78a4 */ /* 0x000fe4000f8e023f */
[----:B------:R-:W-:Y:S01]  /*39a0*/  UIMAD UR60, UR11, 0xf, URZ ;  /* 0x0000000f0b3c78a4 */ /* 0x000fe2000f8e023f */
[----:B-1----:R-:W-:Y:S01]  /*39b0*/  IADD3 R11, P1, R8, UR19, RZ ;  /* 0x00000013080b7c10 */ /* 0x002fe2000ff3e0ff */
[----:B------:R0:W-:Y:S01]  /*39c0*/  STL [R1+0x148], R12 ;  /* 0x0001480c01007387 */ /* 0x0001e20000100800 */
[----:B------:R-:W-:Y:S02]  /*39d0*/  USHF.R.S32.HI UR19, URZ, 0x1f, UR23 ;  /* 0x0000001f3f137899 */ /* 0x000fe40008011417 */
[----:B------:R-:W-:Y:S01]  /*39e0*/  USGXT.U32 UR10, UR10, 0xe ;  /* 0x0000000e0a0a789a */ /* 0x000fe20008000000 */
[----:B------:R1:W-:Y:S01]  /*39f0*/  STL [R1+0x150], R11 ;  /* 0x0001500b01007387 */ /* 0x0003e20000100800 */
[----:B0-----:R-:W-:-:S02]  /*3a00*/  IADD3.X R12, R5, UR15, RZ, P0, !PT ;  /* 0x0000000f050c7c10 */ /* 0x001fc400087fe4ff */
[----:B-1----:R-:W-:-:S03]  /*3a10*/  IADD3.X R11, R4, UR15, RZ, P1, !PT ;  /* 0x0000000f040b7c10 */ /* 0x002fc60008ffe4ff */
[----:B------:R0:W-:Y:S01]  /*3a20*/  STL [R1+0x144], R12 ;  /* 0x0001440c01007387 */ /* 0x0001e20000100800 */
[----:B------:R-:W-:-:S03]  /*3a30*/  UIMAD UR15, UR11, 0xd, URZ ;  /* 0x0000000d0b0f78a4 */ /* 0x000fc6000f8e023f */
[----:B------:R1:W-:Y:S01]  /*3a40*/  STL [R1+0x14c], R11 ;  /* 0x00014c0b01007387 */ /* 0x0003e20000100800 */
[----:B0-----:R-:W-:Y:S02]  /*3a50*/  IADD3 R12, P0, R7, UR18, RZ ;  /* 0x00000012070c7c10 */ /* 0x001fe4000ff1e0ff */
[----:B-1----:R-:W-:-:S03]  /*3a60*/  IADD3 R11, P1, R8, UR18, RZ ;  /* 0x00000012080b7c10 */ /* 0x002fc6000ff3e0ff */
[----:B------:R0:W-:Y:S01]  /*3a70*/  STL [R1+0x158], R12 ;  /* 0x0001580c01007387 */ /* 0x0001e20000100800 */
[----:B------:R-:W-:-:S03]  /*3a80*/  UIMAD UR18, UR11, 0xc, URZ ;  /* 0x0000000c0b1278a4 */ /* 0x000fc6000f8e023f */
[----:B------:R1:W-:Y:S01]  /*3a90*/  STL [R1+0x160], R11 ;  /* 0x0001600b01007387 */ /* 0x0003e20000100800 */
[----:B0-----:R-:W-:Y:S02]  /*3aa0*/  IADD3.X R12, R5, UR5, RZ, P0, !PT ;  /* 0x00000005050c7c10 */ /* 0x001fe400087fe4ff */
[----:B-1----:R-:W-:-:S03]  /*3ab0*/  IADD3.X R11, R4, UR5, RZ, P1, !PT ;  /* 0x00000005040b7c10 */ /* 0x002fc60008ffe4ff */
[----:B------:R0:W-:Y:S01]  /*3ac0*/  STL [R1+0x154], R12 ;  /* 0x0001540c01007387 */ /* 0x0001e20000100800 */
[----:B------:R-:W-:-:S03]  /*3ad0*/  USHF.R.S32.HI UR5, URZ, 0x1f, UR22 ;  /* 0x0000001f3f057899 */ /* 0x000fc60008011416 */
[----:B------:R1:W-:Y:S01]  /*3ae0*/  STL [R1+0x15c], R11 ;  /* 0x00015c0b01007387 */ /* 0x0003e20000100800 */
[----:B0-----:R-:W-:Y:S02]  /*3af0*/  IADD3 R12, P0, R7, UR23, RZ ;  /* 0x00000017070c7c10 */ /* 0x001fe4000ff1e0ff */
[----:B-1----:R-:W-:-:S03]  /*3b00*/  IADD3 R11, P1, R8, UR23, RZ ;  /* 0x00000017080b7c10 */ /* 0x002fc6000ff3e0ff */
[----:B------:R0:W-:Y:S01]  /*3b10*/  STL [R1+0x168], R12 ;  /* 0x0001680c01007387 */ /* 0x0001e20000100800 */
[----:B------:R-:W-:-:S03]  /*3b20*/  USHF.R.S32.HI UR23, URZ, 0x1f, UR27 ;  /* 0x0000001f3f177899 */ /* 0x000fc6000801141b */
[----:B------:R1:W-:Y:S01]  /*3b30*/  STL [R1+0x170], R11 ;  /* 0x0001700b01007387 */ /* 0x0003e20000100800 */
[----:B0-----:R-:W-:Y:S02]  /*3b40*/  IADD3.X R12, R5, UR19, RZ, P0, !PT ;  /* 0x00000013050c7c10 */ /* 0x001fe400087fe4ff */
        /* <DEDUP_REMOVED lines=27> */
[----:B------:R-:W-:-:S03]  /*3d00*/  USHF.L.U32 UR26, UR11, 0x3, URZ ;  /* 0x000000030b1a7899 */ /* 0x000fc6000800063f */
        /* <DEDUP_REMOVED lines=239> */
[----:B------:R-:W-:Y:S02]  /*4c00*/  USHF.R.S32.HI UR47, URZ, 0x1f, UR60 ;  /* 0x0000001f3f2f7899 */ /* 0x000fe4000801143c */
[----:B------:R-:W-:Y:S01]  /*4c10*/  USHF.R.S32.HI UR60, URZ, 0x1f, UR40 ;  /* 0x0000001f3f3c7899 */ /* 0x000fe20008011428 */
        /* <DEDUP_REMOVED lines=59> */
[----:B------:R-:W-:-:S03]  /*4fd0*/  UMOV UR37, URZ ;  /* 0x0000003f00257c82 */ /* 0x000fc60008000000 */
[----:B------:R1:W-:Y:S01]  /*4fe0*/  STL [R1+0x380], R11 ;  /* 0x0003800b01007387 */ /* 0x0003e20000100800 */
[----:B0-----:R-:W-:Y:S02]  /*4ff0*/  IADD3.X R12, R5, UR5, RZ, P0, !PT ;  /* 0x00000005050c7c10 */ /* 0x001fe400087fe4ff */
[----:B-1----:R-:W-:-:S03]  /*5000*/  IADD3.X R11, R4, UR5, RZ, P1, !PT ;  /* 0x00000005040b7c10 */ /* 0x002fc60008ffe4ff */
[----:B------:R0:W-:Y:S01]  /*5010*/  STL [R1+0x374], R12 ;  /* 0x0003740c01007387 */ /* 0x0001e20000100800 */
[----:B------:R-:W-:-:S03]  /*5020*/  USHF.R.S32.HI UR5, URZ, 0x1f, UR8 ;  /* 0x0000001f3f057899 */ /* 0x000fc60008011408 */
[----:B------:R1:W-:Y:S01]  /*5030*/  STL [R1+0x37c], R11 ;  /* 0x00037c0b01007387 */ /* 0x0003e20000100800 */
[----:B0-----:R-:W-:Y:S02]  /*5040*/  SHF.R.S32.HI R12, RZ, 0x6, R9 ;  /* 0x00000006ff0c7819 */ /* 0x001fe40000011409 */
[----:B------:R-:W-:Y:S02]  /*5050*/  IADD3 R9, P5, R7, UR36, RZ ;  /* 0x0000002407097c10 */ /* 0x000fe4000ffbe0ff */
[----:B-1----:R-:W-:Y:S01]  /*5060*/  IADD3 R11, P1, R8, UR36, RZ ;  /* 0x00000024080b7c10 */ /* 0x002fe2000ff3e0ff */
[----:B------:R-:W-:Y:S01]  /*5070*/  STL [R1+0x56c], R12 ;  /* 0x00056c0c01007387 */ /* 0x000fe20000100800 */
[----:B------:R-:W-:-:S03]  /*5080*/  UIADD3 UR36, UP0, UR10, 0x2, URZ ;  /* 0x000000020a247890 */ /* 0x000fc6000ff1e03f */
[----:B------:R0:W-:Y:S01]  /*5090*/  STL [R1+0x388], R9 ;  /* 0x0003880901007387 */ /* 0x0001e20000100800 */
[----:B------:R-:W-:-:S03]  /*50a0*/  UIADD3.X UR37, UR37, -0x7fffffe0, URZ, UP0, !UPT ;  /* 0x8000002025257890 */ /* 0x000fc600087fe43f */
[----:B------:R1:W-:Y:S01]  /*50b0*/  STL [R1+0x390], R11 ;  /* 0x0003900b01007387 */ /* 0x0003e20000100800 */
[----:B0-----:R-:W-:Y:S02]  /*50c0*/  IADD3 R9, P0, R7, UR6, RZ ;  /* 0x0000000607097c10 */ /* 0x001fe4000ff1e0ff */
[----:B-1----:R-:W-:-:S03]  /*50d0*/  IADD3 R11, P4, R8, UR6, RZ ;  /* 0x00000006080b7c10 */ /* 0x002fc6000ff9e0ff */
[----:B------:R0:W-:Y:S01]  /*50e0*/  STL [R1+0x398], R9 ;  /* 0x0003980901007387 */ /* 0x0001e20000100800 */
[----:B------:R-:W-:-:S03]  /*50f0*/  USHF.R.S32.HI UR6, URZ, 0x1f, UR9 ;  /* 0x0000001f3f067899 */ /* 0x000fc60008011409 */
[----:B------:R1:W-:Y:S01]  /*5100*/  STL [R1+0x3a0], R11 ;  /* 0x0003a00b01007387 */ /* 0x0003e20000100800 */
[----:B0-----:R-:W-:Y:S01]  /*5110*/  IMAD R9, R152, 0x40, R10 ;  /* 0x0000004098097824 */ /* 0x001fe200078e020a */
[----:B------:R-:W-:Y:S02]  /*5120*/  IADD3 R10, P2, R8, UR61, RZ ;  /* 0x0000003d080a7c10 */ /* 0x000fe4000ff5e0ff */
[----:B-1----:R-:W-:Y:S02]  /*5130*/  IADD3 R11, P3, R7, UR61, RZ ;  /* 0x0000003d070b7c10 */ /* 0x002fe4000ff7e0ff */
[----:B------:R-:W-:Y:S01]  /*5140*/  STL [R1+0x508], R9 ;  /* 0x0005080901007387 */ /* 0x000fe20000100800 */
[C---:B------:R-:W-:Y:S01]  /*5150*/  LOP3.LUT R12, R9.reuse, 0x10, RZ, 0x3c, !PT ;  /* 0x00000010090c7812 */ /* 0x040fe200078e3cff */
[----:B------:R-:W-:Y:S02]  /*5160*/  UIMAD UR61, UR11, 0xf, URZ ;  /* 0x0000000f0b3d78a4 */ /* 0x000fe4000f8e023f */
[----:B------:R0:W-:Y:S04]  /*5170*/  STL [R1+0x3a8], R11 ;  /* 0x0003a80b01007387 */ /* 0x0001e80000100800 */
[----:B------:R1:W-:Y:S04]  /*5180*/  STL [R1+0x3b0], R10 ;  /* 0x0003b00a01007387 */ /* 0x0003e80000100800 */
[----:B------:R-:W-:Y:S01]  /*5190*/  STL [R1+0x514], R12 ;  /* 0x0005140c01007387 */ /* 0x000fe20000100800 */
[----:B0-----:R-:W-:-:S02]  /*51a0*/  LOP3.LUT R11, R9, 0x20, RZ, 0x3c, !PT ;  /* 0x00000020090b7812 */ /* 0x001fc400078e3cff */
[----:B-1----:R-:W-:-:S03]  /*51b0*/  LOP3.LUT R10, R9, 0x30, RZ, 0x3c, !PT ;  /* 0x00000030090a7812 */ /* 0x002fc600078e3cff */
[----:B------:R0:W-:Y:S01]  /*51c0*/  STL [R1+0x510], R11 ;  /* 0x0005100b01007387 */ /* 0x0001e20000100800 */
[----:B------:R-:W-:-:S03]  /*51d0*/  IADD3 R9, P6, R7, UR32, RZ ;  /* 0x0000002007097c10 */ /* 0x000fc6000ffde0ff */
[----:B------:R1:W-:Y:S04]  /*51e0*/  STL [R1+0x50c], R10 ;  /* 0x00050c0a01007387 */ /* 0x0003e80000100800 */
[----:B------:R2:W-:Y:S01]  /*51f0*/  STL [R1+0x3b8], R9 ;  /* 0x0003b80901007387 */ /* 0x0005e20000100800 */
[----:B0-----:R-:W-:Y:S02]  /*5200*/  IADD3.X R11, R5, UR33, RZ, P5, !PT ;  /* 0x00000021050b7c10 */ /* 0x001fe4000affe4ff */
[----:B-1----:R-:W-:-:S03]  /*5210*/  IADD3 R10, P5, R8, UR32, RZ ;  /* 0x00000020080a7c10 */ /* 0x002fc6000ffbe0ff */
[----:B------:R0:W-:Y:S01]  /*5220*/  STL [R1+0x384], R11 ;  /* 0x0003840b01007387 */ /* 0x0001e20000100800 */
[----:B--2---:R-:W-:-:S03]  /*5230*/  IADD3.X R9, R4, UR33, RZ, P1, !PT ;  /* 0x0000002104097c10 */ /* 0x004fc60008ffe4ff */
[----:B------:R1:W-:Y:S01]  /*5240*/  STL [R1+0x3c0], R10 ;  /* 0x0003c00a01007387 */ /* 0x0003e20000100800 */
[----:B------:R-:W-:-:S03]  /*5250*/  UIADD3.64 UR32, UR36, 0xfe, URZ ;  /* 0x000000fe24207897 */ /* 0x000fc6000fffe03f */
[----:B------:R2:W-:Y:S01]  /*5260*/  STL [R1+0x38c], R9 ;  /* 0x00038c0901007387 */ /* 0x0005e20000100800 */
[----:B0-----:R-:W-:Y:S02]  /*5270*/  IADD3.X R11, R5, UR29, RZ, P0, !PT ;  /* 0x0000001d050b7c10 */ /* 0x001fe400087fe4ff */
[----:B-1----:R-:W-:Y:S02]  /*5280*/  IADD3 R10, P1, R7, UR28, RZ ;  /* 0x0000001c070a7c10 */ /* 0x002fe4000ff3e0ff */
[----:B--2---:R-:W-:-:S03]  /*5290*/  IADD3 R9, P0, R8, UR28, RZ ;  /* 0x0000001c08097c10 */ /* 0x004fc6000ff1e0ff */
[----:B------:R0:W-:Y:S04]  /*52a0*/  STL [R1+0x3c8], R10 ;  /* 0x0003c80a01007387 */ /* 0x0001e80000100800 */
[----:B------:R1:W-:Y:S04]  /*52b0*/  STL [R1+0x394], R11 ;  /* 0x0003940b01007387 */ /* 0x0003e80000100800 */
[----:B------:R2:W-:Y:S01]  /*52c0*/  STL [R1+0x3d0], R9 ;  /* 0x0003d00901007387 */ /* 0x0005e20000100800 */
[----:B0-----:R-:W-:Y:S01]  /*52d0*/  IADD3.X R10, R4, UR29, RZ, P4, !PT ;  /* 0x0000001d040a7c10 */ /* 0x001fe2000a7fe4ff */
[----:B------:R-:W-:Y:S01]  /*52e0*/  UIADD3.64 UR28, UR36, 0x100, URZ ;  /* 0x00000100241c7897 */ /* 0x000fe2000fffe03f */
[----:B-1----:R-:W-:-:S03]  /*52f0*/  IADD3.X R11, R5, UR25, RZ, P3, !PT ;  /* 0x00000019050b7c10 */ /* 0x002fc60009ffe4ff */
[----:B------:R0:W-:Y:S01]  /*5300*/  STL [R1+0x39c], R10 ;  /* 0x00039c0a01007387 */ /* 0x0001e20000100800 */
[----:B--2---:R-:W-:-:S05]  /*5310*/  IADD3 R9, P4, R7, UR24, RZ ;  /* 0x0000001807097c10 */ /* 0x004fca000ff9e0ff */
[----:B------:R1:W-:Y:S01]  /*5320*/  STL [R1+0x3d8], R9 ;  /* 0x0003d80901007387 */ /* 0x0003e20000100800 */
[----:B0-----:R-:W-:-:S03]  /*5330*/  IADD3 R10, P3, R8, UR24, RZ ;  /* 0x00000018080a7c10 */ /* 0x001fc6000ff7e0ff */
[----:B------:R0:W-:Y:S04]  /*5340*/  STL [R1+0x3a4], R11 ;  /* 0x0003a40b01007387 */ /* 0x0001e80000100800 */
[----:B------:R2:W-:Y:S01]  /*5350*/  STL [R1+0x3e0], R10 ;  /* 0x0003e00a01007387 */ /* 0x0005e20000100800 */
[----:B-1----:R-:W-:Y:S01]  /*5360*/  IADD3.X R9, R4, UR25, RZ, P2, !PT ;  /* 0x0000001904097c10 */ /* 0x002fe200097fe4ff */
[----:B------:R-:W-:Y:S01]  /*5370*/  UIADD3.64 UR24, UR36, 0x1fe, URZ ;  /* 0x000001fe24187897 */ /* 0x000fe2000fffe03f */
[----:B0-----:R-:W-:-:S03]  /*5380*/  IADD3.X R11, R5, UR21, RZ, P6, !PT ;  /* 0x00000015050b7c10 */ /* 0x001fc6000b7fe4ff */
        /* <DEDUP_REMOVED lines=13> */
[----:B------:R-:W-:Y:S04]  /*5460*/  STL [R1+0x3c4], R11 ;  /* 0x0003c40b01007387 */ /* 0x000fe80000100800 */
[----:B------:R0:W-:Y:S01]  /*5470*/  STL [R1+0x404], R10 ;  /* 0x0004040a01007387 */ /* 0x0001e20000100800 */
[----:B-1----:R-:W-:Y:S01]  /*5480*/  IADD3.X R9, R4, UR17, RZ, P0, !PT ;  /* 0x0000001104097c10 */ /* 0x002fe200087fe4ff */
[----:B------:R-:W-:-:S04]  /*5490*/  UIADD3.64 UR16, UR36, 0x2fe, URZ ;  /* 0x000002fe24107897 */ /* 0x000fc8000fffe03f */
[----:B------:R1:W-:Y:S01]  /*54a0*/  STL [R1+0x3cc], R9 ;  /* 0x0003cc0901007387 */ /* 0x0003e20000100800 */
[----:B0-----:R-:W-:-:S05]  /*54b0*/  IADD3 R10, P0, R7, UR12, RZ ;  /* 0x0000000c070a7c10 */ /* 0x001fca000ff1e0ff */
[----:B------:R0:W-:Y:S01]  /*54c0*/  STL [R1+0x40c], R10 ;  /* 0x00040c0a01007387 */ /* 0x0001e20000100800 */
[----:B-1----:R-:W-:-:S05]  /*54d0*/  IADD3.X R9, R5, UR13, RZ, P4, !PT ;  /* 0x0000000d05097c10 */ /* 0x002fca000a7fe4ff */
[----:B------:R1:W-:Y:S01]  /*54e0*/  STL [R1+0x3d4], R9 ;  /* 0x0003d40901007387 */ /* 0x0003e20000100800 */
[----:B0-----:R-:W-:-:S05]  /*54f0*/  IADD3 R10, P4, R8, UR12, RZ ;  /* 0x0000000c080a7c10 */ /* 0x001fca000ff9e0ff */
[----:B------:R0:W-:Y:S01]  /*5500*/  STL [R1+0x414], R10 ;  /* 0x0004140a01007387 */ /* 0x0001e20000100800 */
[----:B-1----:R-:W-:Y:S01]  /*5510*/  IADD3.X R9, R4, UR13, RZ, P3, !PT ;  /* 0x0000000d04097c10 */ /* 0x002fe20009ffe4ff */
[----:B------:R-:W-:Y:S01]  /*5520*/  UIADD3.64 UR12, UR36, 0x300, URZ ;  /* 0x00000300240c7897 */ /* 0x000fe2000fffe03f */
[----:B------:R-:W-:-:S03]  /*5530*/  IADD3 R11, P3, R7, UR61, RZ ;  /* 0x0000003d070b7c10 */ /* 0x000fc6000ff7e0ff */
[----:B------:R1:W-:Y:S01]  /*5540*/  STL [R1+0x3dc], R9 ;  /* 0x0003dc0901007387 */ /* 0x0003e20000100800 */
[----:B0-----:R-:W-:-:S03]  /*5550*/  IADD3.X R10, R5, UR42, RZ, P2, !PT ;  /* 0x0000002a050a7c10 */ /* 0x001fc600097fe4ff */
[----:B------:R0:W-:Y:S04]  /*5560*/  STL [R1+0x41c], R11 ;  /* 0x00041c0b01007387 */ /* 0x0001e80000100800 */
[----:B------:R2:W-:Y:S01]  /*5570*/  STL [R1+0x3e4], R10 ;  /* 0x0003e40a01007387 */ /* 0x0005e20000100800 */
[----:B-1----:R-:W-:Y:S02]  /*5580*/  IADD3 R9, P2, R8, UR61, RZ ;  /* 0x0000003d08097c10 */ /* 0x002fe4000ff5e0ff */
[----:B0-----:R-:W-:-:S03]  /*5590*/  IADD3.X R11, R4, UR42, RZ, P6, !PT ;  /* 0x0000002a040b7c10 */ /* 0x001fc6000b7fe4ff */
[----:B------:R0:W-:Y:S01]  /*55a0*/  STL [R1+0x424], R9 ;  /* 0x0004240901007387 */ /* 0x0001e20000100800 */
[----:B------:R-:W-:Y:S01]  /*55b0*/  UMOV UR42, UR4 ;  /* 0x00000004002a7c82 */ /* 0x000fe20008000000 */
[----:B--2---:R-:W-:Y:S02]  /*55c0*/  IADD3 R10, P6, R7, UR14, RZ ;  /* 0x0000000e070a7c10 */ /* 0x004fe4000ffde0ff */
[----:B------:R1:W-:Y:S04]  /*55d0*/  STL [R1+0x3f0], R11 ;  /* 0x0003f00b01007387 */ /* 0x0003e80000100800 */
[----:B------:R2:W-:Y:S01]  /*55e0*/  STL [R1+0x42c], R10 ;  /* 0x00042c0a01007387 */ /* 0x0005e20000100800 */
[----:B0-----:R-:W-:Y:S02]  /*55f0*/  IADD3.X R9, R5, UR43, RZ, P5, !PT ;  /* 0x0000002b05097c10 */ /* 0x001fe4000affe4ff */
[----:B-1----:R-:W-:-:S03]  /*5600*/  IADD3 R11, P5, R8, UR14, RZ ;  /* 0x0000000e080b7c10 */ /* 0x002fc6000ffbe0ff */
[----:B------:R0:W-:Y:S01]  /*5610*/  STL [R1+0x3f8], R9 ;  /* 0x0003f80901007387 */ /* 0x0001e20000100800 */
[----:B--2---:R-:W-:-:S03]  /*5620*/  IADD3.X R10, R4, UR43, RZ, P1, !PT ;  /* 0x0000002b040a7c10 */ /* 0x004fc60008ffe4ff */
[----:B------:R1:W-:Y:S01]  /*5630*/  STL [R1+0x434], R11 ;  /* 0x0004340b01007387 */ /* 0x0003e20000100800 */
[----:B------:R-:W-:-:S03]  /*5640*/  UMOV UR43, 0x80000020 ;  /* 0x80000020002b7882 */ /* 0x000fc60000000000 */
[----:B------:R2:W-:Y:S01]  /*5650*/  STL [R1+0x400], R10 ;  /* 0x0004000a01007387 */ /* 0x0005e20000100800 */
[----:B0-----:R-:W-:Y:S02]  /*5660*/  IADD3 R9, P1, R7, UR15, RZ ;  /* 0x0000000f07097c10 */ /* 0x001fe4000ff3e0ff */
[----:B-1----:R-:W-:-:S03]  /*5670*/  IADD3.X R11, R5, UR46, RZ, P0, !PT ;  /* 0x0000002e050b7c10 */ /* 0x002fc600087fe4ff */
[----:B------:R0:W-:Y:S01]  /*5680*/  STL [R1+0x43c], R9 ;  /* 0x00043c0901007387 */ /* 0x0001e20000100800 */
[----:B--2---:R-:W-:-:S03]  /*5690*/  IADD3 R10, P0, R8, UR15, RZ ;  /* 0x0000000f080a7c10 */ /* 0x004fc6000ff1e0ff */
[----:B------:R1:W-:Y:S04]  /*56a0*/  STL [R1+0x408], R11 ;  /* 0x0004080b01007387 */ /* 0x0003e80000100800 */
[----:B------:R2:W-:Y:S01]  /*56b0*/  STL [R1+0x444], R10 ;  /* 0x0004440a01007387 */ /* 0x0005e20000100800 */
[----:B0-----:R-:W-:Y:S02]  /*56c0*/  IADD3.X R9, R4, UR46, RZ, P4, !PT ;  /* 0x0000002e04097c10 */ /* 0x001fe4000a7fe4ff */
[----:B-1----:R-:W-:-:S03]  /*56d0*/  IADD3 R11, P4, R7, UR18, RZ ;  /* 0x00000012070b7c10 */ /* 0x002fc6000ff9e0ff */
[----:B------:R0:W-:Y:S01]  /*56e0*/  STL [R1+0x410], R9 ;  /* 0x0004100901007387 */ /* 0x0001e20000100800 */
[----:B--2---:R-:W-:-:S03]  /*56f0*/  IADD3.X R10, R5, UR47, RZ, P3, !PT ;  /* 0x0000002f050a7c10 */ /* 0x004fc60009ffe4ff */
[----:B------:R1:W-:Y:S04]  /*5700*/  STL [R1+0x44c], R11 ;  /* 0x00044c0b01007387 */ /* 0x0003e80000100800 */
        /* <DEDUP_REMOVED lines=92> */
[----:B-1----:R-:W-:-:S03]  /*5cd0*/  IADD3.X R11, R5, UR59, RZ, P5, !PT ;  /* 0x0000003b050b7c10 */ /* 0x002fc6000affe4ff */
[----:B------:R0:W-:Y:S01]  /*5ce0*/  STL [R1+0x4d0], R9 ;  /* 0x0004d00901007387 */ /* 0x0001e20000100800 */
[----:B--2---:R-:W-:-:S03]  /*5cf0*/  IADD3.X R10, R4, UR59, RZ, P1, !PT ;  /* 0x0000003b040a7c10 */ /* 0x004fc60008ffe4ff */
        /* <DEDUP_REMOVED lines=8> */
[----:B0-----:R-:W-:-:S05]  /*5d80*/  IADD3.X R9, R4, UR41, RZ, P2, !PT ;  /* 0x0000002904097c10 */ /* 0x001fca00097fe4ff */
[----:B------:R1:W-:Y:S02]  /*5d90*/  STL [R1+0x500], R9 ;  /* 0x0005000901007387 */ /* 0x0003e40000100800 */
.L_x_2:
[----:B------:R-:W2:Y:S01]  /*5da0*/  LDL R191, [R1+0x500] ;  /* 0x0005000001bf7983 */ /* 0x000ea20000100800 */
[----:B0-----:R-:W0:Y:S03]  /*5db0*/  LDC R175, c[0x0][0x230] ;  /* 0x00008c00ffaf7b82 */ /* 0x001e260000000800 */
[----:B------:R-:W3:Y:S04]  /*5dc0*/  LDL R14, [R1+0x504] ;  /* 0x00050400010e7983 */ /* 0x000ee80000100800 */
[----:B------:R-:W4:Y:S04]  /*5dd0*/  LDL R190, [R1+0x4f8] ;  /* 0x0004f80001be7983 */ /* 0x000f280000100800 */
[----:B------:R-:W4:Y:S04]  /*5de0*/  LDL R165, [R1+0x4fc] ;  /* 0x0004fc0001a57983 */ /* 0x000f280000100800 */
[----:B------:R-:W4:Y:S04]  /*5df0*/  LDL R164, [R1+0x4f0] ;  /* 0x0004f00001a47983 */ /* 0x000f280000100800 */
[----:B------:R-:W4:Y:S04]  /*5e00*/  LDL R163, [R1+0x4f4] ;  /* 0x0004f40001a37983 */ /* 0x000f280000100800 */
[----:B------:R-:W4:Y:S01]  /*5e10*/  LDL R162, [R1+0x4e8] ;  /* 0x0004e80001a27983 */ /* 0x000f220000100800 */
[----:B0-----:R-:W-:-:S03]  /*5e20*/  IMAD R175, R6, -0x40, R175 ;  /* 0xffffffc006af7824 */ /* 0x001fc600078e02af */
[----:B------:R-:W4:Y:S01]  /*5e30*/  LDL R15, [R1+0x4ec] ;  /* 0x0004ec00010f7983 */ /* 0x000f220000100800 */
[----:B------:R-:W-:Y:S02]  /*5e40*/  PRMT R156, RZ, 0x7610, R156 ;  /* 0x00007610ff9c7816 */ /* 0x000fe4000000009c */
[C---:B------:R-:W-:Y:S01]  /*5e50*/  ISETP.GT.AND P0, PT, R175.reuse, RZ, PT ;  /* 0x000000ffaf00720c */ /* 0x040fe20003f04270 */
[----:B------:R-:W-:Y:S01]  /*5e60*/  STL [R1+0x5dc], R215 ;  /* 0x0005dcd701007387 */ /* 0x000fe20000100800 */
[C---:B------:R-:W-:Y:S02]  /*5e70*/  ISETP.GT.AND P1, PT, R175.reuse, 0x1, PT ;  /* 0x00000001af00780c */ /* 0x040fe40003f24270 */
[----:B------:R-:W-:Y:S01]  /*5e80*/  ISETP.GT.AND P2, PT, R175, 0x2, PT ;  /* 0x00000002af00780c */ /* 0x000fe20003f44270 */
[----:B------:R-:W-:Y:S01]  /*5e90*/  STL [R1+0x5d8], R216 ;  /* 0x0005d8d801007387 */ /* 0x000fe20000100800 */
[----:B------:R-:W-:-:S03]  /*5ea0*/  PRMT R188, RZ, 0x7610, R188 ;  /* 0x00007610ffbc7816 */ /* 0x000fc600000000bc */
[----:B------:R-:W-:Y:S04]  /*5eb0*/  STL [R1+0x5d4], R217 ;  /* 0x0005d4d901007387 */ /* 0x000fe80000100800 */
[----:B------:R-:W-:Y:S01]  /*5ec0*/  STL [R1+0x5d0], R218 ;  /* 0x0005d0da01007387 */ /* 0x000fe20000100800 */
[----:B-1----:R-:W-:Y:S02]  /*5ed0*/  @P0 IMAD.MOV.U32 R10, RZ, RZ, R7 ;  /* 0x000000ffff0a0224 */ /* 0x002fe400078e0007 */
[----:B------:R-:W-:Y:S01]  /*5ee0*/  @P0 IMAD.MOV.U32 R11, RZ, RZ, R5 ;  /* 0x000000ffff0b0224 */ /* 0x000fe200078e0005 */
[----:B-----5:R-:W-:Y:S01]  /*5ef0*/  STL [R1+0x58c], R3 ;  /* 0x00058c0301007387 */ /* 0x020fe20000100800 */
[----:B------:R-:W-:Y:S01]  /*5f00*/  PRMT R189, RZ, 0x7610, R189 ;  /* 0x00007610ffbd7816 */ /* 0x000fe200000000bd */
[----:B------:R-:W-:-:S02]  /*5f10*/  @P0 IMAD.MOV.U32 R9, RZ, RZ, R4 ;  /* 0x000000ffff090224 */ /* 0x000fc400078e0004 */
[----:B------:R-:W-:Y:S04]  /*5f20*/  STL [R1+0x588], R2 ;  /* 0x0005880201007387 */ /* 0x000fe80000100800 */
[----:B------:R-:W-:Y:S04]  /*5f30*/  STL [R1+0x584], R0 ;  /* 0x0005840001007387 */ /* 0x000fe80000100800 */
[----:B------:R-:W-:Y:S04]  /*5f40*/  STL [R1+0x594], R6 ;  /* 0x0005940601007387 */ /* 0x000fe80000100800 */
[----:B------:R-:W-:Y:S04]  /*5f50*/  STL [R1+0x598], R4 ;  /* 0x0005980401007387 */ /* 0x000fe80000100800 */
[----:B------:R-:W-:Y:S04]  /*5f60*/  STL [R1+0x59c], R8 ;  /* 0x00059c0801007387 */ /* 0x000fe80000100800 */
[----:B------:R-:W-:Y:S04]  /*5f70*/  STL [R1+0x5a0], R7 ;  /* 0x0005a00701007387 */ /* 0x000fe80000100800 */
[----:B------:R0:W-:Y:S04]  /*5f80*/  STL [R1+0x590], R5 ;  /* 0x0005900501007387 */ /* 0x0001e80000100800 */
[----:B------:R2:W4:Y:S01]  /*5f90*/  @P0 LDG.E.U8 R156, desc[UR44][R10.64] ;  /* 0x0000002c0a9c0981 */ /* 0x000522000c1e1100 */
[----:B------:R-:W-:-:S03]  /*5fa0*/  PRMT R167, RZ, 0x7610, R167 ;  /* 0x00007610ffa77816 */ /* 0x000fc600000000a7 */
[----:B------:R-:W4:Y:S04]  /*5fb0*/  @P0 LDG.E.U8 R188, desc[UR44][R8.64] ;  /* 0x0000002c08bc0981 */ /* 0x000f28000c1e1100 */
[----:B0-----:R-:W4:Y:S04]  /*5fc0*/  LDL.LU R5, [R1+0x4e4] ;  /* 0x0004e40001057983 */ /* 0x001f280000300800 */
[----:B------:R-:W4:Y:S04]  /*5fd0*/  LDL R7, [R1+0x4dc] ;  /* 0x0004dc0001077983 */ /* 0x000f280000100800 */
[----:B------:R-:W4:Y:S01]  /*5fe0*/  LDL R8, [R1+0x4d8] ;  /* 0x0004d80001087983 */ /* 0x000f220000100800 */
[----:B------:R-:W-:Y:S01]  /*5ff0*/  PRMT R186, RZ, 0x7610, R186 ;  /* 0x00007610ffba7816 */ /* 0x000fe200000000ba */
[----:B--2---:R-:W-:-:S02]  /*6000*/  @P1 IMAD.MOV.U32 R11, RZ, RZ, R191 ;  /* 0x000000ffff0b1224 */ /* 0x004fc400078e00bf */
[----:B---3--:R-:W-:Y:S02]  /*6010*/  @P1 IMAD.MOV.U32 R10, RZ, RZ, R14 ;  /* 0x000000ffff0a1224 */ /* 0x008fe400078e000e */
[----:B------:R-:W2:Y:S04]  /*6020*/  LDL R14, [R1+0x4e0] ;  /* 0x0004e000010e7983 */ /* 0x000ea80000100800 */
[----:B------:R4:W3:Y:S02]  /*6030*/  @P1 LDG.E.U8 R189, desc[UR44][R10.64] ;  /* 0x0000002c0abd1981 */ /* 0x0008e4000c1e1100 */
[----:B----4-:R-:W-:Y:S02]  /*6040*/  @P1 IMAD.MOV.U32 R10, RZ, RZ, R165 ;  /* 0x000000ffff0a1224 */ /* 0x010fe400078e00a5 */
[----:B------:R-:W-:Y:S01]  /*6050*/  @P1 IMAD.MOV.U32 R11, RZ, RZ, R190 ;  /* 0x000000ffff0b1224 */ /* 0x000fe200078e00be */
[----:B------:R-:W4:Y:S04]  /*6060*/  LDL R165, [R1+0x4d0] ;  /* 0x0004d00001a57983 */ /* 0x000f280000100800 */
[----:B------:R0:W3:Y:S02]  /*6070*/  @P1 LDG.E.U8 R167, desc[UR44][R10.64] ;  /* 0x0000002c0aa71981 */ /* 0x0000e4000c1e1100 */
[----:B0-----:R-:W-:-:S02]  /*6080*/  @P2 IMAD.MOV.U32 R10, RZ, RZ, R163 ;  /* 0x000000ffff0a2224 */ /* 0x001fc400078e00a3 */
[----:B------:R-:W-:Y:S01]  /*6090*/  @P2 IMAD.MOV.U32 R11, RZ, RZ, R164 ;  /* 0x000000ffff0b2224 */ /* 0x000fe200078e00a4 */
[----:B------:R-:W3:Y:S04]  /*60a0*/  LDL R163, [R1+0x4c8] ;  /* 0x0004c80001a37983 */ /* 0x000ee80000100800 */
[----:B------:R-:W3:Y:S04]  /*60b0*/  LDL R164, [R1+0x4d4] ;  /* 0x0004d40001a47983 */ /* 0x000ee80000100800 */
[----:B------:R0:W3:Y:S02]  /*60c0*/  @P2 LDG.E.U8 R186, desc[UR44][R10.64] ;  /* 0x0000002c0aba2981 */ /* 0x0000e4000c1e1100 */
[----:B0-----:R-:W-:-:S02]  /*60d0*/  @P2 IMAD.MOV.U32 R11, RZ, RZ, R162 ;  /* 0x000000ffff0b2224 */ /* 0x001fc400078e00a2 */
[----:B------:R-:W3:Y:S01]  /*60e0*/  LDL R162, [R1+0x4cc] ;  /* 0x0004cc0001a27983 */ /* 0x000ee20000100800 */
[C---:B------:R-:W-:Y:S01]  /*60f0*/  ISETP.GT.AND P0, PT, R175.reuse, 0x3, PT ;  /* 0x00000003af00780c */ /* 0x040fe20003f04270 */
[----:B------:R-:W-:Y:S01]  /*6100*/  @P2 IMAD.MOV.U32 R10, RZ, RZ, R15 ;  /* 0x000000ffff0a2224 */ /* 0x000fe200078e000f */
[----:B------:R-:W-:Y:S02]  /*6110*/  PRMT R23, RZ, 0x7610, R23 ;  /* 0x00007610ff177816 */ /* 0x000fe40000000017 */
[----:B------:R-:W-:Y:S02]  /*6120*/  ISETP.GT.AND P1, PT, R175, 0x4, PT ;  /* 0x00000004af00780c */ /* 0x000fe40003f24270 */
[----:B------:R-:W-:Y:S02]  /*6130*/  PRMT R187, RZ, 0x7610, R187 ;  /* 0x00007610ffbb7816 */ /* 0x000fe400000000bb */
[----:B------:R0:W3:Y:S01]  /*6140*/  @P2 LDG.E.U8 R23, desc[UR44][R10.64] ;  /* 0x0000002c0a172981 */ /* 0x0000e2000c1e1100 */
[----:B------:R-:W-:-:S02]  /*6150*/  PRMT R185, RZ, 0x7610, R185 ;  /* 0x00007610ffb97816 */ /* 0x000fc400000000b9 */
[----:B------:R-:W-:Y:S02]  /*6160*/  PRMT R166, RZ, 0x7610, R166 ;  /* 0x00007610ffa67816 */ /* 0x000fe400000000a6 */
[----:B0-----:R-:W-:Y:S01]  /*6170*/  @P0 IMAD.MOV.U32 R10, RZ, RZ, R5 ;  /* 0x000000ffff0a0224 */ /* 0x001fe200078e0005 */
[----:B------:R-:W-:Y:S04]  /*6180*/  STL [R1+0x5a4], R5 ;  /* 0x0005a40501007387 */ /* 0x000fe80000100800 */
[----:B------:R-:W3:Y:S01]  /*6190*/  LDL R15, [R1+0x4c0] ;  /* 0x0004c000010f7983 */ /* 0x000ee20000100800 */
[----:B--2---:R-:W-:Y:S01]  /*61a0*/  @P0 IMAD.MOV.U32 R11, RZ, RZ, R14 ;  /* 0x000000ffff0b0224 */ /* 0x004fe200078e000e */
[----:B------:R-:W-:Y:S02]  /*61b0*/  ISETP.GT.AND P2, PT, R175, 0x5, PT ;  /* 0x00000005af00780c */ /* 0x000fe40003f44270 */
[----:B------:R-:W2:Y:S04]  /*61c0*/  LDL R14, [R1+0x4c4] ;  /* 0x0004c400010e7983 */ /* 0x000ea80000100800 */
[----:B------:R0:W2:Y:S01]  /*61d0*/  @P0 LDG.E.U8 R187, desc[UR44][R10.64] ;  /* 0x0000002c0abb0981 */ /* 0x0000a2000c1e1100 */
[----:B------:R-:W-:-:S02]  /*61e0*/  PRMT R18, RZ, 0x7610, R18 ;  /* 0x00007610ff127816 */ /* 0x000fc40000000012 */
[----:B------:R-:W-:Y:S01]  /*61f0*/  PRMT R161, RZ, 0x7610, R161 ;  /* 0x00007610ffa17816 */ /* 0x000fe200000000a1 */
[----:B------:R-:W2:Y:S01]  /*6200*/  LDL R191, [R1+0x3f8] ;  /* 0x0003f80001bf7983 */ /* 0x000ea20000100800 */
[----:B------:R-:W-:Y:S02]  /*6210*/  PRMT R172, RZ, 0x7610, R172 ;  /* 0x00007610ffac7816 */ /* 0x000fe400000000ac */
[----:B------:R-:W-:Y:S01]  /*6220*/  PRMT R176, RZ, 0x7610, R176 ;  /* 0x00007610ffb07816 */ /* 0x000fe200000000b0 */
[----:B------:R-:W2:Y:S01]  /*6230*/  LDL R190, [R1+0x3fc] ;  /* 0x0003fc0001be7983 */ /* 0x000ea20000100800 */
[----:B0-----:R-:W-:Y:S02]  /*6240*/  @P0 IMAD.MOV.U32 R10, RZ, RZ, R7 ;  /* 0x000000ffff0a0224 */ /* 0x001fe400078e0007 */
[----:B------:R-:W-:Y:S01]  /*6250*/  @P0 IMAD.MOV.U32 R11, RZ, RZ, R8 ;  /* 0x000000ffff0b0224 */ /* 0x000fe200078e0008 */
[----:B------:R-:W2:Y:S04]  /*6260*/  LDL R7, [R1+0x4bc] ;  /* 0x0004bc0001077983 */ /* 0x000ea80000100800 */
[----:B------:R-:W2:Y:S04]  /*6270*/  LDL R8, [R1+0x4b8] ;  /* 0x0004b80001087983 */ /* 0x000ea80000100800 */
[----:B------:R4:W2:Y:S02]  /*6280*/  @P0 LDG.E.U8 R185, desc[UR44][R10.64] ;  /* 0x0000002c0ab90981 */ /* 0x0008a4000c1e1100 */
[----:B----4-:R-:W-:-:S02]  /*6290*/  @P1 IMAD.MOV.U32 R11, RZ, RZ, R165 ;  /* 0x000000ffff0b1224 */ /* 0x010fc400078e00a5 */
[----:B---3--:R-:W-:Y:S01]  /*62a0*/  @P1 IMAD.MOV.U32 R10, RZ, RZ, R164 ;  /* 0x000000ffff0a1224 */ /* 0x008fe200078e00a4 */
[----:B------:R-:W3:Y:S04]  /*62b0*/  LDL R165, [R1+0x4b0] ;  /* 0x0004b00001a57983 */ /* 0x000ee80000100800 */
[----:B------:R-:W4:Y:S04]  /*62c0*/  LDL R164, [R1+0x4b4] ;  /* 0x0004b40001a47983 */ /* 0x000f280000100800 */
[----:B------:R0:W4:Y:S02]  /*62d0*/  @P1 LDG.E.U8 R166, desc[UR44][R10.64] ;  /* 0x0000002c0aa61981 */ /* 0x000124000c1e1100 */
[----:B0-----:R-:W-:-:S02]  /*62e0*/  @P1 IMAD.MOV.U32 R10, RZ, RZ, R162 ;  /* 0x000000ffff0a1224 */ /* 0x001fc400078e00a2 */
[----:B------:R-:W-:Y:S01]  /*62f0*/  @P1 IMAD.MOV.U32 R11, RZ, RZ, R163 ;  /* 0x000000ffff0b1224 */ /* 0x000fe200078e00a3 */
[----:B------:R-:W4:Y:S04]  /*6300*/  LDL R162, [R1+0x4ac] ;  /* 0x0004ac0001a27983 */ /* 0x000f280000100800 */
[----:B------:R-:W4:Y:S01]  /*6310*/  LDL R163, [R1+0x4a8] ;  /* 0x0004a80001a37983 */ /* 0x000f220000100800 */
[----:B------:R-:W-:-:S03]  /*6320*/  ISETP.GT.AND P0, PT, R175, 0x6, PT ;  /* 0x00000006af00780c */ /* 0x000fc60003f04270 */
[----:B------:R0:W4:Y:S02]  /*6330*/  @P1 LDG.E.U8 R18, desc[UR44][R10.64] ;  /* 0x0000002c0a121981 */ /* 0x000124000c1e1100 */
[----:B0-----:R-:W-:Y:S02]  /*6340*/  @P2 IMAD.MOV.U32 R11, RZ, RZ, R15 ;  /* 0x000000ffff0b2224 */ /* 0x001fe400078e000f */
[----:B------:R-:W4:Y:S01]  /*6350*/  LDL R15, [R1+0x4a0] ;  /* 0x0004a000010f7983 */ /* 0x000f220000100800 */
[----:B--2---:R-:W-:-:S03]  /*6360*/  @P2 IMAD.MOV.U32 R10, RZ, RZ, R14 ;  /* 0x000000ffff0a2224 */ /* 0x004fc600078e000e */
[----:B------:R-:W2:Y:S04]  /*6370*/  LDL R14, [R1+0x4a4] ;  /* 0x0004a400010e7983 */ /* 0x000ea80000100800 */
[----:B------:R0:W2:Y:S02]  /*6380*/  @P2 LDG.E.U8 R161, desc[UR44][R10.64] ;  /* 0x0000002c0aa12981 */ /* 0x0000a4000c1e1100 */
[----:B0-----:R-:W-:Y:S02]  /*6390*/  @P2 IMAD.MOV.U32 R10, RZ, RZ, R7 ;  /* 0x000000ffff0a2224 */ /* 0x001fe400078e0007 */
[----:B------:R-:W2:Y:S01]  /*63a0*/  LDL R7, [R1+0x49c] ;  /* 0x00049c0001077983 */ /* 0x000ea20000100800 */
[----:B------:R-:W-:-:S03]  /*63b0*/  @P2 IMAD.MOV.U32 R11, RZ, RZ, R8 ;  /* 0x000000ffff0b2224 */ /* 0x000fc600078e0008 */
[----:B------:R-:W2:Y:S04]  /*63c0*/  LDL R8, [R1+0x498] ;  /* 0x0004980001087983 */ /* 0x000ea80000100800 */
[----:B------:R3:W2:Y:S02]  /*63d0*/  @P2 LDG.E.U8 R172, desc[UR44][R10.64] ;  /* 0x0000002c0aac2981 */ /* 0x0006a4000c1e1100 */
[----:B---3--:R-:W-:Y:S02]  /*63e0*/  @P0 IMAD.MOV.U32 R11, RZ, RZ, R165 ;  /* 0x000000ffff0b0224 */ /* 0x008fe400078e00a5 */
[----:B------:R-:W3:Y:S01]  /*63f0*/  LDL R165, [R1+0x490] ;  /* 0x0004900001a57983 */ /* 0x000ee20000100800 */
[----:B----4-:R-:W-:-:S03]  /*6400*/  @P0 IMAD.MOV.U32 R10, RZ, RZ, R164 ;  /* 0x000000ffff0a0224 */ /* 0x010fc600078e00a4 */
[----:B------:R-:W4:Y:S04]  /*6410*/  LDL R164, [R1+0x494] ;  /* 0x0004940001a47983 */ /* 0x000f280000100800 */
[----:B------:R0:W4:Y:S02]  /*6420*/  @P0 LDG.E.U8 R176, desc[UR44][R10.64] ;  /* 0x0000002c0ab00981 */ /* 0x000124000c1e1100 */
[----:B0-----:R-:W-:Y:S02]  /*6430*/  @P0 IMAD.MOV.U32 R10, RZ, RZ, R162 ;  /* 0x000000ffff0a0224 */ /* 0x001fe400078e00a2 */
[----:B------:R-:W4:Y:S01]  /*6440*/  LDL R162, [R1+0x48c] ;  /* 0x00048c0001a27983 */ /* 0x000f220000100800 */
[----:B------:R-:W-:-:S03]  /*6450*/  @P0 IMAD.MOV.U32 R11, RZ, RZ, R163 ;  /* 0x000000ffff0b0224 */ /* 0x000fc600078e00a3 */
[----:B------:R-:W4:Y:S01]  /*6460*/  LDL R163, [R1+0x488] ;  /* 0x0004880001a37983 */ /* 0x000f220000100800 */
[C---:B------:R-:W-:Y:S02]  /*6470*/  ISETP.GT.AND P1, PT, R175.reuse, 0x7, PT ;  /* 0x00000007af00780c */ /* 0x040fe40003f24270 */
[----:B------:R-:W-:Y:S02]  /*6480*/  PRMT R13, RZ, 0x7610, R13 ;  /* 0x00007610ff0d7816 */ /* 0x000fe4000000000d */
[----:B------:R-:W-:Y:S02]  /*6490*/  ISETP.GT.AND P2, PT, R175, 0x8, PT ;  /* 0x00000008af00780c */ /* 0x000fe40003f44270 */
[----:B------:R-:W-:Y:S02]  /*64a0*/  PRMT R184, RZ, 0x7610, R184 ;  /* 0x00007610ffb87816 */ /* 0x000fe400000000b8 */
[----:B------:R0:W4:Y:S01]  /*64b0*/  @P0 LDG.E.U8 R13, desc[UR44][R10.64] ;  /* 0x0000002c0a0d0981 */ /* 0x000122000c1e1100 */
[----:B------:R-:W-:-:S04]  /*64c0*/  PRMT R183, RZ, 0x7610, R183 ;  /* 0x00007610ffb77816 */ /* 0x000fc800000000b7 */
[----:B0-----:R-:W-:Y:S02]  /*64d0*/  @P1 IMAD.MOV.U32 R11, RZ, RZ, R15 ;  /* 0x000000ffff0b1224 */ /* 0x001fe400078e000f */
[----:B------:R-:W4:Y:S01]  /*64e0*/  LDL R15, [R1+0x480] ;  /* 0x00048000010f7983 */ /* 0x000f220000100800 */
[----:B------:R-:W-:Y:S01]  /*64f0*/  PRMT R168, RZ, 0x7610, R168 ;  /* 0x00007610ffa87816 */ /* 0x000fe200000000a8 */
[----:B--2---:R-:W-:Y:S02]  /*6500*/  @P1 IMAD.MOV.U32 R10, RZ, RZ, R14 ;  /* 0x000000ffff0a1224 */ /* 0x004fe400078e000e */
[----:B------:R-:W2:Y:S04]  /*6510*/  LDL R14, [R1+0x484] ;  /* 0x00048400010e7983 */ /* 0x000ea80000100800 */
[----:B------:R0:W2:Y:S02]  /*6520*/  @P1 LDG.E.U8 R184, desc[UR44][R10.64] ;  /* 0x0000002c0ab81981 */ /* 0x0000a4000c1e1100 */
[----:B0-----:R-:W-:-:S02]  /*6530*/  @P1 IMAD.MOV.U32 R10, RZ, RZ, R7 ;  /* 0x000000ffff0a1224 */ /* 0x001fc400078e0007 */
        /* <DEDUP_REMOVED lines=86> */
[----:B------:R0:W3:Y:S02]  /*6aa0*/  @P2 LDG.E.U8 R21, desc[UR44][R10.64] ;  /* 0x0000002c0a152981 */ /* 0x0000e4000c1e1100 */
[----:B0-----:R-:W-:Y:S02]  /*6ab0*/  @P2 IMAD.MOV.U32 R10, RZ, RZ, R162 ;  /* 0x000000ffff0a2224 */ /* 0x001fe400078e00a2 */
[----:B------:R-:W4:Y:S01]  /*6ac0*/  LDL R162, [R1+0x414] ;  /* 0x0004140001a27983 */ /* 0x000f220000100800 */
[----:B------:R-:W-:-:S03]  /*6ad0*/  @P2 IMAD.MOV.U32 R11, RZ, RZ, R163 ;  /* 0x000000ffff0b2224 */ /* 0x000fc600078e00a3 */
[----:B------:R-:W3:Y:S01]  /*6ae0*/  LDL R163, [R1+0x410] ;  /* 0x0004100001a37983 */ /* 0x000ee20000100800 */
[C---:B------:R-:W-:Y:S02]  /*6af0*/  ISETP.GT.AND P0, PT, R175.reuse, 0xf, PT ;  /* 0x0000000faf00780c */ /* 0x040fe40003f04270 */
[----:B------:R-:W-:Y:S02]  /*6b00*/  PRMT R16, RZ, 0x7610, R16 ;  /* 0x00007610ff107816 */ /* 0x000fe40000000010 */
[----:B------:R-:W-:-:S04]  /*6b10*/  ISETP.GT.AND P1, PT, R175, 0x10, PT ;  /* 0x00000010af00780c */ /* 0x000fc80003f24270 */
[----:B------:R0:W3:Y:S01]  /*6b20*/  @P2 LDG.E.U8 R16, desc[UR44][R10.64] ;  /* 0x0000002c0a102981 */ /* 0x0000e2000c1e1100 */
[----:B------:R-:W-:Y:S02]  /*6b30*/  PRMT R180, RZ, 0x7610, R180 ;  /* 0x00007610ffb47816 */ /* 0x000fe400000000b4 */
[----:B------:R-:W-:Y:S02]  /*6b40*/  PRMT R170, RZ, 0x7610, R170 ;  /* 0x00007610ffaa7816 */ /* 0x000fe400000000aa */
[----:B0-----:R-:W-:Y:S02]  /*6b50*/  @P0 IMAD.MOV.U32 R11, RZ, RZ, R15 ;  /* 0x000000ffff0b0224 */ /* 0x001fe400078e000f */
[----:B--2---:R-:W-:-:S05]  /*6b60*/  @P0 IMAD.MOV.U32 R10, RZ, RZ, R14 ;  /* 0x000000ffff0a0224 */ /* 0x004fca00078e000e */
[----:B------:R0:W2:Y:S01]  /*6b70*/  @P0 LDG.E.U8 R180, desc[UR44][R10.64] ;  /* 0x0000002c0ab40981 */ /* 0x0000a2000c1e1100 */
[----:B------:R-:W-:-:S03]  /*6b80*/  @P0 IMAD.MOV.U32 R14, RZ, RZ, R7 ;  /* 0x000000ffff0e0224 */ /* 0x000fc600078e0007 */
[----:B------:R-:W2:Y:S01]  /*6b90*/  LDL R7, [R1+0x404] ;  /* 0x0004040001077983 */ /* 0x000ea20000100800 */
[----:B------:R-:W-:-:S03]  /*6ba0*/  @P0 IMAD.MOV.U32 R15, RZ, RZ, R8 ;  /* 0x000000ffff0f0224 */ /* 0x000fc600078e0008 */
[----:B------:R-:W2:Y:S01]  /*6bb0*/  LDL R8, [R1+0x400] ;  /* 0x0004000001087983 */ /* 0x000ea20000100800 */
[----:B0-----:R-:W-:-:S03]  /*6bc0*/  PRMT R11, RZ, 0x7610, R11 ;  /* 0x00007610ff0b7816 */ /* 0x001fc6000000000b */
[----:B------:R4:W2:Y:S02]  /*6bd0*/  @P0 LDG.E.U8 R170, desc[UR44][R14.64] ;  /* 0x0000002c0eaa0981 */ /* 0x0008a4000c1e1100 */
[----:B----4-:R-:W-:Y:S02]  /*6be0*/  @P1 IMAD.MOV.U32 R14, RZ, RZ, R162 ;  /* 0x000000ffff0e1224 */ /* 0x010fe400078e00a2 */
[----:B---3--:R-:W-:Y:S01]  /*6bf0*/  @P1 IMAD.MOV.U32 R15, RZ, RZ, R163 ;  /* 0x000000ffff0f1224 */ /* 0x008fe200078e00a3 */
[----:B------:R-:W-:Y:S01]  /*6c00*/  ISETP.GT.AND P2, PT, R175, 0x11, PT ;  /* 0x00000011af00780c */ /* 0x000fe20003f44270 */
[----:B------:R-:W3:Y:S04]  /*6c10*/  LDL R163, [R1+0x3f0] ;  /* 0x0003f00001a37983 */ /* 0x000ee80000100800 */
[----:B------:R0:W4:Y:S01]  /*6c20*/  @P1 LDG.E.U8 R11, desc[UR44][R14.64] ;  /* 0x0000002c0e0b1981 */ /* 0x000122000c1e1100 */
[----:B------:R-:W-:-:S02]  /*6c30*/  PRMT R153, RZ, 0x7610, R153 ;  /* 0x00007610ff997816 */ /* 0x000fc40000000099 */
[----:B------:R-:W-:Y:S01]  /*6c40*/  PRMT R158, RZ, 0x7610, R158 ;  /* 0x00007610ff9e7816 */ /* 0x000fe2000000009e */
[----:B------:R-:W3:Y:S01]  /*6c50*/  LDL R162, [R1+0x3f4] ;  /* 0x0003f40001a27983 */ /* 0x000ee20000100800 */
[----:B0-----:R-:W-:Y:S02]  /*6c60*/  @P1 IMAD.MOV.U32 R14, RZ, RZ, R164 ;  /* 0x000000ffff0e1224 */ /* 0x001fe400078e00a4 */
[----:B------:R-:W-:Y:S01]  /*6c70*/  @P1 IMAD.MOV.U32 R15, RZ, RZ, R165 ;  /* 0x000000ffff0f1224 */ /* 0x000fe200078e00a5 */
[----:B------:R-:W4:Y:S04]  /*6c80*/  LDL R164, [R1+0x3e8] ;  /* 0x0003e80001a47983 */ /* 0x000f280000100800 */
[----:B------:R-:W4:Y:S04]  /*6c90*/  LDL R165, [R1+0x3e4] ;  /* 0x0003e40001a57983 */ /* 0x000f280000100800 */
[----:B------:R2:W3:Y:S01]  /*6ca0*/  @P1 LDG.E.U8 R153, desc[UR44][R14.64] ;  /* 0x0000002c0e991981 */ /* 0x0004e2000c1e1100 */
[----:B------:R-:W-:-:S02]  /*6cb0*/  ISETP.GT.AND P0, PT, R175, 0x12, PT ;  /* 0x00000012af00780c */ /* 0x000fc40003f04270 */
[----:B------:R-:W-:Y:S01]  /*6cc0*/  PRMT R179, RZ, 0x7610, R179 ;  /* 0x00007610ffb37816 */ /* 0x000fe200000000b3 */
[----:B--2---:R-:W-:Y:S02]  /*6cd0*/  @P2 IMAD.MOV.U32 R14, RZ, RZ, R7 ;  /* 0x000000ffff0e2224 */ /* 0x004fe400078e0007 */
[----:B------:R-:W2:Y:S01]  /*6ce0*/  LDL R7, [R1+0x3d8] ;  /* 0x0003d80001077983 */ /* 0x000ea20000100800 */
[----:B------:R-:W-:-:S03]  /*6cf0*/  @P2 IMAD.MOV.U32 R15, RZ, RZ, R8 ;  /* 0x000000ffff0f2224 */ /* 0x000fc600078e0008 */
[----:B------:R-:W2:Y:S04]  /*6d00*/  LDL R8, [R1+0x3d4] ;  /* 0x0003d40001087983 */ /* 0x000ea80000100800 */
[----:B------:R0:W2:Y:S02]  /*6d10*/  @P2 LDG.E.U8 R158, desc[UR44][R14.64] ;  /* 0x0000002c0e9e2981 */ /* 0x0000a4000c1e1100 */
[----:B0-----:R-:W-:Y:S02]  /*6d20*/  @P2 IMAD.MOV.U32 R14, RZ, RZ, R190 ;  /* 0x000000ffff0e2224 */ /* 0x001fe400078e00be */
[----:B------:R-:W-:Y:S01]  /*6d30*/  @P2 IMAD.MOV.U32 R15, RZ, RZ, R191 ;  /* 0x000000ffff0f2224 */ /* 0x000fe200078e00bf */
[----:B------:R-:W2:Y:S04]  /*6d40*/  LDL R190, [R1+0x3c8] ;  /* 0x0003c80001be7983 */ /* 0x000ea80000100800 */
[----:B------:R0:W2:Y:S04]  /*6d50*/  @P2 LDG.E.U8 R179, desc[UR44][R14.64] ;  /* 0x0000002c0eb32981 */ /* 0x0000a8000c1e1100 */
[----:B------:R-:W2:Y:S01]  /*6d60*/  LDL R191, [R1+0x3c4] ;  /* 0x0003c40001bf7983 */ /* 0x000ea20000100800 */
[----:B0-----:R-:W-:-:S06]  /*6d70*/  PRMT R15, RZ, 0x7610, R15 ;  /* 0x00007610ff0f7816 */ /* 0x001fcc000000000f */
[----:B----4-:R-:W4:Y:S04]  /*6d80*/  @P0 LDG.E.U8 R15, desc[UR44][R164.64] ;  /* 0x0000002ca40f0981 */ /* 0x010f28000c1e1100 */
[----:B------:R-:W4:Y:S04]  /*6d90*/  LDL R164, [R1+0x3dc] ;  /* 0x0003dc0001a47983 */ /* 0x000f280000100800 */
[----:B------:R-:W4:Y:S01]  /*6da0*/  LDL R165, [R1+0x3e0] ;  /* 0x0003e00001a57983 */ /* 0x000f220000100800 */
[----:B------:R-:W-:Y:S02]  /*6db0*/  ISETP.GT.AND P1, PT, R175, 0x13, PT ;  /* 0x00000013af00780c */ /* 0x000fe40003f24270 */
[----:B------:R-:W-:-:S06]  /*6dc0*/  PRMT R20, RZ, 0x7610, R20 ;  /* 0x00007610ff147816 */ /* 0x000fcc0000000014 */
[----:B---3--:R0:W3:Y:S01]  /*6dd0*/  @P0 LDG.E.U8 R20, desc[UR44][R162.64] ;  /* 0x0000002ca2140981 */ /* 0x0080e2000c1e1100 */
[----:B------:R-:W-:Y:S02]  /*6de0*/  ISETP.GT.AND P2, PT, R175, 0x14, PT ;  /* 0x00000014af00780c */ /* 0x000fe40003f44270 */
[----:B------:R-:W-:Y:S02]  /*6df0*/  PRMT R171, RZ, 0x7610, R171 ;  /* 0x00007610ffab7816 */ /* 0x000fe400000000ab */
[----:B0-----:R-:W-:Y:S02]  /*6e00*/  PRMT R163, RZ, 0x7610, R163 ;  /* 0x00007610ffa37816 */ /* 0x001fe400000000a3 */
[----:B------:R-:W-:-:S07]  /*6e10*/  PRMT R152, RZ, 0x7610, R152 ;  /* 0x00007610ff987816 */ /* 0x000fce0000000098 */
[----:B--2---:R-:W2:Y:S04]  /*6e20*/  @P2 LDG.E.U8 R152, desc[UR44][R190.64] ;  /* 0x0000002cbe982981 */ /* 0x004ea8000c1e1100 */
[----:B------:R-:W3:Y:S04]  /*6e30*/  LDL R190, [R1+0x3bc] ;  /* 0x0003bc0001be7983 */ /* 0x000ee80000100800 */
[----:B------:R-:W3:Y:S01]  /*6e40*/  LDL R191, [R1+0x3c0] ;  /* 0x0003c00001bf7983 */ /* 0x000ee20000100800 */
[----:B----4-:R-:W-:-:S04]  /*6e50*/  @P1 LOP3.LUT R165, R165, R164, RZ, 0x3c, !PT ;  /* 0x000000a4a5a51212 */ /* 0x010fc800078e3cff */
[----:B------:R-:W-:-:S04]  /*6e60*/  @P1 LOP3.LUT R164, R165, R164, RZ, 0x3c, !PT ;  /* 0x000000a4a5a41212 */ /* 0x000fc800078e3cff */
[----:B------:R-:W-:-:S05]  /*6e70*/  @P1 LOP3.LUT R165, R165, R164, RZ, 0x3c, !PT ;  /* 0x000000a4a5a51212 */ /* 0x000fca00078e3cff */
[----:B------:R0:W4:Y:S02]  /*6e80*/  @P1 LDG.E.U8 R163, desc[UR44][R164.64] ;  /* 0x0000002ca4a31981 */ /* 0x000124000c1e1100 */
[----:B0-----:R-:W-:Y:S02]  /*6e90*/  @P1 IMAD.MOV.U32 R164, RZ, RZ, R7 ;  /* 0x000000ffffa41224 */ /* 0x001fe400078e0007 */
[----:B------:R-:W-:Y:S01]  /*6ea0*/  @P1 IMAD.MOV.U32 R165, RZ, RZ, R8 ;  /* 0x000000ffffa51224 */ /* 0x000fe200078e0008 */
[----:B------:R-:W-:Y:S01]  /*6eb0*/  ISETP.GT.AND P0, PT, R175, 0x15, PT ;  /* 0x00000015af00780c */ /* 0x000fe20003f04270 */
[----:B------:R-:W2:Y:S04]  /*6ec0*/  LDL R8, [R1+0x3ac] ;  /* 0x0003ac0001087983 */ /* 0x000ea80000100800 */
[----:B------:R0:W4:Y:S01]  /*6ed0*/  @P1 LDG.E.U8 R171, desc[UR44][R164.64] ;  /* 0x0000002ca4ab1981 */ /* 0x000122000c1e1100 */
[----:B------:R-:W-:-:S03]  /*6ee0*/  PRMT R10, RZ, 0x7610, R10 ;  /* 0x00007610ff0a7816 */ /* 0x000fc6000000000a */
[----:B------:R-:W2:Y:S04]  /*6ef0*/  LDL R7, [R1+0x3b0] ;  /* 0x0003b00001077983 */ /* 0x000ea80000100800 */
[----:B------:R-:W0:Y:S04]  /*6f00*/  LDL R164, [R1+0x3cc] ;  /* 0x0003cc0001a47983 */ /* 0x000e280000100800 */
[----:B------:R-:W0:Y:S01]  /*6f10*/  LDL R165, [R1+0x3d0] ;  /* 0x0003d00001a57983 */ /* 0x000e220000100800 */
[----:B---3--:R-:W-:-:S04]  /*6f20*/  @P0 LOP3.LUT R191, R191, R190, RZ, 0x3c, !PT ;  /* 0x000000bebfbf0212 */ /* 0x008fc800078e3cff */
[----:B------:R-:W-:-:S04]  /*6f30*/  @P0 LOP3.LUT R190, R191, R190, RZ, 0x3c, !PT ;  /* 0x000000bebfbe0212 */ /* 0x000fc800078e3cff */
[----:B------:R-:W-:Y:S02]  /*6f40*/  @P0 LOP3.LUT R191, R191, R190, RZ, 0x3c, !PT ;  /* 0x000000bebfbf0212 */ /* 0x000fe400078e3cff */
[----:B0-----:R-:W-:-:S04]  /*6f50*/  @P2 LOP3.LUT R165, R165, R164, RZ, 0x3c, !PT ;  /* 0x000000a4a5a52212 */ /* 0x001fc800078e3cff */
[----:B------:R-:W-:-:S04]  /*6f60*/  @P2 LOP3.LUT R164, R165, R164, RZ, 0x3c, !PT ;  /* 0x000000a4a5a42212 */ /* 0x000fc800078e3cff */
[----:B------:R-:W-:-:S05]  /*6f70*/  @P2 LOP3.LUT R165, R165, R164, RZ, 0x3c, !PT ;  /* 0x000000a4a5a52212 */ /* 0x000fca00078e3cff */
[----:B------:R0:W3:Y:S02]  /*6f80*/  @P2 LDG.E.U8 R10, desc[UR44][R164.64] ;  /* 0x0000002ca40a2981 */ /* 0x0000e4000c1e1100 */
[----:B0-----:R-:W-:-:S06]  /*6f90*/  PRMT R164, RZ, 0x7610, R164 ;  /* 0x00007610ffa47816 */ /* 0x001fcc00000000a4 */
[----:B------:R0:W3:Y:S04]  /*6fa0*/  @P0 LDG.E.U8 R164, desc[UR44][R190.64] ;  /* 0x0000002cbea40981 */ /* 0x0000e8000c1e1100 */
[----:B------:R-:W0:Y:S04]  /*6fb0*/  LDL R190, [R1+0x3b4] ;  /* 0x0003b40001be7983 */ /* 0x000e280000100800 */
[----:B------:R-:W0:Y:S01]  /*6fc0*/  LDL R191, [R1+0x3b8] ;  /* 0x0003b80001bf7983 */ /* 0x000e220000100800 */
[----:B------:R-:W-:Y:S02]  /*6fd0*/  ISETP.GT.AND P1, PT, R175, 0x16, PT ;  /* 0x00000016af00780c */ /* 0x000fe40003f24270 */
[----:B------:R-:W-:-:S02]  /*6fe0*/  PRMT R178, RZ, 0x7610, R178 ;  /* 0x00007610ffb27816 */ /* 0x000fc400000000b2 */
[----:B------:R-:W-:Y:S02]  /*6ff0*/  PRMT R19, RZ, 0x7610, R19 ;  /* 0x00007610ff137816 */ /* 0x000fe40000000013 */
[----:B0-----:R-:W-:-:S04]  /*7000*/  @P0 LOP3.LUT R191, R191, R190, RZ, 0x3c, !PT ;  /* 0x000000bebfbf0212 */ /* 0x001fc800078e3cff */
[----:B------:R-:W-:-:S04]  /*7010*/  @P0 LOP3.LUT R190, R191, R190, RZ, 0x3c, !PT ;  /* 0x000000bebfbe0212 */ /* 0x000fc800078e3cff */
[----:B------:R-:W-:-:S05]  /*7020*/  @P0 LOP3.LUT R191, R191, R190, RZ, 0x3c, !PT ;  /* 0x000000bebfbf0212 */ /* 0x000fca00078e3cff */
[----:B------:R2:W3:Y:S02]  /*7030*/  @P0 LDG.E.U8 R178, desc[UR44][R190.64] ;  /* 0x0000002cbeb20981 */ /* 0x0004e4000c1e1100 */
[----:B--2---:R-:W-:Y:S02]  /*7040*/  @P1 IMAD.MOV.U32 R190, RZ, RZ, R7 ;  /* 0x000000ffffbe1224 */ /* 0x004fe400078e0007 */
[----:B------:R-:W-:Y:S01]  /*7050*/  @P1 IMAD.MOV.U32 R191, RZ, RZ, R8 ;  /* 0x000000ffffbf1224 */ /* 0x000fe200078e0008 */
[----:B------:R-:W-:Y:S01]  /*7060*/  PRMT R14, RZ, 0x7610, R14 ;  /* 0x00007610ff0e7816 */ /* 0x000fe2000000000e */
[----:B------:R-:W2:Y:S04]  /*7070*/  LDL R8, [R1+0x384] ;  /* 0x0003840001087983 */ /* 0x000ea80000100800 */
[----:B------:R0:W3:Y:S01]  /*7080*/  @P1 LDG.E.U8 R19, desc[UR44][R190.64] ;  /* 0x0000002cbe131981 */ /* 0x0000e2000c1e1100 */
[----:B------:R-:W-:-:S02]  /*7090*/  ISETP.GT.AND P2, PT, R175, 0x17, PT ;  /* 0x00000017af00780c */ /* 0x000fc40003f44270 */
[----:B------:R-:W-:Y:S01]  /*70a0*/  PRMT R162, RZ, 0x7610, R162 ;  /* 0x00007610ffa27816 */ /* 0x000fe200000000a2 */
[----:B------:R-:W4:Y:S04]  /*70b0*/  LDL R7, [R1+0x388] ;  /* 0x0003880001077983 */ /* 0x000f280000100800 */
[----:B------:R-:W0:Y:S04]  /*70c0*/  LDL R190, [R1+0x3a4] ;  /* 0x0003a40001be7983 */ /* 0x000e280000100800 */
[----:B------:R-:W0:Y:S02]  /*70d0*/  LDL R191, [R1+0x3a8] ;  /* 0x0003a80001bf7983 */ /* 0x000e240000100800 */
[----:B0-----:R-:W-:-:S04]  /*70e0*/  @P1 LOP3.LUT R191, R191, R190, RZ, 0x3c, !PT ;  /* 0x000000bebfbf1212 */ /* 0x001fc800078e3cff */
[----:B------:R-:W-:-:S04]  /*70f0*/  @P1 LOP3.LUT R190, R191, R190, RZ, 0x3c, !PT ;  /* 0x000000bebfbe1212 */ /* 0x000fc800078e3cff */
[----:B------:R-:W-:-:S05]  /*7100*/  @P1 LOP3.LUT R191, R191, R190, RZ, 0x3c, !PT ;  /* 0x000000bebfbf1212 */ /* 0x000fca00078e3cff */
[----:B------:R0:W3:Y:S04]  /*7110*/  @P1 LDG.E.U8 R14, desc[UR44][R190.64] ;  /* 0x0000002cbe0e1981 */ /* 0x0000e8000c1e1100 */
[----:B------:R-:W0:Y:S04]  /*7120*/  LDL R190, [R1+0x39c] ;  /* 0x00039c0001be7983 */ /* 0x000e280000100800 */
[----:B------:R-:W0:Y:S02]  /*7130*/  LDL R191, [R1+0x3a0] ;  /* 0x0003a00001bf7983 */ /* 0x000e240000100800 */
[----:B0-----:R-:W-:-:S04]  /*7140*/  @P2 LOP3.LUT R191, R191, R190, RZ, 0x3c, !PT ;  /* 0x000000bebfbf2212 */ /* 0x001fc800078e3cff */
[----:B------:R-:W-:-:S04]  /*7150*/  @P2 LOP3.LUT R190, R191, R190, RZ, 0x3c, !PT ;  /* 0x000000bebfbe2212 */ /* 0x000fc800078e3cff */
[----:B------:R-:W-:-:S05]  /*7160*/  @P2 LOP3.LUT R191, R191, R190, RZ, 0x3c, !PT ;  /* 0x000000bebfbf2212 */ /* 0x000fca00078e3cff */
[----:B------:R0:W3:Y:S04]  /*7170*/  @P2 LDG.E.U8 R162, desc[UR44][R190.64] ;  /* 0x0000002cbea22981 */ /* 0x0000e8000c1e1100 */
[----:B------:R-:W0:Y:S04]  /*7180*/  LDL R190, [R1+0x394] ;  /* 0x0003940001be7983 */ /* 0x000e280000100800 */
[----:B------:R-:W0:Y:S01]  /*7190*/  LDL R191, [R1+0x398] ;  /* 0x0003980001bf7983 */ /* 0x000e220000100800 */
[----:B------:R-:W-:Y:S02]  /*71a0*/  PRMT R165, RZ, 0x7610, R165 ;  /* 0x00007610ffa57816 */ /* 0x000fe400000000a5 */
[----:B0-----:R-:W-:-:S04]  /*71b0*/  @P2 LOP3.LUT R191, R191, R190, RZ, 0x3c, !PT ;  /* 0x000000bebfbf2212 */ /* 0x001fc800078e3cff */
[----:B------:R-:W-:-:S04]  /*71c0*/  @P2 LOP3.LUT R190, R191, R190, RZ, 0x3c, !PT ;  /* 0x000000bebfbe2212 */ /* 0x000fc800078e3cff */
[----:B------:R-:W-:-:S05]  /*71d0*/  @P2 LOP3.LUT R191, R191, R190, RZ, 0x3c, !PT ;  /* 0x000000bebfbf2212 */ /* 0x000fca00078e3cff */
[----:B------:R0:W3:Y:S04]  /*71e0*/  @P2 LDG.E.U8 R165, desc[UR44][R190.64] ;  /* 0x0000002cbea52981 */ /* 0x0000e8000c1e1100 */
[----:B------:R-:W0:Y:S04]  /*71f0*/  LDL R190, [R1+0x38c] ;  /* 0x00038c0001be7983 */ /* 0x000e280000100800 */
[----:B------:R-:W0:Y:S01]  /*7200*/  LDL R191, [R1+0x390] ;  /* 0x0003900001bf7983 */ /* 0x000e220000100800 */
[----:B------:R-:W-:Y:S02]  /*7210*/  ISETP.GT.AND P0, PT, R175, 0x18, PT ;  /* 0x00000018af00780c */ /* 0x000fe40003f04270 */
[----:B------:R-:W-:-:S02]  /*7220*/  PRMT R9, RZ, 0x7610, R9 ;  /* 0x00007610ff097816 */ /* 0x000fc40000000009 */
[----:B------:R-:W-:-:S09]  /*7230*/  PRMT R6, RZ, 0x7610, R6 ;  /* 0x00007610ff067816 */ /* 0x000fd20000000006 */
[----:B0-----:R-:W-:-:S04]  /*7240*/  @P0 LOP3.LUT R191, R191, R190, RZ, 0x3c, !PT ;  /* 0x000000bebfbf0212 */ /* 0x001fc800078e3cff */
[----:B------:R-:W-:-:S04]  /*7250*/  @P0 LOP3.LUT R190, R191, R190, RZ, 0x3c, !PT ;  /* 0x000000bebfbe0212 */ /* 0x000fc800078e3cff */
[----:B------:R-:W-:-:S05]  /*7260*/  @P0 LOP3.LUT R191, R191, R190, RZ, 0x3c, !PT ;  /* 0x000000bebfbf0212 */ /* 0x000fca00078e3cff */
[----:B------:R4:W3:Y:S02]  /*7270*/  @P0 LDG.E.U8 R9, desc[UR44][R190.64] ;  /* 0x0000002cbe090981 */ /* 0x0008e4000c1e1100 */
[----:B----4-:R-:W-:Y:S02]  /*7280*/  @P0 IMAD.MOV.U32 R190, RZ, RZ, R7 ;  /* 0x000000ffffbe0224 */ /* 0x010fe400078e0007 */
[----:B--2---:R-:W-:Y:S01]  /*7290*/  @P0 IMAD.MOV.U32 R191, RZ, RZ, R8 ;  /* 0x000000ffffbf0224 */ /* 0x004fe200078e0008 */
[----:B------:R-:W-:Y:S01]  /*72a0*/  ISETP.GT.AND P1, PT, R175, 0x19, PT ;  /* 0x00000019af00780c */ /* 0x000fe20003f24270 */
[----:B------:R-:W2:Y:S04]  /*72b0*/  LDL R8, [R1+0x35c] ;  /* 0x00035c0001087983 */ /* 0x000ea80000100800 */
[----:B------:R0:W4:Y:S01]  /*72c0*/  @P0 LDG.E.U8 R6, desc[UR44][R190.64] ;  /* 0x0000002cbe060981 */ /* 0x000122000c1e1100 */
[----:B------:R-:W-:-:S02]  /*72d0*/  PRMT R160, RZ, 0x7610, R160 ;  /* 0x00007610ffa07816 */ /* 0x000fc400000000a0 */
[----:B------:R-:W-:Y:S01]  /*72e0*/  PRMT R177, RZ, 0x7610, R177 ;  /* 0x00007610ffb17816 */ /* 0x000fe200000000b1 */
[----:B------:R-:W3:Y:S04]  /*72f0*/  LDL R7, [R1+0x360] ;  /* 0x0003600001077983 */ /* 0x000ee80000100800 */
[----:B------:R-:W0:Y:S04]  /*7300*/  LDL R190, [R1+0x37c] ;  /* 0x00037c0001be7983 */ /* 0x000e280000100800 */
[----:B------:R-:W0:Y:S02]  /*7310*/  LDL R191, [R1+0x380] ;  /* 0x0003800001bf7983 */ /* 0x000e240000100800 */
[----:B0-----:R-:W-:-:S04]  /*7320*/  @P1 LOP3.LUT R191, R191, R190, RZ, 0x3c, !PT ;  /* 0x000000bebfbf1212 */ /* 0x001fc800078e3cff */
[----:B------:R-:W-:-:S04]  /*7330*/  @P1 LOP3.LUT R190, R191, R190, RZ, 0x3c, !PT ;  /* 0x000000bebfbe1212 */ /* 0x000fc800078e3cff */
[----:B------:R-:W-:-:S05]  /*7340*/  @P1 LOP3.LUT R191, R191, R190, RZ, 0x3c, !PT ;  /* 0x000000bebfbf1212 */ /* 0x000fca00078e3cff */
[----:B------:R0:W4:Y:S04]  /*7350*/  @P1 LDG.E.U8 R160, desc[UR44][R190.64] ;  /* 0x0000002cbea01981 */ /* 0x000128000c1e1100 */
[----:B------:R-:W0:Y:S04]  /*7360*/  LDL R190, [R1+0x374] ;  /* 0x0003740001be7983 */ /* 0x000e280000100800 */
[----:B------:R-:W0:Y:S02]  /*7370*/  LDL R191, [R1+0x378] ;  /* 0x0003780001bf7983 */ /* 0x000e240000100800 */
[----:B0-----:R-:W-:-:S04]  /*7380*/  @P1 LOP3.LUT R191, R191, R190, RZ, 0x3c, !PT ;  /* 0x000000bebfbf1212 */ /* 0x001fc800078e3cff */
[----:B------:R-:W-:-:S04]  /*7390*/  @P1 LOP3.LUT R190, R191, R190, RZ, 0x3c, !PT ;  /* 0x000000bebfbe1212 */ /* 0x000fc800078e3cff */
[----:B------:R-:W-:-:S05]  /*73a0*/  @P1 LOP3.LUT R191, R191, R190, RZ, 0x3c, !PT ;  /* 0x000000bebfbf1212 */ /* 0x000fca00078e3cff */
[----:B------:R0:W4:Y:S04]  /*73b0*/  @P1 LDG.E.U8 R177, desc[UR44][R190.64] ;  /* 0x0000002cbeb11981 */ /* 0x000128000c1e1100 */
[----:B------:R-:W0:Y:S04]  /*73c0*/  LDL R190, [R1+0x36c] ;  /* 0x00036c0001be7983 */ /* 0x000e280000100800 */
[----:B------:R-:W0:Y:S01]  /*73d0*/  LDL R191, [R1+0x370] ;  /* 0x0003700001bf7983 */ /* 0x000e220000100800 */
[----:B------:R-:W-:Y:S02]  /*73e0*/  ISETP.GT.AND P2, PT, R175, 0x1a, PT ;  /* 0x0000001aaf00780c */ /* 0x000fe40003f44270 */
[----:B------:R-:W-:-:S11]  /*73f0*/  PRMT R215, RZ, 0x7610, R215 ;  /* 0x00007610ffd77816 */ /* 0x000fd600000000d7 */
[----:B0-----:R-:W-:-:S04]  /*7400*/  @P2 LOP3.LUT R191, R191, R190, RZ, 0x3c, !PT ;  /* 0x000000bebfbf2212 */ /* 0x001fc800078e3cff */
[----:B------:R-:W-:-:S04]  /*7410*/  @P2 LOP3.LUT R190, R191, R190, RZ, 0x3c, !PT ;  /* 0x000000bebfbe2212 */ /* 0x000fc800078e3cff */
[----:B------:R-:W-:-:S05]  /*7420*/  @P2 LOP3.LUT R191, R191, R190, RZ, 0x3c, !PT ;  /* 0x000000bebfbf2212 */ /* 0x000fca00078e3cff */
[----:B------:R-:W2:Y:S04]  /*7430*/  @P2 LDG.E.U8 R215, desc[UR44][R190.64] ;  /* 0x0000002cbed72981 */ /* 0x000ea8000c1e1100 */
[----:B--2---:R0:W-:Y:S04]  /*7440*/  STL [R1+0xc], R215 ;  /* 0x00000cd701007387 */ /* 0x0041e80000100800 */
[----:B0-----:R-:W2:Y:S04]  /*7450*/  LDL.LU R215, [R1+0x5dc] ;  /* 0x0005dc0001d77983 */ /* 0x001ea80000300800 */
[----:B------:R-:W3:Y:S04]  /*7460*/  LDL R190, [R1+0x364] ;  /* 0x0003640001be7983 */ /* 0x000ee80000100800 */
[----:B------:R-:W3:Y:S01]  /*7470*/  LDL R191, [R1+0x368] ;  /* 0x0003680001bf7983 */ /* 0x000ee20000100800 */
[----:B------:R-:W-:-:S02]  /*7480*/  PRMT R216, RZ, 0x7610, R216 ;  /* 0x00007610ffd87816 */ /* 0x000fc400000000d8 */
[----:B------:R-:W-:Y:S02]  /*7490*/  ISETP.GT.AND P0, PT, R175, 0x1b, PT ;  /* 0x0000001baf00780c */ /* 0x000fe40003f04270 */
[----:B---3--:R-:W-:-:S04]  /*74a0*/  @P2 LOP3.LUT R191, R191, R190, RZ, 0x3c, !PT ;  /* 0x000000bebfbf2212 */ /* 0x008fc800078e3cff */
[----:B------:R-:W-:-:S04]  /*74b0*/  @P2 LOP3.LUT R190, R191, R190, RZ, 0x3c, !PT ;  /* 0x000000bebfbe2212 */ /* 0x000fc800078e3cff */
[----:B------:R-:W-:-:S05]  /*74c0*/  @P2 LOP3.LUT R191, R191, R190, RZ, 0x3c, !PT ;  /* 0x000000bebfbf2212 */ /* 0x000fca00078e3cff */
[----:B------:R0:W3:Y:S01]  /*74d0*/  @P2 LDG.E.U8 R216, desc[UR44][R190.64] ;  /* 0x0000002cbed82981 */ /* 0x0000e2000c1e1100 */
[----:B------:R-:W-:Y:S01]  /*74e0*/  PRMT R5, RZ, 0x7610, R5 ;  /* 0x00007610ff057816 */ /* 0x000fe20000000005 */
[----:B0-----:R-:W-:Y:S02]  /*74f0*/  @P0 IMAD.MOV.U32 R190, RZ, RZ, R7 ;  /* 0x000000ffffbe0224 */ /* 0x001fe400078e0007 */
[----:B------:R-:W-:-:S05]  /*7500*/  @P0 IMAD.MOV.U32 R191, RZ, RZ, R8 ;  /* 0x000000ffffbf0224 */ /* 0x000fca00078e0008 */
[----:B------:R-:W4:Y:S04]  /*7510*/  @P0 LDG.E.U8 R5, desc[UR44][R190.64] ;  /* 0x0000002cbe050981 */ /* 0x000f28000c1e1100 */
[----:B---3--:R0:W-:Y:S04]  /*7520*/  STL [R1+0x10], R216 ;  /* 0x000010d801007387 */ /* 0x0081e80000100800 */
[----:B0-----:R-:W3:Y:S04]  /*7530*/  LDL.LU R216, [R1+0x5d8] ;  /* 0x0005d80001d87983 */ /* 0x001ee80000300800 */
[----:B------:R-:W2:Y:S04]  /*7540*/  LDL R190, [R1+0x354] ;  /* 0x0003540001be7983 */ /* 0x000ea80000100800 */
[----:B------:R-:W2:Y:S01]  /*7550*/  LDL R191, [R1+0x358] ;  /* 0x0003580001bf7983 */ /* 0x000ea20000100800 */
[----:B------:R-:W-:-:S03]  /*7560*/  PRMT R4, RZ, 0x7610, R4 ;  /* 0x00007610ff047816 */ /* 0x000fc60000000004 */
[----:B------:R-:W3:Y:S04]  /*7570*/  LDL R8, [R1+0x340] ;  /* 0x0003400001087983 */ /* 0x000ee80000100800 */
[----:B------:R-:W3:Y:S04]  /*7580*/  LDL R7, [R1+0x334] ;  /* 0x0003340001077983 */ /* 0x000ee80000100800 */
[----:B----4-:R0:W-:Y:S01]  /*7590*/  STL [R1], R5 ;  /* 0x0000000501007387 */ /* 0x0101e20000100800 */
[----:B------:R-:W-:Y:S02]  /*75a0*/  ISETP.GT.AND P1, PT, R175, 0x1c, PT ;  /* 0x0000001caf00780c */ /* 0x000fe40003f24270 */
[----:B------:R-:W-:Y:S01]  /*75b0*/  PRMT R217, RZ, 0x7610, R217 ;  /* 0x00007610ffd97816 */ /* 0x000fe200000000d9 */
[----:B0-----:R-:W4:Y:S01]  /*75c0*/  LDL R5, [R1+0x338] ;  /* 0x0003380001057983 */ /* 0x001f220000100800 */
[----:B--2---:R-:W-:-:S04]  /*75d0*/  @P0 LOP3.LUT R191, R191, R190, RZ, 0x3c, !PT ;  /* 0x000000bebfbf0212 */ /* 0x004fc800078e3cff */
[----:B------:R-:W-:-:S04]  /*75e0*/  @P0 LOP3.LUT R190, R191, R190, RZ, 0x3c, !PT ;  /* 0x000000bebfbe0212 */ /* 0x000fc800078e3cff */
[----:B------:R-:W-:-:S05]  /*75f0*/  @P0 LOP3.LUT R191, R191, R190, RZ, 0x3c, !PT ;  /* 0x000000bebfbf0212 */ /* 0x000fca00078e3cff */
[----:B------:R0:W2:Y:S04]  /*7600*/  @P0 LDG.E.U8 R4, desc[UR44][R190.64] ;  /* 0x0000002cbe040981 */ /* 0x0000a8000c1e1100 */
[----:B------:R-:W0:Y:S04]  /*7610*/  LDL R190, [R1+0x34c] ;  /* 0x00034c0001be7983 */ /* 0x000e280000100800 */
[----:B------:R-:W0:Y:S02]  /*7620*/  LDL R191, [R1+0x350] ;  /* 0x0003500001bf7983 */ /* 0x000e240000100800 */
[----:B0-----:R-:W-:-:S04]  /*7630*/  @P1 LOP3.LUT R191, R191, R190, RZ, 0x3c, !PT ;  /* 0x000000bebfbf1212 */ /* 0x001fc800078e3cff */
[----:B------:R-:W-:-:S04]  /*7640*/  @P1 LOP3.LUT R190, R191, R190, RZ, 0x3c, !PT ;  /* 0x000000bebfbe1212 */ /* 0x000fc800078e3cff */
[----:B------:R-:W-:-:S05]  /*7650*/  @P1 LOP3.LUT R191, R191, R190, RZ, 0x3c, !PT ;  /* 0x000000bebfbf1212 */ /* 0x000fca00078e3cff */
[----:B------:R-:W3:Y:S04]  /*7660*/  @P1 LDG.E.U8 R217, desc[UR44][R190.64] ;  /* 0x0000002cbed91981 */ /* 0x000ee8000c1e1100 */
[----:B---3--:R0:W-:Y:S04]  /*7670*/  STL [R1+0x4], R217 ;  /* 0x000004d901007387 */ /* 0x0081e80000100800 */
[----:B0-----:R-:W3:Y:S04]  /*7680*/  LDL.LU R217, [R1+0x5d4] ;  /* 0x0005d40001d97983 */ /* 0x001ee80000300800 */
[----:B------:R-:W4:Y:S04]  /*7690*/  LDL R190, [R1+0x344] ;  /* 0x0003440001be7983 */ /* 0x000f280000100800 */
[----:B------:R-:W4:Y:S01]  /*76a0*/  LDL R191, [R1+0x348] ;  /* 0x0003480001bf7983 */ /* 0x000f220000100800 */
[----:B------:R-:W-:-:S02]  /*76b0*/  PRMT R218, RZ, 0x7610, R218 ;  /* 0x00007610ffda7816 */ /* 0x000fc400000000da */
[----:B----4-:R-:W-:-:S04]  /*76c0*/  @P1 LOP3.LUT R191, R191, R190, RZ, 0x3c, !PT ;  /* 0x000000bebfbf1212 */ /* 0x010fc800078e3cff */
[----:B------:R-:W-:-:S04]  /*76d0*/  @P1 LOP3.LUT R190, R191, R190, RZ, 0x3c, !PT ;  /* 0x000000bebfbe1212 */ /* 0x000fc800078e3cff */
[----:B------:R-:W-:-:S05]  /*76e0*/  @P1 LOP3.LUT R191, R191, R190, RZ, 0x3c, !PT ;  /* 0x000000bebfbf1212 */ /* 0x000fca00078e3cff */
[----:B------:R-:W4:Y:S01]  /*76f0*/  @P1 LDG.E.U8 R218, desc[UR44][R190.64] ;  /* 0x0000002cbeda1981 */ /* 0x000f22000c1e1100 */
[----:B------:R-:W-:Y:S02]  /*7700*/  ISETP.GT.AND P2, PT, R175, 0x1d, PT ;  /* 0x0000001daf00780c */ /* 0x000fe40003f44270 */
[----:B------:R-:W-:Y:S01]  /*7710*/  PRMT R251, RZ, 0x7610, R251 ;  /* 0x00007610fffb7816 */ /* 0x000fe200000000fb */
[----:B----4-:R0:W-:Y:S04]  /*7720*/  STL [R1+0x8], R218 ;  /* 0x000008da01007387 */ /* 0x0101e80000100800 */
[----:B0-----:R-:W4:Y:S04]  /*7730*/  LDL.LU R218, [R1+0x5d0] ;  /* 0x0005d00001da7983 */ /* 0x001f280000300800 */
[----:B------:R-:W2:Y:S02]  /*7740*/  LDL R191, [R1+0x33c] ;  /* 0x00033c0001bf7983 */ /* 0x000ea40000100800 */
[----:B------:R-:W-:Y:S01]  /*7750*/  @P2 IMAD.MOV.U32 R190, RZ, RZ, R8 ;  /* 0x000000ffffbe2224 */ /* 0x000fe200078e0008 */
[----:B------:R-:W-:-:S02]  /*7760*/  PRMT R3, RZ, 0x7610, R3 ;  /* 0x00007610ff037816 */ /* 0x000fc40000000003 */
[----:B------:R-:W-:Y:S01]  /*7770*/  ISETP.GT.AND P0, PT, R175, 0x1e, PT ;  /* 0x0000001eaf00780c */ /* 0x000fe20003f04270 */
[----:B------:R-:W3:Y:S04]  /*7780*/  LDL R8, [R1+0x318] ;  /* 0x0003180001087983 */ /* 0x000ee80000100800 */
[----:B--2---:R0:W2:Y:S02]  /*7790*/  @P2 LDG.E.U8 R251, desc[UR44][R190.64] ;  /* 0x0000002cbefb2981 */ /* 0x0040a4000c1e1100 */
[----:B0-----:R-:W-:Y:S02]  /*77a0*/  @P2 IMAD.MOV.U32 R190, RZ, RZ, R5 ;  /* 0x000000ffffbe2224 */ /* 0x001fe400078e0005 */
[----:B------:R-:W-:Y:S01]  /*77b0*/  @P2 IMAD.MOV.U32 R191, RZ, RZ, R7 ;  /* 0x000000ffffbf2224 */ /* 0x000fe200078e0007 */
[----:B------:R-:W-:Y:S01]  /*77c0*/  PRMT R2, RZ, 0x7610, R2 ;  /* 0x00007610ff027816 */ /* 0x000fe20000000002 */
[----:B------:R-:W4:Y:S04]  /*77d0*/  LDL R7, [R1+0x30c] ;  /* 0x00030c0001077983 */ /* 0x000f280000100800 */
[----:B------:R0:W2:Y:S01]  /*77e0*/  @P2 LDG.E.U8 R3, desc[UR44][R190.64] ;  /* 0x0000002cbe032981 */ /* 0x0000a2000c1e1100 */
[----:B------:R-:W-:-:S02]  /*77f0*/  PRMT R0, RZ, 0x7610, R0 ;  /* 0x00007610ff007816 */ /* 0x000fc40000000000 */
[----:B------:R-:W-:Y:S01]  /*7800*/  ISETP.GT.AND P1, PT, R175, 0x1f, PT ;  /* 0x0000001faf00780c */ /* 0x000fe20003f24270 */
[----:B------:R-:W4:Y:S04]  /*7810*/  LDL R5, [R1+0x310] ;  /* 0x0003100001057983 */ /* 0x000f280000100800 */
[----:B------:R-:W0:Y:S04]  /*7820*/  LDL R190, [R1+0x32c] ;  /* 0x00032c0001be7983 */ /* 0x000e280000100800 */
[----:B------:R-:W0:Y:S02]  /*7830*/  LDL R191, [R1+0x330] ;  /* 0x0003300001bf7983 */ /* 0x000e240000100800 */
[----:B0-----:R-:W-:-:S04]  /*7840*/  @P0 LOP3.LUT R191, R191, R190, RZ, 0x3c, !PT ;  /* 0x000000bebfbf0212 */ /* 0x001fc800078e3cff */
        /* <DEDUP_REMOVED lines=8> */
[----:B------:R0:W2:Y:S04]  /*78d0*/  @P0 LDG.E.U8 R0, desc[UR44][R190.64] ;  /* 0x0000002cbe000981 */ /* 0x0000a8000c1e1100 */
[----:B------:R-:W0:Y:S04]  /*78e0*/  LDL R190, [R1+0x31c] ;  /* 0x00031c0001be7983 */ /* 0x000e280000100800 */
[----:B------:R-:W0:Y:S01]  /*78f0*/  LDL R191, [R1+0x320] ;  /* 0x0003200001bf7983 */ /* 0x000e220000100800 */
[----:B------:R-:W-:Y:S02]  /*7900*/  PRMT R247, RZ, 0x7610, R247 ;  /* 0x00007610fff77816 */ /* 0x000fe400000000f7 */
[----:B0-----:R-:W-:-:S04]  /*7910*/  @P1 LOP3.LUT R191, R191, R190, RZ, 0x3c, !PT ;  /* 0x000000bebfbf1212 */ /* 0x001fc800078e3cff */
[----:B------:R-:W-:-:S04]  /*7920*/  @P1 LOP3.LUT R190, R191, R190, RZ, 0x3c, !PT ;  /* 0x000000bebfbe1212 */ /* 0x000fc800078e3cff */
[----:B------:R-:W-:-:S05]  /*7930*/  @P1 LOP3.LUT R191, R191, R190, RZ, 0x3c, !PT ;  /* 0x000000bebfbf1212 */ /* 0x000fca00078e3cff */
[----:B------:R3:W2:Y:S04]  /*7940*/  @P1 LDG.E.U8 R247, desc[UR44][R190.64] ;  /* 0x0000002cbef71981 */ /* 0x0006a8000c1e1100 */
[----:B------:R-:W4:Y:S01]  /*7950*/  LDL R191, [R1+0x314] ;  /* 0x0003140001bf7983 */ /* 0x000f220000100800 */
[----:B------:R-:W-:Y:S01]  /*7960*/  ISETP.GT.AND P2, PT, R175, 0x20, PT ;  /* 0x00000020af00780c */ /* 0x000fe20003f44270 */
[----:B---3--:R-:W-:Y:S01]  /*7970*/  @P1 IMAD.MOV.U32 R190, RZ, RZ, R8 ;  /* 0x000000ffffbe1224 */ /* 0x008fe200078e0008 */
[----:B------:R-:W-:Y:S01]  /*7980*/  PRMT R249, RZ, 0x7610, R249 ;  /* 0x00007610fff97816 */ /* 0x000fe200000000f9 */
[----:B------:R-:W3:Y:S01]  /*7990*/  LDL R8, [R1+0x2f0] ;  /* 0x0002f00001087983 */ /* 0x000ee20000100800 */
[----:B------:R-:W-:-:S04]  /*79a0*/  PRMT R250, RZ, 0x7610, R250 ;  /* 0x00007610fffa7816 */ /* 0x000fc800000000fa */
[----:B----4-:R0:W4:Y:S05]  /*79b0*/  @P1 LDG.E.U8 R249, desc[UR44][R190.64] ;  /* 0x0000002cbef91981 */ /* 0x01012a000c1e1100 */
[----:B0-----:R-:W-:Y:S02]  /*79c0*/  @P2 IMAD.MOV.U32 R190, RZ, RZ, R5 ;  /* 0x000000ffffbe2224 */ /* 0x001fe400078e0005 */
[----:B------:R-:W-:Y:S01]  /*79d0*/  @P2 IMAD.MOV.U32 R191, RZ, RZ, R7 ;  /* 0x000000ffffbf2224 */ /* 0x000fe200078e0007 */
[----:B------:R-:W-:Y:S01]  /*79e0*/  PRMT R252, RZ, 0x7610, R252 ;  /* 0x00007610fffc7816 */ /* 0x000fe200000000fc */
[----:B------:R-:W2:Y:S04]  /*79f0*/  LDL R7, [R1+0x2e4] ;  /* 0x0002e40001077983 */ /* 0x000ea80000100800 */
[----:B------:R0:W4:Y:S01]  /*7a00*/  @P2 LDG.E.U8 R250, desc[UR44][R190.64] ;  /* 0x0000002cbefa2981 */ /* 0x000122000c1e1100 */
[----:B------:R-:W-:-:S02]  /*7a10*/  ISETP.GT.AND P0, PT, R175, 0x21, PT ;  /* 0x00000021af00780c */ /* 0x000fc40003f04270 */
[----:B------:R-:W-:Y:S01]  /*7a20*/  PRMT R234, RZ, 0x7610, R234 ;  /* 0x00007610ffea7816 */ /* 0x000fe200000000ea */
[----:B------:R-:W2:Y:S04]  /*7a30*/  LDL R5, [R1+0x2e8] ;  /* 0x0002e80001057983 */ /* 0x000ea80000100800 */
        /* <DEDUP_REMOVED lines=14> */
[----:B------:R-:W-:Y:S02]  /*7b20*/  PRMT R245, RZ, 0x7610, R245 ;  /* 0x00007610fff57816 */ /* 0x000fe400000000f5 */
[----:B------:R-:W-:-:S02]  /*7b30*/  ISETP.GT.AND P1, PT, R175, 0x22, PT ;  /* 0x00000022af00780c */ /* 0x000fc40003f24270 */
[----:B0-----:R-:W-:-:S04]  /*7b40*/  @P0 LOP3.LUT R191, R191, R190, RZ, 0x3c, !PT ;  /* 0x000000bebfbf0212 */ /* 0x001fc800078e3cff */
[----:B------:R-:W-:-:S04]  /*7b50*/  @P0 LOP3.LUT R190, R191, R190, RZ, 0x3c, !PT ;  /* 0x000000bebfbe0212 */ /* 0x000fc800078e3cff */
[----:B------:R-:W-:-:S05]  /*7b60*/  @P0 LOP3.LUT R191, R191, R190, RZ, 0x3c, !PT ;  /* 0x000000bebfbf0212 */ /* 0x000fca00078e3cff */
[----:B------:R3:W4:Y:S04]  /*7b70*/  @P0 LDG.E.U8 R245, desc[UR44][R190.64] ;  /* 0x0000002cbef50981 */ /* 0x000728000c1e1100 */
[----:B------:R-:W2:Y:S01]  /*7b80*/  LDL R191, [R1+0x2ec] ;  /* 0x0002ec0001bf7983 */ /* 0x000ea20000100800 */
[----:B------:R-:W-:Y:S01]  /*7b90*/  PRMT R246, RZ, 0x7610, R246 ;  /* 0x00007610fff67816 */ /* 0x000fe200000000f6 */
[----:B---3--:R-:W-:Y:S01]  /*7ba0*/  @P1 IMAD.MOV.U32 R190, RZ, RZ, R8 ;  /* 0x000000ffffbe1224 */ /* 0x008fe200078e0008 */
[----:B------:R-:W-:Y:S01]  /*7bb0*/  PRMT R248, RZ, 0x7610, R248 ;  /* 0x00007610fff87816 */ /* 0x000fe200000000f8 */
[----:B------:R-:W3:Y:S01]  /*7bc0*/  LDL R8, [R1+0x2c8] ;  /* 0x0002c80001087983 */ /* 0x000ee20000100800 */
[----:B------:R-:W-:-:S03]  /*7bd0*/  ISETP.GT.AND P2, PT, R175, 0x23, PT ;  /* 0x00000023af00780c */ /* 0x000fc60003f44270 */
        /* <DEDUP_REMOVED lines=90> */
[----:B------:R-:W4:Y:S01]  /*8180*/  LDL R191, [R1+0x27c] ;  /* 0x00027c0001bf7983 */ /* 0x000f220000100800 */
[----:B------:R-:W-:Y:S01]  /*8190*/  PRMT R231, RZ, 0x7610, R231 ;  /* 0x00007610ffe77816 */ /* 0x000fe200000000e7 */
[----:B---3--:R-:W-:Y:S01]  /*81a0*/  @P2 IMAD.MOV.U32 R190, RZ, RZ, R8 ;  /* 0x000000ffffbe2224 */ /* 0x008fe200078e0008 */
[----:B------:R-:W-:Y:S01]  /*81b0*/  ISETP.GT.AND P0, PT, R175, 0x2a, PT ;  /* 0x0000002aaf00780c */ /* 0x000fe20003f04270 */
[----:B------:R-:W3:Y:S04]  /*81c0*/  LDL R8, [R1+0x258] ;  /* 0x0002580001087983 */ /* 0x000ee80000100800 */
[----:B----4-:R0:W4:Y:S04]  /*81d0*/  @P2 LDG.E.U8 R231, desc[UR44][R190.64] ;  /* 0x0000002cbee72981 */ /* 0x010128000c1e1100 */
[----:B------:R-:W0:Y:S04]  /*81e0*/  LDL R190, [R1+0x274] ;  /* 0x0002740001be7983 */ /* 0x000e280000100800 */
[----:B------:R-:W0:Y:S01]  /*81f0*/  LDL R191, [R1+0x278] ;  /* 0x0002780001bf7983 */ /* 0x000e220000100800 */
[----:B------:R-:W-:-:S02]  /*8200*/  PRMT R230, RZ, 0x7610, R230 ;  /* 0x00007610ffe67816 */ /* 0x000fc400000000e6 */
[----:B------:R-:W-:Y:S02]  /*8210*/  PRMT R229, RZ, 0x7610, R229 ;  /* 0x00007610ffe57816 */ /* 0x000fe400000000e5 */
[----:B0-----:R-:W-:-:S04]  /*8220*/  @P2 LOP3.LUT R191, R191, R190, RZ, 0x3c, !PT ;  /* 0x000000bebfbf2212 */ /* 0x001fc800078e3cff */
[----:B------:R-:W-:-:S04]  /*8230*/  @P2 LOP3.LUT R190, R191, R190, RZ, 0x3c, !PT ;  /* 0x000000bebfbe2212 */ /* 0x000fc800078e3cff */
[----:B------:R-:W-:-:S05]  /*8240*/  @P2 LOP3.LUT R191, R191, R190, RZ, 0x3c, !PT ;  /* 0x000000bebfbf2212 */ /* 0x000fca00078e3cff */
[----:B------:R0:W4:Y:S02]  /*8250*/  @P2 LDG.E.U8 R230, desc[UR44][R190.64] ;  /* 0x0000002cbee62981 */ /* 0x000124000c1e1100 */
        /* <DEDUP_REMOVED lines=20> */
[----:B------:R-:W2:Y:S01]  /*83a0*/  LDL R191, [R1+0x254] ;  /* 0x0002540001bf7983 */ /* 0x000ea20000100800 */
[----:B------:R-:W-:Y:S01]  /*83b0*/  PRMT R226, RZ, 0x7610, R226 ;  /* 0x00007610ffe27816 */ /* 0x000fe200000000e2 */
[----:B---3--:R-:W-:Y:S01]  /*83c0*/  @P1 IMAD.MOV.U32 R190, RZ, RZ, R8 ;  /* 0x000000ffffbe1224 */ /* 0x008fe200078e0008 */
[----:B------:R-:W-:Y:S01]  /*83d0*/  ISETP.GT.AND P0, PT, R175, 0x2c, PT ;  /* 0x0000002caf00780c */ /* 0x000fe20003f04270 */
[----:B------:R-:W3:Y:S04]  /*83e0*/  LDL R8, [R1+0x230] ;  /* 0x0002300001087983 */ /* 0x000ee80000100800 */
[----:B--2---:R0:W2:Y:S04]  /*83f0*/  @P1 LDG.E.U8 R226, desc[UR44][R190.64] ;  /* 0x0000002cbee21981 */ /* 0x0040a8000c1e1100 */
[----:B------:R-:W0:Y:S04]  /*8400*/  LDL R190, [R1+0x24c] ;  /* 0x00024c0001be7983 */ /* 0x000e280000100800 */
[----:B------:R-:W0:Y:S01]  /*8410*/  LDL R191, [R1+0x250] ;  /* 0x0002500001bf7983 */ /* 0x000e220000100800 */
[----:B------:R-:W-:-:S02]  /*8420*/  PRMT R225, RZ, 0x7610, R225 ;  /* 0x00007610ffe17816 */ /* 0x000fc400000000e1 */
[----:B------:R-:W-:Y:S02]  /*8430*/  PRMT R224, RZ, 0x7610, R224 ;  /* 0x00007610ffe07816 */ /* 0x000fe400000000e0 */
[----:B0-----:R-:W-:-:S04]  /*8440*/  @P0 LOP3.LUT R191, R191, R190, RZ, 0x3c, !PT ;  /* 0x000000bebfbf0212 */ /* 0x001fc800078e3cff */
[----:B------:R-:W-:-:S04]  /*8450*/  @P0 LOP3.LUT R190, R191, R190, RZ, 0x3c, !PT ;  /* 0x000000bebfbe0212 */ /* 0x000fc800078e3cff */
[----:B------:R-:W-:-:S05]  /*8460*/  @P0 LOP3.LUT R191, R191, R190, RZ, 0x3c, !PT ;  /* 0x000000bebfbf0212 */ /* 0x000fca00078e3cff */
[----:B------:R0:W2:Y:S02]  /*8470*/  @P0 LDG.E.U8 R225, desc[UR44][R190.64] ;  /* 0x0000002cbee10981 */ /* 0x0000a4000c1e1100 */
[----:B0-----:R-:W-:Y:S02]  /*8480*/  @P0 IMAD.MOV.U32 R190, RZ, RZ, R5 ;  /* 0x000000ffffbe0224 */ /* 0x001fe400078e0005 */
[----:B------:R-:W-:Y:S01]  /*8490*/  @P0 IMAD.MOV.U32 R191, RZ, RZ, R7 ;  /* 0x000000ffffbf0224 */ /* 0x000fe200078e0007 */
[----:B------:R-:W-:Y:S01]  /*84a0*/  ISETP.GT.AND P1, PT, R175, 0x2d, PT ;  /* 0x0000002daf00780c */ /* 0x000fe20003f24270 */
[----:B------:R-:W4:Y:S04]  /*84b0*/  LDL R7, [R1+0x21c] ;  /* 0x00021c0001077983 */ /* 0x000f280000100800 */
[----:B------:R0:W2:Y:S01]  /*84c0*/  @P0 LDG.E.U8 R224, desc[UR44][R190.64] ;  /* 0x0000002cbee00981 */ /* 0x0000a2000c1e1100 */
[----:B------:R-:W-:-:S02]  /*84d0*/  PRMT R223, RZ, 0x7610, R223 ;  /* 0x00007610ffdf7816 */ /* 0x000fc400000000df */
[----:B------:R-:W-:Y:S01]  /*84e0*/  PRMT R222, RZ, 0x7610, R222 ;  /* 0x00007610ffde7816 */ /* 0x000fe200000000de */
        /* <DEDUP_REMOVED lines=9> */
[----:B------:R-:W-:Y:S02]  /*8580*/  ISETP.GT.AND P0, PT, R175, 0x2e, PT ;  /* 0x0000002eaf00780c */ /* 0x000fe40003f04270 */
        /* <DEDUP_REMOVED lines=57> */
[----:B------:R-:W-:-:S02]  /*8920*/  PRMT R196, RZ, 0x7610, R196 ;  /* 0x00007610ffc47816 */ /* 0x000fc400000000c4 */
        /* <DEDUP_REMOVED lines=149> */
[----:B------:R-:W-:-:S02]  /*9280*/  LOP3.LUT R188, R188, 0xffff, RZ, 0xc0, !PT ;  /* 0x0000ffffbcbc7812 */ /* 0x000fc400078ec0ff */
[----:B------:R-:W-:Y:S02]  /*9290*/  LOP3.LUT R189, R189, 0xffff, RZ, 0xc0, !PT ;  /* 0x0000ffffbdbd7812 */ /* 0x000fe400078ec0ff */
[----:B------:R-:W-:Y:S02]  /*92a0*/  LOP3.LUT R186, R186, 0xffff, RZ, 0xc0, !PT ;  /* 0x0000ffffbaba7812 */ /* 0x000fe400078ec0ff */
[----:B------:R-:W-:Y:S02]  /*92b0*/  PRMT R188, R188, 0x3340, R189 ;  /* 0x00003340bcbc7816 */ /* 0x000fe400000000bd */
[----:B------:R-:W-:Y:S02]  /*92c0*/  LOP3.LUT R187, R187, 0xffff, RZ, 0xc0, !PT ;  /* 0x0000ffffbbbb7812 */ /* 0x000fe400078ec0ff */
[----:B0-----:R-:W-:-:S04]  /*92d0*/  @P0 LOP3.LUT R191, R191, R190, RZ, 0x3c, !PT ;  /* 0x000000bebfbf0212 */ /* 0x001fc800078e3cff */
[----:B------:R-:W-:-:S04]  /*92e0*/  @P0 LOP3.LUT R190, R191, R190, RZ, 0x3c, !PT ;  /* 0x000000bebfbe0212 */ /* 0x000fc800078e3cff */
[----:B------:R-:W-:-:S05]  /*92f0*/  @P0 LOP3.LUT R191, R191, R190, RZ, 0x3c, !PT ;  /* 0x000000bebfbf0212 */ /* 0x000fca00078e3cff */
[----:B------:R3:W2:Y:S02]  /*9300*/  @P0 LDG.E.U8 R217, desc[UR44][R190.64] ;  /* 0x0000002cbed90981 */ /* 0x0006a4000c1e1100 */
[----:B---3--:R-:W-:Y:S02]  /*9310*/  @P1 IMAD.MOV.U32 R190, RZ, RZ, R8 ;  /* 0x000000ffffbe1224 */ /* 0x008fe400078e0008 */
[----:B------:R-:W3:Y:S04]  /*9320*/  LDL R191, [R1+0x13c] ;  /* 0x00013c0001bf7983 */ /* 0x000ee80000100800 */
[----:B------:R-:W3:Y:S04]  /*9330*/  LDL R8, [R1+0x128] ;  /* 0x0001280001087983 */ /* 0x000ee80000100800 */
[----:B------:R4:W-:Y:S02]  /*9340*/  STL [R1+0x568], R188 ;  /* 0x000568bc01007387 */ /* 0x0009e40000100800 */
[----:B----4-:R-:W-:Y:S01]  /*9350*/  @P1 IMAD.MOV.U32 R188, RZ, RZ, R5 ;  /* 0x000000ffffbc1224 */ /* 0x010fe200078e0005 */
[----:B------:R-:W-:-:S02]  /*9360*/  PRMT R5, R186, 0x3340, R187 ;  /* 0x00003340ba057816 */ /* 0x000fc400000000bb */
[----:B------:R-:W4:Y:S04]  /*9370*/  LDL R186, [R1+0x12c] ;  /* 0x00012c0001ba7983 */ /* 0x000f280000100800 */
[----:B------:R-:W4:Y:S01]  /*9380*/  LDL R187, [R1+0x130] ;  /* 0x0001300001bb7983 */ /* 0x000f220000100800 */
[----:B------:R-:W-:Y:S02]  /*9390*/  ISETP.GT.AND P0, PT, R175, 0x3e, PT ;  /* 0x0000003eaf00780c */ /* 0x000fe40003f04270 */
[----:B------:R-:W-:Y:S01]  /*93a0*/  PRMT R218, RZ, 0x7610, R218 ;  /* 0x00007610ffda7816 */ /* 0x000fe200000000da */
[----:B--2---:R-:W-:Y:S01]  /*93b0*/  @P1 IMAD.MOV.U32 R189, RZ, RZ, R7 ;  /* 0x000000ffffbd1224 */ /* 0x004fe200078e0007 */
[----:B------:R0:W-:Y:S01]  /*93c0*/  STL [R1+0x564], R5 ;  /* 0x0005640501007387 */ /* 0x0001e20000100800 */
[----:B------:R-:W-:-:S02]  /*93d0*/  LOP3.LUT R166, R166, 0xffff, RZ, 0xc0, !PT ;  /* 0x0000ffffa6a67812 */ /* 0x000fc400078ec0ff */
[----:B------:R-:W-:Y:S01]  /*93e0*/  LOP3.LUT R161, R161, 0xffff, RZ, 0xc0, !PT ;  /* 0x0000ffffa1a17812 */ /* 0x000fe200078ec0ff */
[----:B------:R-:W2:Y:S04]  /*93f0*/  LDL R7, [R1+0x11c] ;  /* 0x00011c0001077983 */ /* 0x000ea80000100800 */
[----:B0-----:R-:W2:Y:S04]  /*9400*/  LDL R5, [R1+0x120] ;  /* 0x0001200001057983 */ /* 0x001ea80000100800 */
[----:B---3--:R0:W3:Y:S02]  /*9410*/  @P1 LDG.E.U8 R218, desc[UR44][R190.64] ;  /* 0x0000002cbeda1981 */ /* 0x0080e4000c1e1100 */
[----:B0-----:R-:W-:-:S06]  /*9420*/  PRMT R190, RZ, 0x7610, R190 ;  /* 0x00007610ffbe7816 */ /* 0x001fcc00000000be */
[----:B------:R0:W3:Y:S01]  /*9430*/  @P1 LDG.E.U8 R190, desc[UR44][R188.64] ;  /* 0x0000002cbcbe1981 */ /* 0x0000e2000c1e1100 */
[----:B----4-:R-:W-:-:S04]  /*9440*/  @P0 LOP3.LUT R187, R187, R186, RZ, 0x3c, !PT ;  /* 0x000000babbbb0212 */ /* 0x010fc800078e3cff */
[C---:B------:R-:W-:Y:S02]  /*9450*/  @P0 LOP3.LUT R186, R187.reuse, R186, RZ, 0x3c, !PT ;  /* 0x000000babbba0212 */ /* 0x040fe400078e3cff */
[----:B0-----:R-:W-:Y:S02]  /*9460*/  PRMT R188, RZ, 0x7610, R188 ;  /* 0x00007610ffbc7816 */ /* 0x001fe400000000bc */
[----:B------:R-:W-:-:S05]  /*9470*/  @P0 LOP3.LUT R187, R187, R186, RZ, 0x3c, !PT ;  /* 0x000000babbbb0212 */ /* 0x000fca00078e3cff */
[----:B------:R0:W4:Y:S04]  /*9480*/  @P0 LDG.E.U8 R188, desc[UR44][R186.64] ;  /* 0x0000002cbabc0981 */ /* 0x000128000c1e1100 */
[----:B------:R-:W2:Y:S01]  /*9490*/  LDL R187, [R1+0x124] ;  /* 0x0001240001bb7983 */ /* 0x000ea20000100800 */
[----:B0-----:R-:W-:-:S03]  /*94a0*/  @P0 IMAD.MOV.U32 R186, RZ, RZ, R8 ;  /* 0x000000ffffba0224 */ /* 0x001fc600078e0008 */
[----:B----4-:R0:W-:Y:S02]  /*94b0*/  STL [R1+0x5c8], R188 ;  /* 0x0005c8bc01007387 */ /* 0x0101e40000100800 */
[--C-:B0-----:R-:W-:Y:S02]  /*94c0*/  PRMT R188, R166, 0x3340, R161.reuse ;  /* 0x00003340a6bc7816 */ /* 0x101fe400000000a1 */
[----:B------:R-:W-:-:S06]  /*94d0*/  PRMT R161, RZ, 0x7610, R161 ;  /* 0x00007610ffa17816 */ /* 0x000fcc00000000a1 */
[----:B--2---:R0:W2:Y:S01]  /*94e0*/  @P0 LDG.E.U8 R161, desc[UR44][R186.64] ;  /* 0x0000002cbaa10981 */ /* 0x0040a2000c1e1100 */
[----:B------:R-:W-:Y:S02]  /*94f0*/  ISETP.GT.AND P0, PT, R175, 0x3f, PT ;  /* 0x0000003faf00780c */ /* 0x000fe40003f04270 */
[----:B------:R-:W-:Y:S01]  /*9500*/  LOP3.LUT R176, R176, 0xffff, RZ, 0xc0, !PT ;  /* 0x0000ffffb0b07812 */ /* 0x000fe200078ec0ff */
[----:B------:R-:W-:Y:S01]  /*9510*/  STL [R1+0x560], R188 ;  /* 0x000560bc01007387 */ /* 0x000fe20000100800 */
[----:B------:R-:W-:Y:S02]  /*9520*/  LOP3.LUT R184, R184, 0xffff, RZ, 0xc0, !PT ;  /* 0x0000ffffb8b87812 */ /* 0x000fe400078ec0ff */
[----:B------:R-:W-:Y:S01]  /*9530*/  PRMT R166, RZ, 0x7610, R166 ;  /* 0x00007610ffa67816 */ /* 0x000fe200000000a6 */
[----:B------:R-:W4:Y:S06]  /*9540*/  LDL R8, [R1+0x118] ;  /* 0x0001180001087983 */ /* 0x000f2c0000100800 */
[----:B0-----:R-:W-:-:S02]  /*9550*/  @P0 IMAD.MOV.U32 R186, RZ, RZ, R5 ;  /* 0x000000ffffba0224 */ /* 0x001fc400078e0005 */
[----:B------:R-:W-:-:S05]  /*9560*/  @P0 IMAD.MOV.U32 R187, RZ, RZ, R7 ;  /* 0x000000ffffbb0224 */ /* 0x000fca00078e0007 */
[----:B------:R4:W3:Y:S04]  /*9570*/  @P0 LDG.E.U8 R166, desc[UR44][R186.64] ;  /* 0x0000002cbaa60981 */ /* 0x0008e8000c1e1100 */
[----:B--2---:R0:W-:Y:S02]  /*9580*/  STL [R1+0x5cc], R161 ;  /* 0x0005cca101007387 */ /* 0x0041e40000100800 */
[----:B0-----:R-:W-:-:S05]  /*9590*/  PRMT R161, R176, 0x3340, R184 ;  /* 0x00003340b0a17816 */ /* 0x001fca00000000b8 */
[----:B------:R0:W-:Y:S04]  /*95a0*/  STL [R1+0x55c], R161 ;  /* 0x00055ca101007387 */ /* 0x0001e80000100800 */
[----:B------:R-:W2:Y:S04]  /*95b0*/  LDL R187, [R1+0x114] ;  /* 0x0001140001bb7983 */ /* 0x000ea80000100800 */
[----:B------:R-:W2:Y:S04]  /*95c0*/  LDL R7, [R1+0x10c] ;  /* 0x00010c0001077983 */ /* 0x000ea80000100800 */
[----:B------:R-:W2:Y:S01]  /*95d0*/  LDL R5, [R1+0x110] ;  /* 0x0001100001057983 */ /* 0x000ea20000100800 */
[----:B------:R-:W1:Y:S01]  /*95e0*/  S2R R188, SR_TID.X ;  /* 0x0000000000bc7919 */ /* 0x000e620000002100 */
[----:B------:R-:W-:-:S02]  /*95f0*/  LOP3.LUT R168, R168, 0xffff, RZ, 0xc0, !PT ;  /* 0x0000ffffa8a87812 */ /* 0x000fc400078ec0ff */
[----:B------:R-:W-:Y:S01]  /*9600*/  LOP3.LUT R157, R157, 0xffff, RZ, 0xc0, !PT ;  /* 0x0000ffff9d9d7812 */ /* 0x000fe200078ec0ff */
[----:B----4-:R-:W-:-:S03]  /*9610*/  @P0 IMAD.MOV.U32 R186, RZ, RZ, R8 ;  /* 0x000000ffffba0224 */ /* 0x010fc600078e0008 */
[----:B0-----:R-:W-:Y:S02]  /*9620*/  PRMT R161, R168, 0x3340, R157 ;  /* 0x00003340a8a17816 */ /* 0x001fe4000000009d */
[----:B------:R-:W-:Y:S02]  /*9630*/  PRMT R168, RZ, 0x7610, R168 ;  /* 0x00007610ffa87816 */ /* 0x000fe400000000a8 */
[----:B-1----:R-:W-:-:S04]  /*9640*/  LOP3.LUT R188, R188, 0x3f, RZ, 0xc0, !PT ;  /* 0x0000003fbcbc7812 */ /* 0x002fc800078ec0ff */
[----:B------:R-:W-:Y:S02]  /*9650*/  ISETP.GE.AND P1, PT, R188, R175, PT ;  /* 0x000000afbc00720c */ /* 0x000fe40003f26270 */
[----:B------:R-:W-:Y:S01]  /*9660*/  PRMT R175, RZ, 0x7610, R175 ;  /* 0x00007610ffaf7816 */ /* 0x000fe200000000af */
[----:B---3--:R0:W-:Y:S04]  /*9670*/  STL [R1+0x5c4], R166 ;  /* 0x0005c4a601007387 */ /* 0x0081e80000100800 */
[----:B------:R-:W3:Y:S04]  /*9680*/  LDL R188, [R1+0x104] ;  /* 0x0001040001bc7983 */ /* 0x000ee80000100800 */
[----:B------:R-:W4:Y:S04]  /*9690*/  LDL R184, [R1+0x108] ;  /* 0x0001080001b87983 */ /* 0x000f280000100800 */
[----:B0-----:R-:W4:Y:S04]  /*96a0*/  LDL R166, [R1+0xfc] ;  /* 0x0000fc0001a67983 */ /* 0x001f280000100800 */
[----:B------:R-:W4:Y:S04]  /*96b0*/  LDL R8, [R1+0x100] ;  /* 0x0001000001087983 */ /* 0x000f280000100800 */
[----:B--2---:R0:W2:Y:S02]  /*96c0*/  @P0 LDG.E.U8 R168, desc[UR44][R186.64] ;  /* 0x0000002cbaa80981 */ /* 0x0040a4000c1e1100 */
[----:B0-----:R-:W-:-:S02]  /*96d0*/  @!P1 IMAD.MOV.U32 R186, RZ, RZ, R5 ;  /* 0x000000ffffba9224 */ /* 0x001fc400078e0005 */
[----:B------:R-:W-:Y:S01]  /*96e0*/  @!P1 IMAD.MOV.U32 R187, RZ, RZ, R7 ;  /* 0x000000ffffbb9224 */ /* 0x000fe200078e0007 */
[----:B------:R-:W-:Y:S06]  /*96f0*/  BAR.SYNC.DEFER_BLOCKING 0x0 ;  /* 0x0000000000007b1d */ /* 0x000fec0000010000 */
[----:B------:R-:W4:Y:S01]  /*9700*/  @!P1 LDG.E.U8 R175, desc[UR44][R186.64] ;  /* 0x0000002cbaaf9981 */ /* 0x000f22000c1e1100 */
[----:B------:R-:W-:Y:S02]  /*9710*/  LOP3.LUT R156, R156, 0xffff, RZ, 0xc0, !PT ;  /* 0x0000ffff9c9c7812 */ /* 0x000fe400078ec0ff */
[----:B------:R-:W-:-:S04]  /*9720*/  LOP3.LUT R167, R167, 0xffff, RZ, 0xc0, !PT ;  /* 0x0000ffffa7a77812 */ /* 0x000fc800078ec0ff */
[--C-:B------:R-:W-:Y:S02]  /*9730*/  PRMT R156, R156, 0x3340, R167.reuse ;  /* 0x000033409c9c7816 */ /* 0x100fe400000000a7 */
[----:B------:R-:W-:Y:S02]  /*9740*/  PRMT R167, RZ, 0x7610, R167 ;  /* 0x00007610ffa77816 */ /* 0x000fe400000000a7 */
[----:B------:R-:W-:Y:S01]  /*9750*/  PRMT R176, RZ, 0x7610, R176 ;  /* 0x00007610ffb07816 */ /* 0x000fe200000000b0 */
[----:B---3--:R-:W-:Y:S01]  /*9760*/  @!P1 IMAD.MOV.U32 R157, RZ, RZ, R188 ;  /* 0x000000ffff9d9224 */ /* 0x008fe200078e00bc */
[----:B--2---:R-:W-:Y:S04]  /*9770*/  STL [R1+0x5c0], R168 ;  /* 0x0005c0a801007387 */ /* 0x004fe80000100800 */
[----:B------:R-:W2:Y:S04]  /*9780*/  LDL R5, [R1+0xf8] ;  /* 0x0000f80001057983 */ /* 0x000ea80000100800 */
[----:B----4-:R-:W-:Y:S04]  /*9790*/  STL [R1+0x5a8], R175 ;  /* 0x0005a8af01007387 */ /* 0x010fe80000100800 */
[----:B------:R-:W3:Y:S04]  /*97a0*/  LDL R7, [R1+0xf4] ;  /* 0x0000f40001077983 */ /* 0x000ee80000100800 */
[----:B------:R0:W-:Y:S02]  /*97b0*/  STL [R1+0x554], R156 ;  /* 0x0005549c01007387 */ /* 0x0001e40000100800 */
[----:B0-----:R-:W-:-:S05]  /*97c0*/  @!P1 IMAD.MOV.U32 R156, RZ, RZ, R184 ;  /* 0x000000ffff9c9224 */ /* 0x001fca00078e00b8 */
[----:B------:R0:W4:Y:S02]  /*97d0*/  @!P1 LDG.E.U8 R167, desc[UR44][R156.64] ;  /* 0x0000002c9ca79981 */ /* 0x000124000c1e1100 */
[----:B0-----:R-:W-:Y:S02]  /*97e0*/  @!P1 IMAD.MOV.U32 R156, RZ, RZ, R8 ;  /* 0x000000ffff9c9224 */ /* 0x001fe400078e0008 */
[----:B------:R-:W-:-:S05]  /*97f0*/  @!P1 IMAD.MOV.U32 R157, RZ, RZ, R166 ;  /* 0x000000ffff9d9224 */ /* 0x000fca00078e00a6 */
[----:B------:R2:W4:Y:S01]  /*9800*/  @!P1 LDG.E.U8 R176, desc[UR44][R156.64] ;  /* 0x0000002c9cb09981 */ /* 0x000522000c1e1100 */
[----:B------:R-:W-:Y:S02]  /*9810*/  LOP3.LUT R23, R23, 0xffff, RZ, 0xc0, !PT ;  /* 0x0000ffff17177812 */ /* 0x000fe400078ec0ff */
[----:B------:R-:W-:Y:S02]  /*9820*/  LOP3.LUT R185, R185, 0xffff, RZ, 0xc0, !PT ;  /* 0x0000ffffb9b97812 */ /* 0x000fe400078ec0ff */
[----:B------:R-:W-:Y:S02]  /*9830*/  LOP3.LUT R18, R18, 0xffff, RZ, 0xc0, !PT ;  /* 0x0000ffff12127812 */ /* 0x000fe400078ec0ff */
[----:B------:R-:W-:Y:S02]  /*9840*/  PRMT R23, R23, 0x3340, R185 ;  /* 0x0000334017177816 */ /* 0x000fe400000000b9 */
[----:B------:R-:W-:Y:S01]  /*9850*/  LOP3.LUT R172, R172, 0xffff, RZ, 0xc0, !PT ;  /* 0x0000ffffacac7812 */ /* 0x000fe200078ec0ff */
[----:B--2---:R-:W-:-:S02]  /*9860*/  @!P1 IMAD.MOV.U32 R156, RZ, RZ, R5 ;  /* 0x000000ffff9c9224 */ /* 0x004fc400078e0005 */
[----:B---3--:R-:W-:Y:S01]  /*9870*/  @!P1 IMAD.MOV.U32 R157, RZ, RZ, R7 ;  /* 0x000000ffff9d9224 */ /* 0x008fe200078e0007 */
[----:B----4-:R-:W-:Y:S04]  /*9880*/  STL [R1+0x5ac], R167 ;  /* 0x0005aca701007387 */ /* 0x010fe80000100800 */
[----:B------:R0:W-:Y:S04]  /*9890*/  STL [R1+0x550], R23 ;  /* 0x0005501701007387 */ /* 0x0001e80000100800 */
[----:B------:R-:W2:Y:S04]  /*98a0*/  LDL R166, [R1+0xec] ;  /* 0x0000ec0001a67983 */ /* 0x000ea80000100800 */
[----:B------:R-:W3:Y:S01]  /*98b0*/  LDL R8, [R1+0xf0] ;  /* 0x0000f00001087983 */ /* 0x000ee20000100800 */
[----:B0-----:R-:W-:-:S03]  /*98c0*/  PRMT R23, R18, 0x3340, R172 ;  /* 0x0000334012177816 */ /* 0x001fc600000000ac */
[----:B------:R-:W-:Y:S04]  /*98d0*/  STL [R1+0x5b0], R176 ;  /* 0x0005b0b001007387 */ /* 0x000fe80000100800 */
[----:B------:R0:W-:Y:S04]  /*98e0*/  STL [R1+0x54c], R23 ;  /* 0x00054c1701007387 */ /* 0x0001e80000100800 */
[----:B------:R-:W4:Y:S01]  /*98f0*/  LDL R167, [R1+0xe4] ;  /* 0x0000e40001a77983 */ /* 0x000f220000100800 */
[----:B------:R-:W-:Y:S02]  /*9900*/  PRMT R18, RZ, 0x7610, R18 ;  /* 0x00007610ff127816 */ /* 0x000fe40000000012 */
[----:B------:R-:W-:Y:S01]  /*9910*/  PRMT R172, RZ, 0x7610, R172 ;  /* 0x00007610ffac7816 */ /* 0x000fe200000000ac */
[----:B------:R-:W4:Y:S04]  /*9920*/  LDL R7, [R1+0xdc] ;  /* 0x0000dc0001077983 */ /* 0x000f280000100800 */
[----:B0-----:R-:W4:Y:S04]  /*9930*/  LDL R23, [R1+0xe8] ;  /* 0x0000e80001177983 */ /* 0x001f280000100800 */
[----:B------:R2:W4:Y:S01]  /*9940*/  @!P1 LDG.E.U8 R18, desc[UR44][R156.64] ;  /* 0x0000002c9c129981 */ /* 0x000522000c1e1100 */
[----:B------:R-:W-:-:S02]  /*9950*/  LOP3.LUT R155, R155, 0xffff, RZ, 0xc0, !PT ;  /* 0x0000ffff9b9b7812 */ /* 0x000fc400078ec0ff */
[----:B------:R-:W-:Y:S01]  /*9960*/  LOP3.LUT R173, R173, 0xffff, RZ, 0xc0, !PT ;  /* 0x0000ffffadad7812 */ /* 0x000fe200078ec0ff */
[----:B------:R-:W4:Y:S03]  /*9970*/  LDL R5, [R1+0xe0] ;  /* 0x0000e00001057983 */ /* 0x000f260000100800 */
[----:B------:R-:W-:Y:S02]  /*9980*/  PRMT R188, R155, 0x3340, R173 ;  /* 0x000033409bbc7816 */ /* 0x000fe400000000ad */
[----:B------:R-:W-:Y:S02]  /*9990*/  PRMT R155, RZ, 0x7610, R155 ;  /* 0x00007610ff9b7816 */ /* 0x000fe4000000009b */
[----:B------:R-:W-:Y:S02]  /*99a0*/  LOP3.LUT R13, R13, 0xffff, RZ, 0xc0, !PT ;  /* 0x0000ffff0d0d7812 */ /* 0x000fe400078ec0ff */
[----:B------:R-:W-:-:S04]  /*99b0*/  LOP3.LUT R183, R183, 0xffff, RZ, 0xc0, !PT ;  /* 0x0000ffffb7b77812 */ /* 0x000fc800078ec0ff */
[----:B------:R-:W-:Y:S01]  /*99c0*/  PRMT R13, R13, 0x3340, R183 ;  /* 0x000033400d0d7816 */ /* 0x000fe200000000b7 */
[----:B--2---:R-:W-:Y:S02]  /*99d0*/  @!P1 IMAD.MOV.U32 R157, RZ, RZ, R166 ;  /* 0x000000ffff9d9224 */ /* 0x004fe400078e00a6 */
[----:B---3--:R-:W-:-:S05]  /*99e0*/  @!P1 IMAD.MOV.U32 R156, RZ, RZ, R8 ;  /* 0x000000ffff9c9224 */ /* 0x008fca00078e0008 */
[----:B------:R4:W2:Y:S02]  /*99f0*/  @!P1 LDG.E.U8 R172, desc[UR44][R156.64] ;  /* 0x0000002c9cac9981 */ /* 0x0008a4000c1e1100 */
[----:B----4-:R-:W-:Y:S02]  /*9a00*/  @!P1 IMAD.MOV.U32 R157, RZ, RZ, R167 ;  /* 0x000000ffff9d9224 */ /* 0x010fe400078e00a7 */
[----:B------:R-:W-:-:S05]  /*9a10*/  @!P1 IMAD.MOV.U32 R156, RZ, RZ, R23 ;  /* 0x000000ffff9c9224 */ /* 0x000fca00078e0017 */
[----:B------:R0:W3:Y:S04]  /*9a20*/  @!P1 LDG.E.U8 R155, desc[UR44][R156.64] ;  /* 0x0000002c9c9b9981 */ /* 0x0000e8000c1e1100 */
[----:B------:R1:W-:Y:S04]  /*9a30*/  STL [R1+0x5b4], R18 ;  /* 0x0005b41201007387 */ /* 0x0003e80000100800 */
[----:B------:R4:W-:Y:S04]  /*9a40*/  STL [R1+0x548], R13 ;  /* 0x0005480d01007387 */ /* 0x0009e80000100800 */
[----:B------:R-:W3:Y:S01]  /*9a50*/  LDL R8, [R1+0xd8] ;  /* 0x0000d80001087983 */ /* 0x000ee20000100800 */
[----:B------:R-:W-:-:S03]  /*9a60*/  LOP3.LUT R22, R22, 0xffff, RZ, 0xc0, !PT ;  /* 0x0000ffff16167812 */ /* 0x000fc600078ec0ff */
[----:B------:R-:W3:Y:S01]  /*9a70*/  LDL R166, [R1+0xd4] ;  /* 0x0000d40001a67983 */ /* 0x000ee20000100800 */
[----:B------:R-:W-:Y:S01]  /*9a80*/  LOP3.LUT R182, R182, 0xffff, RZ, 0xc0, !PT ;  /* 0x0000ffffb6b67812 */ /* 0x000fe200078ec0ff */
[----:B------:R-:W-:Y:S01]  /*9a90*/  @!P1 IMAD.MOV.U32 R23, RZ, RZ, R7 ;  /* 0x000000ffff179224 */ /* 0x000fe200078e0007 */
[----:B0-----:R-:W-:Y:S01]  /*9aa0*/  PRMT R156, RZ, 0x7610, R156 ;  /* 0x00007610ff9c7816 */ /* 0x001fe2000000009c */
[----:B--2---:R-:W-:Y:S04]  /*9ab0*/  STL [R1+0x5b8], R172 ;  /* 0x0005b8ac01007387 */ /* 0x004fe80000100800 */
[----:B-1----:R-:W2:Y:S04]  /*9ac0*/  LDL R18, [R1+0xcc] ;  /* 0x0000cc0001127983 */ /* 0x002ea80000100800 */
[----:B----4-:R-:W4:Y:S04]  /*9ad0*/  LDL R13, [R1+0xd0] ;  /* 0x0000d000010d7983 */ /* 0x010f280000100800 */
[----:B---3--:R0:W-:Y:S02]  /*9ae0*/  STL [R1+0x5bc], R155 ;  /* 0x0005bc9b01007387 */ /* 0x0081e40000100800 */
[----:B0-----:R-:W-:Y:S01]  /*9af0*/  PRMT R155, R22, 0x3340, R182 ;  /* 0x00003340169b7816 */ /* 0x001fe200000000b6 */
[----:B------:R-:W-:-:S04]  /*9b00*/  @!P1 IMAD.MOV.U32 R22, RZ, RZ, R5 ;  /* 0x000000ffff169224 */ /* 0x000fc800078e0005 */
[----:B------:R0:W-:Y:S04]  /*9b10*/  STL [R1+0x540], R155 ;  /* 0x0005409b01007387 */ /* 0x0001e80000100800 */
[----:B------:R-:W3:Y:S04]  /*9b20*/  LDL R7, [R1+0xc4] ;  /* 0x0000c40001077983 */ /* 0x000ee80000100800 */
[----:B------:R-:W3:Y:S04]  /*9b30*/  LDL R5, [R1+0xc8] ;  /* 0x0000c80001057983 */ /* 0x000ee80000100800 */
[----:B------:R1:W3:Y:S01]  /*9b40*/  @!P1 LDG.E.U8 R156, desc[UR44][R22.64] ;  /* 0x0000002c169c9981 */ /* 0x0002e2000c1e1100 */
[----:B------:R-:W-:-:S02]  /*9b50*/  LOP3.LUT R17, R17, 0xffff, RZ, 0xc0, !PT ;  /* 0x0000ffff11117812 */ /* 0x000fc400078ec0ff */
[----:B------:R-:W-:Y:S01]  /*9b60*/  LOP3.LUT R169, R169, 0xffff, RZ, 0xc0, !PT ;  /* 0x0000ffffa9a97812 */ /* 0x000fe200078ec0ff */
[----:B------:R-:W3:Y:S01]  /*9b70*/  LDL R167, [R1+0xb4] ;  /* 0x0000b40001a77983 */ /* 0x000ee20000100800 */
[----:B------:R-:W-:Y:S02]  /*9b80*/  LOP3.LUT R12, R12, 0xffff, RZ, 0xc0, !PT ;  /* 0x0000ffff0c0c7812 */ /* 0x000fe400078ec0ff */
[----:B------:R-:W-:Y:S01]  /*9b90*/  LOP3.LUT R174, R174, 0xffff, RZ, 0xc0, !PT ;  /* 0x0000ffffaeae7812 */ /* 0x000fe200078ec0ff */
[----:B------:R-:W3:Y:S01]  /*9ba0*/  LDL R175, [R1+0xa4] ;  /* 0x0000a40001af7983 */ /* 0x000ee20000100800 */
[----:B-1----:R-:W-:-:S03]  /*9bb0*/  @!P1 IMAD.MOV.U32 R22, RZ, RZ, R8 ;  /* 0x000000ffff169224 */ /* 0x002fc600078e0008 */
[----:B------:R-:W3:Y:S01]  /*9bc0*/  LDL R8, [R1+0xc0] ;  /* 0x0000c00001087983 */ /* 0x000ee20000100800 */
[----:B------:R-:W-:Y:S01]  /*9bd0*/  PRMT R182, R17, 0x3340, R169 ;  /* 0x0000334011b67816 */ /* 0x000fe200000000a9 */
[----:B------:R-:W-:Y:S01]  /*9be0*/  @!P1 IMAD.MOV.U32 R23, RZ, RZ, R166 ;  /* 0x000000ffff179224 */ /* 0x000fe200078e00a6 */
[----:B------:R-:W-:Y:S01]  /*9bf0*/  PRMT R17, RZ, 0x7610, R17 ;  /* 0x00007610ff117816 */ /* 0x000fe20000000011 */
[----:B------:R-:W3:Y:S01]  /*9c00*/  LDL R169, [R1+0xbc] ;  /* 0x0000bc0001a97983 */ /* 0x000ee20000100800 */
[----:B------:R-:W-:-:S04]  /*9c10*/  PRMT R168, R12, 0x3340, R174 ;  /* 0x000033400ca87816 */ /* 0x000fc800000000ae */
[----:B------:R1:W3:Y:S02]  /*9c20*/  @!P1 LDG.E.U8 R17, desc[UR44][R22.64] ;  /* 0x0000002c16119981 */ /* 0x0002e4000c1e1100 */
[----:B-1----:R-:W-:Y:S02]  /*9c30*/  PRMT R22, RZ, 0x7610, R22 ;  /* 0x00007610ff167816 */ /* 0x002fe40000000016 */
[----:B------:R-:W-:Y:S01]  /*9c40*/  PRMT R23, RZ, 0x7610, R23 ;  /* 0x00007610ff177816 */ /* 0x000fe20000000017 */
[----:B----4-:R-:W-:Y:S02]  /*9c50*/  @!P1 IMAD.MOV.U32 R12, RZ, RZ, R13 ;  /* 0x000000ffff0c9224 */ /* 0x010fe400078e000d */
[----:B--2---:R-:W-:Y:S02]  /*9c60*/  @!P1 IMAD.MOV.U32 R13, RZ, RZ, R18 ;  /* 0x000000ffff0d9224 */ /* 0x004fe400078e0012 */
[----:B------:R-:W2:Y:S04]  /*9c70*/  LDL R18, [R1+0xb8] ;  /* 0x0000b80001127983 */ /* 0x000ea80000100800 */
[----:B------:R3:W4:Y:S02]  /*9c80*/  @!P1 LDG.E.U8 R22, desc[UR44][R12.64] ;  /* 0x0000002c0c169981 */ /* 0x000724000c1e1100 */
[----:B---3--:R-:W-:-:S02]  /*9c90*/  @!P1 IMAD.MOV.U32 R13, RZ, RZ, R7 ;  /* 0x000000ffff0d9224 */ /* 0x008fc400078e0007 */
[----:B------:R-:W3:Y:S01]  /*9ca0*/  LDL R7, [R1+0xac] ;  /* 0x0000ac0001077983 */ /* 0x000ee20000100800 */
[----:B------:R-:W-:-:S03]  /*9cb0*/  @!P1 IMAD.MOV.U32 R12, RZ, RZ, R5 ;  /* 0x000000ffff0c9224 */ /* 0x000fc600078e0005 */
[----:B------:R-:W4:Y:S04]  /*9cc0*/  LDL R5, [R1+0xb0] ;  /* 0x0000b00001057983 */ /* 0x000f280000100800 */
[----:B------:R1:W4:Y:S02]  /*9cd0*/  @!P1 LDG.E.U8 R23, desc[UR44][R12.64] ;  /* 0x0000002c0c179981 */ /* 0x000324000c1e1100 */
[----:B-1----:R-:W-:Y:S02]  /*9ce0*/  @!P1 IMAD.MOV.U32 R12, RZ, RZ, R8 ;  /* 0x000000ffff0c9224 */ /* 0x002fe400078e0008 */
[----:B------:R-:W4:Y:S01]  /*9cf0*/  LDL R8, [R1+0xa8] ;  /* 0x0000a80001087983 */ /* 0x000f220000100800 */
[----:B------:R-:W-:Y:S02]  /*9d00*/  LOP3.LUT R21, R21, 0xffff, RZ, 0xc0, !PT ;  /* 0x0000ffff15157812 */ /* 0x000fe400078ec0ff */
[----:B------:R-:W-:Y:S01]  /*9d10*/  LOP3.LUT R180, R180, 0xffff, RZ, 0xc0, !PT ;  /* 0x0000ffffb4b47812 */ /* 0x000fe200078ec0ff */
[----:B------:R-:W-:Y:S01]  /*9d20*/  @!P1 IMAD.MOV.U32 R13, RZ, RZ, R169 ;  /* 0x000000ffff0d9224 */ /* 0x000fe200078e00a9 */
[----:B------:R-:W-:Y:S01]  /*9d30*/  LOP3.LUT R16, R16, 0xffff, RZ, 0xc0, !PT ;  /* 0x0000ffff10107812 */ /* 0x000fe200078ec0ff */
[----:B------:R-:W4:Y:S01]  /*9d40*/  LDL R169, [R1+0x9c] ;  /* 0x00009c0001a97983 */ /* 0x000f220000100800 */
[----:B------:R-:W-:-:S02]  /*9d50*/  PRMT R166, R21, 0x3340, R180 ;  /* 0x0000334015a67816 */ /* 0x000fc400000000b4 */
[----:B------:R-:W-:Y:S02]  /*9d60*/  PRMT R21, RZ, 0x7610, R21 ;  /* 0x00007610ff157816 */ /* 0x000fe40000000015 */
[----:B------:R-:W-:Y:S02]  /*9d70*/  LOP3.LUT R170, R170, 0xffff, RZ, 0xc0, !PT ;  /* 0x0000ffffaaaa7812 */ /* 0x000fe400078ec0ff */
[----:B------:R-:W-:Y:S02]  /*9d80*/  LOP3.LUT R154, R154, 0xffff, RZ, 0xc0, !PT ;  /* 0x0000ffff9a9a7812 */ /* 0x000fe400078ec0ff */
[----:B------:R-:W-:Y:S01]  /*9d90*/  PRMT R183, R16, 0x3340, R170 ;  /* 0x0000334010b77816 */ /* 0x000fe200000000aa */
[----:B------:R1:W4:Y:S01]  /*9da0*/  @!P1 LDG.E.U8 R21, desc[UR44][R12.64] ;  /* 0x0000002c0c159981 */ /* 0x000322000c1e1100 */
[----:B------:R-:W-:Y:S02]  /*9db0*/  PRMT R16, RZ, 0x7610, R16 ;  /* 0x00007610ff107816 */ /* 0x000fe40000000010 */
[----:B------:R-:W-:Y:S01]  /*9dc0*/  LOP3.LUT R181, R181, 0xffff, RZ, 0xc0, !PT ;  /* 0x0000ffffb5b57812 */ /* 0x000fe200078ec0ff */
[----:B-1----:R-:W-:-:S03]  /*9dd0*/  @!P1 IMAD.MOV.U32 R13, RZ, RZ, R167 ;  /* 0x000000ffff0d9224 */ /* 0x002fc600078e00a7 */
[----:B0-----:R-:W-:Y:S01]  /*9de0*/  PRMT R155, R154, 0x3340, R181 ;  /* 0x000033409a9b7816 */ /* 0x001fe200000000b5 */
[----:B------:R-:W4:Y:S01]  /*9df0*/  LDL R167, [R1+0xa0] ;  /* 0x0000a00001a77983 */ /* 0x000f220000100800 */
[----:B------:R-:W-:Y:S02]  /*9e00*/  PRMT R154, RZ, 0x7610, R154 ;  /* 0x00007610ff9a7816 */ /* 0x000fe4000000009a */
[----:B------:R-:W-:Y:S02]  /*9e10*/  LOP3.LUT R11, R11, 0xffff, RZ, 0xc0, !PT ;  /* 0x0000ffff0b0b7812 */ /* 0x000fe400078ec0ff */
[----:B------:R-:W-:Y:S02]  /*9e20*/  LOP3.LUT R158, R158, 0xffff, RZ, 0xc0, !PT ;  /* 0x0000ffff9e9e7812 */ /* 0x000fe400078ec0ff */
[----:B------:R-:W-:Y:S02]  /*9e30*/  LOP3.LUT R163, R163, 0xffff, RZ, 0xc0, !PT ;  /* 0x0000ffffa3a37812 */ /* 0x000fe400078ec0ff */
[----:B------:R-:W-:-:S02]  /*9e40*/  LOP3.LUT R20, R20, 0xffff, RZ, 0xc0, !PT ;  /* 0x0000ffff14147812 */ /* 0x000fc400078ec0ff */
[----:B------:R-:W-:Y:S02]  /*9e50*/  PRMT R172, R11, 0x3340, R158 ;  /* 0x000033400bac7816 */ /* 0x000fe4000000009e */
[----:B------:R-:W4:Y:S01]  /*9e60*/  LDL R11, [R1+0x8c] ;  /* 0x00008c00010b7983 */ /* 0x000f220000100800 */
[----:B------:R-:W-:-:S03]  /*9e70*/  PRMT R184, R20, 0x3340, R163 ;  /* 0x0000334014b87816 */ /* 0x000fc600000000a3 */
[----:B------:R-:W4:Y:S01]  /*9e80*/  LDL R163, [R1+0x88] ;  /* 0x0000880001a37983 */ /* 0x000f220000100800 */
[----:B--2---:R-:W-:-:S03]  /*9e90*/  @!P1 IMAD.MOV.U32 R12, RZ, RZ, R18 ;  /* 0x000000ffff0c9224 */ /* 0x004fc600078e0012 */
[----:B------:R-:W2:Y:S04]  /*9ea0*/  LDL R18, [R1+0x94] ;  /* 0x0000940001127983 */ /* 0x000ea80000100800 */
[----:B------:R3:W2:Y:S02]  /*9eb0*/  @!P1 LDG.E.U8 R16, desc[UR44][R12.64] ;  /* 0x0000002c0c109981 */ /* 0x0006a4000c1e1100 */
[----:B---3--:R-:W-:Y:S02]  /*9ec0*/  @!P1 IMAD.MOV.U32 R13, RZ, RZ, R7 ;  /* 0x000000ffff0d9224 */ /* 0x008fe400078e0007 */
[----:B------:R-:W3:Y:S01]  /*9ed0*/  LDL R7, [R1+0x98] ;  /* 0x0000980001077983 */ /* 0x000ee20000100800 */
[----:B----4-:R-:W-:-:S05]  /*9ee0*/  @!P1 IMAD.MOV.U32 R12, RZ, RZ, R5 ;  /* 0x000000ffff0c9224 */ /* 0x010fca00078e0005 */
[----:B------:R0:W4:Y:S02]  /*9ef0*/  @!P1 LDG.E.U8 R154, desc[UR44][R12.64] ;  /* 0x0000002c0c9a9981 */ /* 0x000124000c1e1100 */
[----:B0-----:R-:W-:Y:S02]  /*9f00*/  @!P1 IMAD.MOV.U32 R12, RZ, RZ, R8 ;  /* 0x000000ffff0c9224 */ /* 0x001fe400078e0008 */
[----:B------:R-:W4:Y:S01]  /*9f10*/  LDL R8, [R1+0x90] ;  /* 0x0000900001087983 */ /* 0x000f220000100800 */
[----:B------:R-:W-:Y:S02]  /*9f20*/  LOP3.LUT R153, R153, 0xffff, RZ, 0xc0, !PT ;  /* 0x0000ffff99997812 */ /* 0x000fe400078ec0ff */
[----:B------:R-:W-:Y:S01]  /*9f30*/  LOP3.LUT R179, R179, 0xffff, RZ, 0xc0, !PT ;  /* 0x0000ffffb3b37812 */ /* 0x000fe200078ec0ff */
[----:B------:R-:W-:-:S03]  /*9f40*/  @!P1 IMAD.MOV.U32 R13, RZ, RZ, R175 ;  /* 0x000000ffff0d9224 */ /* 0x000fc600078e00af */
[----:B------:R-:W-:Y:S02]  /*9f50*/  PRMT R5, R153, 0x3340, R179 ;  /* 0x0000334099057816 */ /* 0x000fe400000000b3 */
[----:B------:R-:W-:Y:S02]  /*9f60*/  PRMT R153, RZ, 0x7610, R153 ;  /* 0x00007610ff997816 */ /* 0x000fe40000000099 */
[----:B------:R-:W-:-:S04]  /*9f70*/  PRMT R20, RZ, 0x7610, R20 ;  /* 0x00007610ff147816 */ /* 0x000fc80000000014 */
[----:B------:R0:W4:Y:S01]  /*9f80*/  @!P1 LDG.E.U8 R153, desc[UR44][R12.64] ;  /* 0x0000002c0c999981 */ /* 0x000122000c1e1100 */
[----:B------:R-:W-:Y:S02]  /*9f90*/  LOP3.LUT R10, R10, 0xffff, RZ, 0xc0, !PT ;  /* 0x0000ffff0a0a7812 */ /* 0x000fe400078ec0ff */
[----:B------:R-:W-:Y:S01]  /*9fa0*/  LOP3.LUT R164, R164, 0xffff, RZ, 0xc0, !PT ;  /* 0x0000ffffa4a47812 */ /* 0x000fe200078ec0ff */
[----:B0-----:R-:W-:Y:S02]  /*9fb0*/  @!P1 IMAD.MOV.U32 R13, RZ, RZ, R169 ;  /* 0x000000ffff0d9224 */ /* 0x001fe400078e00a9 */
[----:B------:R-:W-:Y:S01]  /*9fc0*/  @!P1 IMAD.MOV.U32 R12, RZ, RZ, R167 ;  /* 0x000000ffff0c9224 */ /* 0x000fe200078e00a7 */
[----:B------:R-:W4:Y:S01]  /*9fd0*/  LDL R169, [R1+0x84] ;  /* 0x0000840001a97983 */ /* 0x000f220000100800 */
[----:B------:R-:W-:-:S03]  /*9fe0*/  PRMT R158, RZ, 0x7610, R158 ;  /* 0x00007610ff9e7816 */ /* 0x000fc6000000009e */
[----:B------:R2:W4:Y:S04]  /*9ff0*/  @!P1 LDG.E.U8 R20, desc[UR44][R12.64] ;  /* 0x0000002c0c149981 */ /* 0x000528000c1e1100 */
[----:B------:R-:W4:Y:S01]  /*a000*/  LDL R167, [R1+0x7c] ;  /* 0x00007c0001a77983 */ /* 0x000f220000100800 */
[----:B------:R-:W-:Y:S02]  /*a010*/  LOP3.LUT R15, R15, 0xffff, RZ, 0xc0, !PT ;  /* 0x0000ffff0f0f7812 */ /* 0x000fe400078ec0ff */
[----:B------:R-:W-:-:S04]  /*a020*/  LOP3.LUT R171, R171, 0xffff, RZ, 0xc0, !PT ;  /* 0x0000ffffabab7812 */ /* 0x000fc800078ec0ff */
[----:B------:R-:W-:Y:S02]  /*a030*/  PRMT R175, R15, 0x3340, R171 ;  /* 0x000033400faf7816 */ /* 0x000fe400000000ab */
[----:B------:R-:W4:Y:S01]  /*a040*/  LDL R15, [R1+0x78] ;  /* 0x00007800010f7983 */ /* 0x000f220000100800 */
[----:B------:R-:W-:Y:S01]  /*a050*/  PRMT R157, RZ, 0x7610, R157 ;  /* 0x00007610ff9d7816 */ /* 0x000fe2000000009d */
[----:B--2---:R-:W-:Y:S01]  /*a060*/  @!P1 IMAD.MOV.U32 R13, RZ, RZ, R18 ;  /* 0x000000ffff0d9224 */ /* 0x004fe200078e0012 */
[----:B------:R-:W-:Y:S01]  /*a070*/  PRMT R18, R10, 0x3340, R164 ;  /* 0x000033400a127816 */ /* 0x000fe200000000a4 */
[----:B---3--:R-:W-:Y:S02]  /*a080*/  @!P1 IMAD.MOV.U32 R12, RZ, RZ, R7 ;  /* 0x000000ffff0c9224 */ /* 0x008fe400078e0007 */
[----:B------:R-:W2:Y:S04]  /*a090*/  LDL R7, [R1+0x80] ;  /* 0x0000800001077983 */ /* 0x000ea80000100800 */
[----:B------:R-:W3:Y:S01]  /*a0a0*/  @!P1 LDG.E.U8 R157, desc[UR44][R12.64] ;  /* 0x0000002c0c9d9981 */ /* 0x000ee2000c1e1100 */
[----:B----4-:R-:W-:-:S05]  /*a0b0*/  @!P1 IMAD.MOV.U32 R10, RZ, RZ, R8 ;  /* 0x000000ffff0a9224 */ /* 0x010fca00078e0008 */
[----:B------:R0:W4:Y:S02]  /*a0c0*/  @!P1 LDG.E.U8 R158, desc[UR44][R10.64] ;  /* 0x0000002c0a9e9981 */ /* 0x000124000c1e1100 */
[----:B0-----:R-:W-:Y:S02]  /*a0d0*/  @!P1 IMAD.MOV.U32 R10, RZ, RZ, R163 ;  /* 0x000000ffff0a9224 */ /* 0x001fe400078e00a3 */
[----:B------:R-:W3:Y:S04]  /*a0e0*/  LDL R163, [R1+0x74] ;  /* 0x0000740001a37983 */ /* 0x000ee80000100800 */
[----:B------:R-:W4:Y:S04]  /*a0f0*/  LDL.LU R181, [R1+0xc] ;  /* 0x00000c0001b57983 */ /* 0x000f280000300800 */
[----:B------:R-:W4:Y:S04]  /*a100*/  LDL.LU R186, [R1] ;  /* 0x0000000001ba7983 */ /* 0x000f280000300800 */
[----:B------:R-:W4:Y:S04]  /*a110*/  LDL R13, [R1+0x6c] ;  /* 0x00006c00010d7983 */ /* 0x000f280000100800 */
[----:B------:R-:W4:Y:S01]  /*a120*/  LDL R12, [R1+0x70] ;  /* 0x00007000010c7983 */ /* 0x000f220000100800 */
[----:B------:R-:W-:-:S02]  /*a130*/  LOP3.LUT R152, R152, 0xffff, RZ, 0xc0, !PT ;  /* 0x0000ffff98987812 */ /* 0x000fc400078ec0ff */
[----:B------:R-:W-:Y:S01]  /*a140*/  LOP3.LUT R178, R178, 0xffff, RZ, 0xc0, !PT ;  /* 0x0000ffffb2b27812 */ /* 0x000fe200078ec0ff */
[----:B------:R-:W-:Y:S01]  /*a150*/  @!P1 IMAD.MOV.U32 R11, RZ, RZ, R169 ;  /* 0x000000ffff0b9224 */ /* 0x000fe200078e00a9 */
[----:B------:R-:W-:Y:S01]  /*a160*/  LOP3.LUT R19, R19, 0xffff, RZ, 0xc0, !PT ;  /* 0x0000ffff13137812 */ /* 0x000fe200078ec0ff */
[----:B------:R-:W4:Y:S01]  /*a170*/  LDL.LU R169, [R1+0x10] ;  /* 0x0000100001a97983 */ /* 0x000f220000300800 */
[----:B------:R-:W-:Y:S02]  /*a180*/  PRMT R8, R152, 0x3340, R178 ;  /* 0x0000334098087816 */ /* 0x000fe400000000b2 */
[----:B------:R-:W-:Y:S02]  /*a190*/  PRMT R152, RZ, 0x7610, R152 ;  /* 0x00007610ff987816 */ /* 0x000fe40000000098 */
[----:B------:R-:W-:-:S04]  /*a1a0*/  LOP3.LUT R162, R162, 0xffff, RZ, 0xc0, !PT ;  /* 0x0000ffffa2a27812 */ /* 0x000fc800078ec0ff */
[----:B------:R-:W-:Y:S01]  /*a1b0*/  PRMT R185, R19, 0x3340, R162 ;  /* 0x0000334013b97816 */ /* 0x000fe200000000a2 */
[----:B------:R0:W4:Y:S01]  /*a1c0*/  @!P1 LDG.E.U8 R152, desc[UR44][R10.64] ;  /* 0x0000002c0a989981 */ /* 0x000122000c1e1100 */
[----:B------:R-:W-:-:S03]  /*a1d0*/  PRMT R19, RZ, 0x7610, R19 ;  /* 0x00007610ff137816 */ /* 0x000fc60000000013 */
[----:B------:R-:W4:Y:S01]  /*a1e0*/  LDL R162, [R1+0x68] ;  /* 0x0000680001a27983 */ /* 0x000f220000100800 */
[----:B0-----:R-:W-:Y:S01]  /*a1f0*/  @!P1 IMAD.MOV.U32 R11, RZ, RZ, R167 ;  /* 0x000000ffff0b9224 */ /* 0x001fe200078e00a7 */
[----:B------:R-:W-:Y:S02]  /*a200*/  LOP3.LUT R14, R14, 0xffff, RZ, 0xc0, !PT ;  /* 0x0000ffff0e0e7812 */ /* 0x000fe400078ec0ff */
[----:B------:R-:W-:Y:S02]  /*a210*/  LOP3.LUT R165, R165, 0xffff, RZ, 0xc0, !PT ;  /* 0x0000ffffa5a57812 */ /* 0x000fe400078ec0ff */
[----:B------:R-:W-:Y:S01]  /*a220*/  PRMT R164, RZ, 0x7610, R164 ;  /* 0x00007610ffa47816 */ /* 0x000fe200000000a4 */
[----:B--2---:R-:W-:-:S05]  /*a230*/  @!P1 IMAD.MOV.U32 R10, RZ, RZ, R7 ;  /* 0x000000ffff0a9224 */ /* 0x004fca00078e0007 */
[----:B------:R0:W2:Y:S01]  /*a240*/  @!P1 LDG.E.U8 R19, desc[UR44][R10.64] ;  /* 0x0000002c0a139981 */ /* 0x0000a2000c1e1100 */
[----:B------:R-:W-:-:S03]  /*a250*/  PRMT R7, R14, 0x3340, R165 ;  /* 0x000033400e077816 */ /* 0x000fc600000000a5 */
[----:B------:R-:W2:Y:S01]  /*a260*/  LDL R14, [R1+0x60] ;  /* 0x00006000010e7983 */ /* 0x000ea20000100800 */
[----:B0-----:R-:W-:-:S03]  /*a270*/  @!P1 IMAD.MOV.U32 R10, RZ, RZ, R15 ;  /* 0x000000ffff0a9224 */ /* 0x001fc600078e000f */
[----:B------:R-:W2:Y:S01]  /*a280*/  LDL R15, [R1+0x5c] ;  /* 0x00005c00010f7983 */ /* 0x000ea20000100800 */
[----:B---3--:R-:W-:-:S03]  /*a290*/  @!P1 IMAD.MOV.U32 R11, RZ, RZ, R163 ;  /* 0x000000ffff0b9224 */ /* 0x008fc600078e00a3 */
[----:B------:R-:W3:Y:S04]  /*a2a0*/  LDL R163, [R1+0x64] ;  /* 0x0000640001a37983 */ /* 0x000ee80000100800 */
[----:B------:R-:W2:Y:S04]  /*a2b0*/  LDL.LU R167, [R1+0x4] ;  /* 0x0000040001a77983 */ /* 0x000ea80000300800 */
[----:B------:R4:W2:Y:S04]  /*a2c0*/  @!P1 LDG.E.U8 R164, desc[UR44][R10.64] ;  /* 0x0000002c0aa49981 */ /* 0x0008a8000c1e1100 */
[----:B------:R-:W2:Y:S01]  /*a2d0*/  LDL.LU R187, [R1+0x8] ;  /* 0x0000080001bb7983 */ /* 0x000ea20000300800 */
[----:B----4-:R-:W-:-:S02]  /*a2e0*/  @!P1 IMAD.MOV.U32 R10, RZ, RZ, R12 ;  /* 0x000000ffff0a9224 */ /* 0x010fc400078e000c */
[----:B------:R-:W-:Y:S01]  /*a2f0*/  @!P1 IMAD.MOV.U32 R11, RZ, RZ, R13 ;  /* 0x000000ffff0b9224 */ /* 0x000fe200078e000d */
[----:B------:R-:W4:Y:S04]  /*a300*/  LDL R12, [R1+0x58] ;  /* 0x00005800010c7983 */ /* 0x000f280000100800 */
[----:B------:R-:W4:Y:S01]  /*a310*/  LDL R13, [R1+0x54] ;  /* 0x00005400010d7983 */ /* 0x000f220000100800 */
[----:B------:R-:W-:Y:S02]  /*a320*/  LOP3.LUT R9, R9, 0xffff, RZ, 0xc0, !PT ;  /* 0x0000ffff09097812 */ /* 0x000fe400078ec0ff */
[----:B------:R-:W-:-:S04]  /*a330*/  LOP3.LUT R160, R160, 0xffff, RZ, 0xc0, !PT ;  /* 0x0000ffffa0a07812 */ /* 0x000fc800078ec0ff */
[----:B------:R-:W-:Y:S02]  /*a340*/  PRMT R176, R9, 0x3340, R160 ;  /* 0x0000334009b07816 */ /* 0x000fe400000000a0 */
[----:B------:R-:W-:Y:S01]  /*a350*/  PRMT R9, RZ, 0x7610, R9 ;  /* 0x00007610ff097816 */ /* 0x000fe20000000009 */
[----:B------:R-:W4:Y:S01]  /*a360*/  LDL R160, [R1+0x50] ;  /* 0x0000500001a07983 */ /* 0x000f220000100800 */
[----:B------:R-:W-:-:S04]  /*a370*/  LOP3.LUT R177, R177, 0xffff, RZ, 0xc0, !PT ;  /* 0x0000ffffb1b17812 */ /* 0x000fc800078ec0ff */
[----:B------:R0:W4:Y:S01]  /*a380*/  @!P1 LDG.E.U8 R9, desc[UR44][R10.64] ;  /* 0x0000002c0a099981 */ /* 0x000122000c1e1100 */
[----:B------:R-:W-:Y:S02]  /*a390*/  PRMT R165, RZ, 0x7610, R165 ;  /* 0x00007610ffa57816 */ /* 0x000fe400000000a5 */
[----:B0-----:R-:W-:-:S04]  /*a3a0*/  LOP3.LUT R10, R6, 0xffff, RZ, 0xc0, !PT ;  /* 0x0000ffff060a7812 */ /* 0x001fc800078ec0ff */
[----:B------:R-:W-:Y:S01]  /*a3b0*/  PRMT R6, R10, 0x3340, R177 ;  /* 0x000033400a067816 */ /* 0x000fe200000000b1 */
[----:B------:R-:W-:Y:S02]  /*a3c0*/  @!P1 IMAD.MOV.U32 R10, RZ, RZ, R162 ;  /* 0x000000ffff0a9224 */ /* 0x000fe400078e00a2 */
[----:B------:R-:W4:Y:S01]  /*a3d0*/  LDL R162, [R1+0x4c] ;  /* 0x00004c0001a27983 */ /* 0x000f220000100800 */
[----:B------:R-:W-:Y:S01]  /*a3e0*/  PRMT R173, RZ, 0x7610, R173 ;  /* 0x00007610ffad7816 */ /* 0x000fe200000000ad */
[----:B---3--:R-:W-:-:S05]  /*a3f0*/  @!P1 IMAD.MOV.U32 R11, RZ, RZ, R163 ;  /* 0x000000ffff0b9224 */ /* 0x008fca00078e00a3 */
[----:B------:R0:W3:Y:S02]  /*a400*/  @!P1 LDG.E.U8 R165, desc[UR44][R10.64] ;  /* 0x0000002c0aa59981 */ /* 0x0000e4000c1e1100 */
[----:B0-----:R-:W-:Y:S02]  /*a410*/  LOP3.LUT R10, R181, 0xffff, RZ, 0xc0, !PT ;  /* 0x0000ffffb50a7812 */ /* 0x001fe400078ec0ff */
[----:B------:R-:W-:-:S04]  /*a420*/  LOP3.LUT R11, R186, 0xffff, RZ, 0xc0, !PT ;  /* 0x0000ffffba0b7812 */ /* 0x000fc800078ec0ff */
[----:B------:R-:W-:Y:S01]  /*a430*/  PRMT R186, R10, 0x3340, R11 ;  /* 0x000033400aba7816 */ /* 0x000fe2000000000b */
[----:B--2---:R-:W-:Y:S02]  /*a440*/  @!P1 IMAD.MOV.U32 R10, RZ, RZ, R14 ;  /* 0x000000ffff0a9224 */ /* 0x004fe400078e000e */
[----:B------:R-:W-:Y:S01]  /*a450*/  @!P1 IMAD.MOV.U32 R11, RZ, RZ, R15 ;  /* 0x000000ffff0b9224 */ /* 0x000fe200078e000f */
[----:B------:R-:W2:Y:S04]  /*a460*/  LDL R14, [R1+0x48] ;  /* 0x00004800010e7983 */ /* 0x000ea80000100800 */
[----:B------:R-:W3:Y:S04]  /*a470*/  LDL R15, [R1+0x44] ;  /* 0x00004400010f7983 */ /* 0x000ee80000100800 */
[----:B------:R0:W3:Y:S02]  /*a480*/  @!P1 LDG.E.U8 R173, desc[UR44][R10.64] ;  /* 0x0000002c0aad9981 */ /* 0x0000e4000c1e1100 */
[----:B0-----:R-:W-:-:S02]  /*a490*/  LOP3.LUT R10, R169, 0xffff, RZ, 0xc0, !PT ;  /* 0x0000ffffa90a7812 */ /* 0x001fc400078ec0ff */
[----:B------:R-:W-:-:S04]  /*a4a0*/  LOP3.LUT R11, R4, 0xffff, RZ, 0xc0, !PT ;  /* 0x0000ffff040b7812 */ /* 0x000fc800078ec0ff */
[----:B------:R-:W-:Y:S01]  /*a4b0*/  PRMT R4, R10, 0x3340, R11 ;  /* 0x000033400a047816 */ /* 0x000fe2000000000b */
[----:B----4-:R-:W-:Y:S02]  /*a4c0*/  @!P1 IMAD.MOV.U32 R10, RZ, RZ, R12 ;  /* 0x000000ffff0a9224 */ /* 0x010fe400078e000c */
[----:B------:R-:W-:Y:S01]  /*a4d0*/  @!P1 IMAD.MOV.U32 R11, RZ, RZ, R13 ;  /* 0x000000ffff0b9224 */ /* 0x000fe200078e000d */
[----:B------:R-:W4:Y:S04]  /*a4e0*/  LDL R12, [R1+0x40] ;  /* 0x00004000010c7983 */ /* 0x000f280000100800 */
[----:B------:R-:W4:Y:S01]  /*a4f0*/  LDL R13, [R1+0x3c] ;  /* 0x00003c00010d7983 */ /* 0x000f220000100800 */
[----:B------:R-:W-:Y:S02]  /*a500*/  PRMT R174, RZ, 0x7610, R174 ;  /* 0x00007610ffae7816 */ /* 0x000fe400000000ae */
[----:B------:R-:W-:-:S04]  /*a510*/  LOP3.LUT R251, R251, 0xffff, RZ, 0xc0, !PT ;  /* 0x0000fffffbfb7812 */ /* 0x000fc800078ec0ff */
[----:B------:R0:W4:Y:S01]  /*a520*/  @!P1 LDG.E.U8 R174, desc[UR44][R10.64] ;  /* 0x0000002c0aae9981 */ /* 0x000122000c1e1100 */
[----:B------:R-:W-:Y:S02]  /*a530*/  PRMT R177, RZ, 0x7610, R177 ;  /* 0x00007610ffb17816 */ /* 0x000fe400000000b1 */
[----:B0-----:R-:W-:Y:S01]  /*a540*/  LOP3.LUT R10, R167, 0xffff, RZ, 0xc0, !PT ;  /* 0x0000ffffa70a7812 */ /* 0x001fe200078ec0ff */
[----:B------:R-:W-:-:S03]  /*a550*/  @!P1 IMAD.MOV.U32 R11, RZ, RZ, R162 ;  /* 0x000000ffff0b9224 */ /* 0x000fc600078e00a2 */
[----:B------:R-:W-:Y:S01]  /*a560*/  PRMT R167, R10, 0x3340, R251 ;  /* 0x000033400aa77816 */ /* 0x000fe200000000fb */
[----:B------:R-:W-:-:S05]  /*a570*/  @!P1 IMAD.MOV.U32 R10, RZ, RZ, R160 ;  /* 0x000000ffff0a9224 */ /* 0x000fca00078e00a0 */
[----:B------:R0:W4:Y:S01]  /*a580*/  @!P1 LDG.E.U8 R177, desc[UR44][R10.64] ;  /* 0x0000002c0ab19981 */ /* 0x000122000c1e1100 */
[----:B------:R-:W-:Y:S02]  /*a590*/  PRMT R178, RZ, 0x7610, R178 ;  /* 0x00007610ffb27816 */ /* 0x000fe400000000b2 */
[----:B0-----:R-:W-:Y:S02]  /*a5a0*/  LOP3.LUT R10, R187, 0xffff, RZ, 0xc0, !PT ;  /* 0x0000ffffbb0a7812 */ /* 0x001fe400078ec0ff */
[----:B------:R-:W-:Y:S02]  /*a5b0*/  LOP3.LUT R11, R3, 0xffff, RZ, 0xc0, !PT ;  /* 0x0000ffff030b7812 */ /* 0x000fe400078ec0ff */
[----:B------:R-:W4:Y:S02]  /*a5c0*/  LDL.LU R3, [R1+0x34] ;  /* 0x0000340001037983 */ /* 0x000f240000300800 */
[----:B------:R-:W-:Y:S02]  /*a5d0*/  PRMT R251, R10, 0x3340, R11 ;  /* 0x000033400afb7816 */ /* 0x000fe4000000000b */
[----:B------:R-:W4:Y:S01]  /*a5e0*/  LDL R160, [R1+0x38] ;  /* 0x0000380001a07983 */ /* 0x000f220000100800 */
[----:B------:R-:W-:-:S02]  /*a5f0*/  LOP3.LUT R247, R247, 0xffff, RZ, 0xc0, !PT ;  /* 0x0000fffff7f77812 */ /* 0x000fc400078ec0ff */
[----:B------:R-:W-:Y:S02]  /*a600*/  PRMT R179, RZ, 0x7610, R179 ;  /* 0x00007610ffb37816 */ /* 0x000fe400000000b3 */
[----:B------:R-:W-:Y:S02]  /*a610*/  LOP3.LUT R252, R252, 0xffff, RZ, 0xc0, !PT ;  /* 0x0000fffffcfc7812 */ /* 0x000fe400078ec0ff */
[----:B------:R-:W-:-:S04]  /*a620*/  LOP3.LUT R245, R245, 0xffff, RZ, 0xc0, !PT ;  /* 0x0000fffff5f57812 */ /* 0x000fc800078ec0ff */
[----:B------:R-:W-:Y:S01]  /*a630*/  PRMT R245, R252, 0x3340, R245 ;  /* 0x00003340fcf57816 */ /* 0x000fe200000000f5 */
[----:B--2---:R-:W-:Y:S02]  /*a640*/  @!P1 IMAD.MOV.U32 R10, RZ, RZ, R14 ;  /* 0x000000ffff0a9224 */ /* 0x004fe400078e000e */
[----:B---3--:R-:W-:Y:S02]  /*a650*/  @!P1 IMAD.MOV.U32 R11, RZ, RZ, R15 ;  /* 0x000000ffff0b9224 */ /* 0x008fe400078e000f */
[----:B------:R-:W2:Y:S04]  /*a660*/  LDL R15, [R1+0x30] ;  /* 0x00003000010f7983 */ /* 0x000ea80000100800 */
[----:B------:R0:W3:Y:S02]  /*a670*/  @!P1 LDG.E.U8 R178, desc[UR44][R10.64] ;  /* 0x0000002c0ab29981 */ /* 0x0000e4000c1e1100 */
[----:B0-----:R-:W-:-:S02]  /*a680*/  LOP3.LUT R10, R2, 0xffff, RZ, 0xc0, !PT ;  /* 0x0000ffff020a7812 */ /* 0x001fc400078ec0ff */
[----:B------:R-:W3:Y:S02]  /*a690*/  LDL.LU R2, [R1+0x2c] ;  /* 0x00002c0001027983 */ /* 0x000ee40000300800 */
[----:B------:R-:W-:Y:S02]  /*a6a0*/  PRMT R187, R10, 0x3340, R247 ;  /* 0x000033400abb7816 */ /* 0x000fe400000000f7 */
[----:B------:R-:W3:Y:S01]  /*a6b0*/  LDL R14, [R1+0x28] ;  /* 0x00002800010e7983 */ /* 0x000ee20000100800 */
[----:B----4-:R-:W-:-:S03]  /*a6c0*/  @!P1 IMAD.MOV.U32 R10, RZ, RZ, R12 ;  /* 0x000000ffff0a9224 */ /* 0x010fc600078e000c */
[----:B------:R-:W4:Y:S01]  /*a6d0*/  LDL R12, [R1+0x18] ;  /* 0x00001800010c7983 */ /* 0x000f220000100800 */
[----:B------:R-:W-:-:S03]  /*a6e0*/  @!P1 IMAD.MOV.U32 R11, RZ, RZ, R13 ;  /* 0x000000ffff0b9224 */ /* 0x000fc600078e000d */
[----:B------:R-:W4:Y:S04]  /*a6f0*/  LDL R13, [R1+0x20] ;  /* 0x00002000010d7983 */ /* 0x000f280000100800 */
[----:B------:R0:W4:Y:S02]  /*a700*/  @!P1 LDG.E.U8 R179, desc[UR44][R10.64] ;  /* 0x0000002c0ab39981 */ /* 0x000124000c1e1100 */
[----:B0-----:R-:W-:Y:S02]  /*a710*/  LOP3.LUT R10, R0, 0xffff, RZ, 0xc0, !PT ;  /* 0x0000ffff000a7812 */ /* 0x001fe400078ec0ff */
[----:B------:R-:W4:Y:S04]  /*a720*/  LDL.LU R0, [R1+0x24] ;  /* 0x0000240001007983 */ /* 0x000f280000300800 */
[----:B------:R-:W4:Y:S04]  /*a730*/  LDL.LU R247, [R1+0x14] ;  /* 0x0000140001f77983 */ /* 0x000f280000300800 */
[----:B------:R-:W4:Y:S01]  /*a740*/  LDL.LU R252, [R1+0x1c] ;  /* 0x00001c0001fc7983 */ /* 0x000f220000300800 */
[----:B------:R-:W-:-:S02]  /*a750*/  LOP3.LUT R249, R249, 0xffff, RZ, 0xc0, !PT ;  /* 0x0000fffff9f97812 */ /* 0x000fc400078ec0ff */
[----:B------:R-:W-:Y:S02]  /*a760*/  PRMT R189, RZ, 0x7610, R189 ;  /* 0x00007610ffbd7816 */ /* 0x000fe400000000bd */
[----:B------:R-:W-:Y:S02]  /*a770*/  PRMT R249, R10, 0x3340, R249 ;  /* 0x000033400af97816 */ /* 0x000fe400000000f9 */
[----:B------:R-:W-:Y:S02]  /*a780*/  PRMT R191, RZ, 0x7610, R191 ;  /* 0x00007610ffbf7816 */ /* 0x000fe400000000bf */
[----:B------:R-:W-:Y:S01]  /*a790*/  LOP3.LUT R250, R250, 0xffff, RZ, 0xc0, !PT ;  /* 0x0000fffffafa7812 */ /* 0x000fe200078ec0ff */
[----:B------:R-:W-:Y:S02]  /*a7a0*/  @!P1 IMAD.MOV.U32 R11, RZ, RZ, R3 ;  /* 0x000000ffff0b9224 */ /* 0x000fe400078e0003 */
[----:B------:R-:W-:Y:S01]  /*a7b0*/  @!P1 IMAD.MOV.U32 R10, RZ, RZ, R160 ;  /* 0x000000ffff0a9224 */ /* 0x000fe200078e00a0 */
[----:B------:R-:W-:-:S04]  /*a7c0*/  LOP3.LUT R234, R234, 0xffff, RZ, 0xc0, !PT ;  /* 0x0000ffffeaea7812 */ /* 0x000fc800078ec0ff */
[----:B------:R2:W4:Y:S01]  /*a7d0*/  @!P1 LDG.E.U8 R189, desc[UR44][R10.64] ;  /* 0x0000002c0abd9981 */ /* 0x000522000c1e1100 */
[--C-:B------:R-:W-:Y:S02]  /*a7e0*/  PRMT R250, R250, 0x3340, R234.reuse ;  /* 0x00003340fafa7816 */ /* 0x100fe400000000ea */
[----:B------:R-:W-:Y:S02]  /*a7f0*/  PRMT R234, RZ, 0x7610, R234 ;  /* 0x00007610ffea7816 */ /* 0x000fe400000000ea */
[----:B------:R-:W-:Y:S02]  /*a800*/  LOP3.LUT R246, R246, 0xffff, RZ, 0xc0, !PT ;  /* 0x0000fffff6f67812 */ /* 0x000fe400078ec0ff */
[----:B------:R-:W-:-:S04]  /*a810*/  LOP3.LUT R236, R236, 0xffff, RZ, 0xc0, !PT ;  /* 0x0000ffffecec7812 */ /* 0x000fc800078ec0ff */
        /* <DEDUP_REMOVED lines=8> */
[----:B------:R-:W-:Y:S01]  /*a8a0*/  PRMT R196, R196, 0x3340, R198 ;  /* 0x00003340c4c47816 */ /* 0x000fe200000000c6 */
[----:B--2---:R-:W-:Y:S02]  /*a8b0*/  @!P1 IMAD.MOV.U32 R10, RZ, RZ, R15 ;  /* 0x000000ffff0a9224 */ /* 0x004fe400078e000f */
[----:B---3--:R-:W-:-:S05]  /*a8c0*/  @!P1 IMAD.MOV.U32 R11, RZ, RZ, R2 ;  /* 0x000000ffff0b9224 */ /* 0x008fca00078e0002 */
[----:B------:R0:W2:Y:S02]  /*a8d0*/  @!P1 LDG.E.U8 R191, desc[UR44][R10.64] ;  /* 0x0000002c0abf9981 */ /* 0x0000a4000c1e1100 */
[----:B0-----:R-:W-:Y:S02]  /*a8e0*/  @!P1 IMAD.MOV.U32 R10, RZ, RZ, R14 ;  /* 0x000000ffff0a9224 */ /* 0x001fe400078e000e */
[----:B----4-:R-:W-:-:S05]  /*a8f0*/  @!P1 IMAD.MOV.U32 R11, RZ, RZ, R0 ;  /* 0x000000ffff0b9224 */ /* 0x010fca00078e0000 */
[----:B------:R0:W3:Y:S02]  /*a900*/  @!P1 LDG.E.U8 R234, desc[UR44][R10.64] ;  /* 0x0000002c0aea9981 */ /* 0x0000e4000c1e1100 */
[----:B0-----:R-:W-:Y:S02]  /*a910*/  @!P1 IMAD.MOV.U32 R10, RZ, RZ, R13 ;  /* 0x000000ffff0a9224 */ /* 0x001fe400078e000d */
[----:B------:R-:W-:-:S05]  /*a920*/  @!P1 IMAD.MOV.U32 R11, RZ, RZ, R252 ;  /* 0x000000ffff0b9224 */ /* 0x000fca00078e00fc */
[----:B------:R0:W4:Y:S02]  /*a930*/  @!P1 LDG.E.U8 R236, desc[UR44][R10.64] ;  /* 0x0000002c0aec9981 */ /* 0x000124000c1e1100 */
[----:B0-----:R-:W-:Y:S02]  /*a940*/  @!P1 IMAD.MOV.U32 R10, RZ, RZ, R12 ;  /* 0x000000ffff0a9224 */ /* 0x001fe400078e000c */
[----:B------:R-:W2:Y:S04]  /*a950*/  LDL.LU R12, [R1+0x568] ;  /* 0x00056800010c7983 */ /* 0x000ea80000300800 */
[----:B------:R-:W3:Y:S04]  /*a960*/  LDL.LU R180, [R1+0x554] ;  /* 0x0005540001b47983 */ /* 0x000ee80000300800 */
[----:B------:R-:W4:Y:S04]  /*a970*/  LDL.LU R246, [R1+0x55c] ;  /* 0x00055c0001f67983 */ /* 0x000f280000300800 */
[----:B------:R-:W4:Y:S04]  /*a980*/  LDL.LU R13, [R1+0x560] ;  /* 0x00056000010d7983 */ /* 0x000f280000300800 */
[----:B------:R-:W2:Y:S04]  /*a990*/  LDL.LU R14, [R1+0x548] ;  /* 0x00054800010e7983 */ /* 0x000ea80000300800 */
[----:B------:R-:W2:Y:S04]  /*a9a0*/  LDL.LU R181, [R1+0x54c] ;  /* 0x00054c0001b57983 */ /* 0x000ea80000300800 */
[----:B------:R-:W3:Y:S01]  /*a9b0*/  LDL.LU R15, [R1+0x540] ;  /* 0x00054000010f7983 */ /* 0x000ee20000300800 */
[----:B------:R-:W-:-:S05]  /*a9c0*/  @!P1 IMAD.MOV.U32 R11, RZ, RZ, R247 ;  /* 0x000000ffff0b9224 */ /* 0x000fca00078e00f7 */
[----:B------:R0:W4:Y:S04]  /*a9d0*/  @!P1 LDG.E.U8 R238, desc[UR44][R10.64] ;  /* 0x0000002c0aee9981 */ /* 0x000128000c1e1100 */
[----:B------:R-:W4:Y:S04]  /*a9e0*/  LDL.LU R10, [R1+0x564] ;  /* 0x00056400010a7983 */ /* 0x000f280000300800 */
[----:B------:R-:W4:Y:S04]  /*a9f0*/  LDL.LU R11, [R1+0x550] ;  /* 0x00055000010b7983 */ /* 0x000f280000300800 */
[----:B------:R-:W4:Y:S01]  /*aa00*/  LDL R198, [R1+0x508] ;  /* 0x0005080001c67983 */ /* 0x000f220000100800 */
[----:B------:R-:W-:-:S02]  /*aa10*/  LOP3.LUT R194, R194, 0xffff, RZ, 0xc0, !PT ;  /* 0x0000ffffc2c27812 */ /* 0x000fc400078ec0ff */
[----:B------:R-:W-:-:S04]  /*aa20*/  LOP3.LUT R192, R192, 0xffff, RZ, 0xc0, !PT ;  /* 0x0000ffffc0c07812 */ /* 0x000fc800078ec0ff */
[----:B------:R-:W-:Y:S02]  /*aa30*/  PRMT R192, R192, 0x3340, R194 ;  /* 0x00003340c0c07816 */ /* 0x000fe400000000c2 */
[----:B------:R-:W-:Y:S02]  /*aa40*/  PRMT R182, R188, 0x5410, R182 ;  /* 0x00005410bcb67816 */ /* 0x000fe400000000b6 */
[----:B------:R-:W-:Y:S02]  /*aa50*/  LOP3.LUT R195, R195, 0xffff, RZ, 0xc0, !PT ;  /* 0x0000ffffc3c37812 */ /* 0x000fe400078ec0ff */
[----:B------:R-:W-:Y:S02]  /*aa60*/  LOP3.LUT R193, R193, 0xffff, RZ, 0xc0, !PT ;  /* 0x0000ffffc1c17812 */ /* 0x000fe400078ec0ff */
[----:B------:R-:W-:Y:S02]  /*aa70*/  PRMT R183, R155, 0x5410, R183 ;  /* 0x000054109bb77816 */ /* 0x000fe400000000b7 */
[----:B------:R-:W-:-:S02]  /*aa80*/  PRMT R184, R172, 0x5410, R184 ;  /* 0x00005410acb87816 */ /* 0x000fc400000000b8 */
[----:B------:R-:W-:Y:S02]  /*aa90*/  PRMT R185, R18, 0x5410, R185 ;  /* 0x0000541012b97816 */ /* 0x000fe400000000b9 */
[----:B------:R-:W-:Y:S02]  /*aaa0*/  PRMT R193, R193, 0x3340, R195 ;  /* 0x00003340c1c17816 */ /* 0x000fe400000000c3 */
[----:B------:R-:W-:Y:S02]  /*aab0*/  PRMT R186, R176, 0x5410, R186 ;  /* 0x00005410b0ba7816 */ /* 0x000fe400000000ba */
[----:B------:R-:W-:Y:S02]  /*aac0*/  PRMT R187, R167, 0x5410, R187 ;  /* 0x00005410a7bb7816 */ /* 0x000fe400000000bb */
[----:B--2---:R-:W-:Y:S02]  /*aad0*/  PRMT R181, R181, 0x5410, R14 ;  /* 0x00005410b5b57816 */ /* 0x004fe4000000000e */
[----:B---3--:R-:W-:-:S02]  /*aae0*/  PRMT R14, R161, 0x5410, R15 ;  /* 0x00005410a10e7816 */ /* 0x008fc4000000000f */
[----:B------:R-:W2:Y:S04]  /*aaf0*/  LDL.LU R161, [R1+0x5cc] ;  /* 0x0005cc0001a17983 */ /* 0x000ea80000300800 */
[----:B------:R-:W3:Y:S01]  /*ab00*/  LDL R194, [R1+0x514] ;  /* 0x0005140001c27983 */ /* 0x000ee20000100800 */
[----:B------:R-:W-:-:S03]  /*ab10*/  PRMT R15, R168, 0x5410, R166 ;  /* 0x00005410a80f7816 */ /* 0x000fc600000000a6 */
[----:B------:R-:W2:Y:S04]  /*ab20*/  LDL.LU R188, [R1+0x5c8] ;  /* 0x0005c80001bc7983 */ /* 0x000ea80000300800 */
[----:B------:R-:W2:Y:S04]  /*ab30*/  LDL.LU R166, [R1+0x5c4] ;  /* 0x0005c40001a67983 */ /* 0x000ea80000300800 */
[----:B------:R-:W2:Y:S01]  /*ab40*/  LDL.LU R168, [R1+0x5c0] ;  /* 0x0005c00001a87983 */ /* 0x000ea20000300800 */
[----:B----4-:R-:W-:Y:S02]  /*ab50*/  PRMT R12, R12, 0x5410, R10 ;  /* 0x000054100c0c7816 */ /* 0x010fe4000000000a */
[----:B------:R-:W-:Y:S01]  /*ab60*/  PRMT R13, R13, 0x5410, R246 ;  /* 0x000054100d0d7816 */ /* 0x000fe200000000f6 */
[----:B------:R-:W4:Y:S04]  /*ab70*/  LDL.LU R155, [R1+0x5bc] ;  /* 0x0005bc00019b7983 */ /* 0x000f280000300800 */
[----:B------:R-:W4:Y:S01]  /*ab80*/  LDL.LU R172, [R1+0x5b8] ;  /* 0x0005b80001ac7983 */ /* 0x000f220000300800 */
[----:B------:R-:W-:-:S03]  /*ab90*/  PRMT R180, R180, 0x5410, R11 ;  /* 0x00005410b4b47816 */ /* 0x000fc6000000000b */
[----:B------:R-:W4:Y:S04]  /*aba0*/  LDL.LU R18, [R1+0x5b4] ;  /* 0x0005b40001127983 */ /* 0x000f280000300800 */
[----:B------:R-:W4:Y:S04]  /*abb0*/  LDL R195, [R1+0x510] ;  /* 0x0005100001c37983 */ /* 0x000f280000100800 */
[----:B------:R-:W4:Y:S04]  /*abc0*/  LDL.LU R176, [R1+0x5b0] ;  /* 0x0005b00001b07983 */ /* 0x000f280000300800 */
[----:B------:R-:W4:Y:S04]  /*abd0*/  LDL.LU R167, [R1+0x5ac] ;  /* 0x0005ac0001a77983 */ /* 0x000f280000300800 */
[----:B------:R-:W4:Y:S04]  /*abe0*/  LDL R11, [R1+0x50c] ;  /* 0x00050c00010b7983 */ /* 0x000f280000100800 */
[----:B------:R1:W-:Y:S02]  /*abf0*/  STS.128 [R198+UR7], R12 ;  /* 0x0000000cc6007988 */ /* 0x0003e40008000c07 */
[----:B-1----:R-:W-:-:S02]  /*ac00*/  PRMT R12, R5, 0x5410, R175 ;  /* 0x00005410050c7816 */ /* 0x002fc400000000af */
[----:B------:R-:W4:Y:S01]  /*ac10*/  LDL.LU R175, [R1+0x5a8] ;  /* 0x0005a80001af7983 */ /* 0x000f220000300800 */
[----:B------:R-:W-:Y:S02]  /*ac20*/  PRMT R13, R8, 0x5410, R7 ;  /* 0x00005410080d7816 */ /* 0x000fe40000000007 */
[----:B------:R-:W-:Y:S02]  /*ac30*/  PRMT R14, R6, 0x5410, R4 ;  /* 0x00005410060e7816 */ /* 0x000fe40000000004 */
[----:B------:R-:W-:Y:S01]  /*ac40*/  PRMT R15, R251, 0x5410, R249 ;  /* 0x00005410fb0f7816 */ /* 0x000fe200000000f9 */
[----:B------:R1:W-:Y:S01]  /*ac50*/  STS.128 [R198+UR7+0x2000], R180 ;  /* 0x002000b4c6007988 */ /* 0x0003e20008000c07 */
[----:B------:R-:W-:Y:S02]  /*ac60*/  LOP3.LUT R244, R244, 0xffff, RZ, 0xc0, !PT ;  /* 0x0000fffff4f47812 */ /* 0x000fe400078ec0ff */
[----:B------:R-:W-:Y:S01]  /*ac70*/  LOP3.LUT R242, R242, 0xffff, RZ, 0xc0, !PT ;  /* 0x0000fffff2f27812 */ /* 0x000fe200078ec0ff */
[----:B------:R-:W4:Y:S01]  /*ac80*/  LDL.LU R5, [R1+0x5a4] ;  /* 0x0005a40001057983 */ /* 0x000f220000300800 */
[----:B------:R-:W-:-:S02]  /*ac90*/  LOP3.LUT R240, R240, 0xffff, RZ, 0xc0, !PT ;  /* 0x0000fffff0f07812 */ /* 0x000fc400078ec0ff */
[----:B------:R-:W-:Y:S01]  /*aca0*/  LOP3.LUT R237, R237, 0xffff, RZ, 0xc0, !PT ;  /* 0x0000ffffeded7812 */ /* 0x000fe200078ec0ff */
[----:B------:R-:W4:Y:S01]  /*acb0*/  LDL.LU R7, [R1+0x5a0] ;  /* 0x0005a00001077983 */ /* 0x000f220000300800 */
[----:B------:R-:W-:Y:S02]  /*acc0*/  LOP3.LUT R233, R233, 0xffff, RZ, 0xc0, !PT ;  /* 0x0000ffffe9e97812 */ /* 0x000fe400078ec0ff */
[----:B------:R-:W-:Y:S01]  /*acd0*/  LOP3.LUT R231, R231, 0xffff, RZ, 0xc0, !PT ;  /* 0x0000ffffe7e77812 */ /* 0x000fe200078ec0ff */
[----:B------:R-:W4:Y:S01]  /*ace0*/  LDL.LU R8, [R1+0x59c] ;  /* 0x00059c0001087983 */ /* 0x000f220000300800 */
[----:B------:R-:W-:Y:S02]  /*acf0*/  LOP3.LUT R229, R229, 0xffff, RZ, 0xc0, !PT ;  /* 0x0000ffffe5e57812 */ /* 0x000fe400078ec0ff */
[----:B------:R-:W-:Y:S01]  /*ad00*/  LOP3.LUT R227, R227, 0xffff, RZ, 0xc0, !PT ;  /* 0x0000ffffe3e37812 */ /* 0x000fe200078ec0ff */
[----:B------:R-:W4:Y:S01]  /*ad10*/  LDL.LU R4, [R1+0x598] ;  /* 0x0005980001047983 */ /* 0x000f220000300800 */
[----:B------:R-:W-:-:S02]  /*ad20*/  LOP3.LUT R225, R225, 0xffff, RZ, 0xc0, !PT ;  /* 0x0000ffffe1e17812 */ /* 0x000fc400078ec0ff */
[----:B------:R-:W-:Y:S01]  /*ad30*/  LOP3.LUT R223, R223, 0xffff, RZ, 0xc0, !PT ;  /* 0x0000ffffdfdf7812 */ /* 0x000fe200078ec0ff */
[----:B------:R-:W4:Y:S01]  /*ad40*/  LDL.LU R6, [R1+0x594] ;  /* 0x0005940001067983 */ /* 0x000f220000300800 */
[----:B------:R-:W-:Y:S02]  /*ad50*/  LOP3.LUT R221, R221, 0xffff, RZ, 0xc0, !PT ;  /* 0x0000ffffdddd7812 */ /* 0x000fe400078ec0ff */
[----:B------:R-:W-:Y:S02]  /*ad60*/  LOP3.LUT R219, R219, 0xffff, RZ, 0xc0, !PT ;  /* 0x0000ffffdbdb7812 */ /* 0x000fe400078ec0ff */
[----:B------:R-:W-:Y:S02]  /*ad70*/  LOP3.LUT R243, R243, 0xffff, RZ, 0xc0, !PT ;  /* 0x0000fffff3f37812 */ /* 0x000fe400078ec0ff */
[----:B------:R-:W-:Y:S02]  /*ad80*/  LOP3.LUT R241, R241, 0xffff, RZ, 0xc0, !PT ;  /* 0x0000fffff1f17812 */ /* 0x000fe400078ec0ff */
[----:B------:R-:W-:-:S02]  /*ad90*/  LOP3.LUT R239, R239, 0xffff, RZ, 0xc0, !PT ;  /* 0x0000ffffefef7812 */ /* 0x000fc400078ec0ff */
[----:B------:R-:W-:Y:S02]  /*ada0*/  LOP3.LUT R235, R235, 0xffff, RZ, 0xc0, !PT ;  /* 0x0000ffffebeb7812 */ /* 0x000fe400078ec0ff */
        /* <DEDUP_REMOVED lines=30> */
[----:B------:R-:W-:Y:S02]  /*af90*/  PRMT R242, R244, 0x3340, R242 ;  /* 0x00003340f4f27816 */ /* 0x000fe400000000f2 */
[----:B------:R-:W-:Y:S02]  /*afa0*/  PRMT R237, R240, 0x3340, R237 ;  /* 0x00003340f0ed7816 */ /* 0x000fe400000000ed */
[----:B------:R-:W-:Y:S02]  /*afb0*/  PRMT R231, R233, 0x3340, R231 ;  /* 0x00003340e9e77816 */ /* 0x000fe400000000e7 */
[----:B------:R-:W-:Y:S02]  /*afc0*/  PRMT R162, R229, 0x3340, R227 ;  /* 0x00003340e5a27816 */ /* 0x000fe400000000e3 */
[----:B------:R-:W-:-:S02]  /*afd0*/  PRMT R223, R225, 0x3340, R223 ;  /* 0x00003340e1df7816 */ /* 0x000fc400000000df */
[----:B------:R-:W-:Y:S02]  /*afe0*/  PRMT R163, R221, 0x3340, R219 ;  /* 0x00003340dda37816 */ /* 0x000fe400000000db */
        /* <DEDUP_REMOVED lines=23> */
[----:B-1----:R-:W-:Y:S02]  /*b160*/  PRMT R180, R192, 0x5410, R196 ;  /* 0x00005410c0b47816 */ /* 0x002fe400000000c4 */
[----:B------:R-:W-:Y:S02]  /*b170*/  PRMT R181, R200, 0x5410, R204 ;  /* 0x00005410c8b57816 */ /* 0x000fe400000000cc */
[----:B------:R-:W-:Y:S01]  /*b180*/  PRMT R182, R208, 0x5410, R212 ;  /* 0x00005410d0b67816 */ /* 0x000fe200000000d4 */
[----:B---3--:R-:W-:Y:S04]  /*b190*/  STS.128 [R194+UR7], R184 ;  /* 0x000000b8c2007988 */ /* 0x008fe80008000c07 */
[----:B------:R1:W-:Y:S02]  /*b1a0*/  STS.128 [R194+UR7+0x2000], R12 ;  /* 0x0020000cc2007988 */ /* 0x0003e40008000c07 */
[----:B-1----:R-:W1:Y:S01]  /*b1b0*/  S2R R194, SR_TID.X ;  /* 0x0000000000c27919 */ /* 0x002e620000002100 */
[----:B--2---:R-:W-:-:S02]  /*b1c0*/  LOP3.LUT R188, R188, 0xffff, RZ, 0xc0, !PT ;  /* 0x0000ffffbcbc7812 */ /* 0x004fc400078ec0ff */
[----:B------:R-:W-:Y:S02]  /*b1d0*/  LOP3.LUT R166, R166, 0xffff, RZ, 0xc0, !PT ;  /* 0x0000ffffa6a67812 */ /* 0x000fe400078ec0ff */
[----:B------:R-:W-:Y:S02]  /*b1e0*/  LOP3.LUT R161, R161, 0xffff, RZ, 0xc0, !PT ;  /* 0x0000ffffa1a17812 */ /* 0x000fe400078ec0ff */
[----:B------:R-:W-:Y:S02]  /*b1f0*/  LOP3.LUT R168, R168, 0xffff, RZ, 0xc0, !PT ;  /* 0x0000ffffa8a87812 */ /* 0x000fe400078ec0ff */
[----:B------:R-:W-:Y:S02]  /*b200*/  PRMT R166, R188, 0x3340, R166 ;  /* 0x00003340bca67816 */ /* 0x000fe400000000a6 */
[----:B0-----:R-:W-:Y:S02]  /*b210*/  PRMT R10, R161, 0x3340, R168 ;  /* 0x00003340a10a7816 */ /* 0x001fe400000000a8 */
[----:B------:R-:W-:-:S02]  /*b220*/  PRMT R161, R242, 0x5410, R237 ;  /* 0x00005410f2a17816 */ /* 0x000fc400000000ed */
[----:B------:R-:W-:Y:S02]  /*b230*/  PRMT R168, R245, 0x5410, R248 ;  /* 0x00005410f5a87816 */ /* 0x000fe400000000f8 */
[----:B------:R-:W-:Y:S02]  /*b240*/  PRMT R183, R216, 0x5410, R166 ;  /* 0x00005410d8b77816 */ /* 0x000fe400000000a6 */
[----:B------:R-:W-:Y:S02]  /*b250*/  PRMT R184, R193, 0x5410, R197 ;  /* 0x00005410c1b87816 */ /* 0x000fe400000000c5 */
[----:B------:R-:W-:Y:S02]  /*b260*/  PRMT R185, R201, 0x5410, R205 ;  /* 0x00005410c9b97816 */ /* 0x000fe400000000cd */
[----:B------:R-:W-:Y:S02]  /*b270*/  PRMT R186, R209, 0x5410, R213 ;  /* 0x00005410d1ba7816 */ /* 0x000fe400000000d5 */
[----:B------:R-:W-:Y:S01]  /*b280*/  PRMT R187, R190, 0x5410, R10 ;  /* 0x00005410bebb7816 */ /* 0x000fe2000000000a */
[----:B----4-:R-:W-:Y:S04]  /*b290*/  STS.128 [R195+UR7], R160 ;  /* 0x000000a0c3007988 */ /* 0x010fe80008000c07 */
[----:B------:R-:W-:Y:S01]  /*b2a0*/  STS.128 [R195+UR7+0x2000], R168 ;  /* 0x002000a8c3007988 */ /* 0x000fe20008000c07 */
[----:B-1----:R-:W-:-:S03]  /*b2b0*/  LOP3.LUT R194, R194, 0x7f, RZ, 0xc0, !PT ;  /* 0x0000007fc2c27812 */ /* 0x002fc600078ec0ff */
[----:B------:R-:W-:Y:S04]  /*b2c0*/  STS.128 [R11+UR7], R180 ;  /* 0x000000b40b007988 */ /* 0x000fe80008000c07 */
[----:B------:R-:W-:Y:S04]  /*b2d0*/  STS.128 [R11+UR7+0x2000], R184 ;  /* 0x002000b80b007988 */ /* 0x000fe80008000c07 */
[----:B------:R-:W-:Y:S04]  /*b2e0*/  STS.U8 [R194+UR7+0x4000], R175 ;  /* 0x004000afc2007988 */ /* 0x000fe80008000007 */
[----:B------:R-:W-:Y:S04]  /*b2f0*/  STS.U8 [R194+UR7+0x4200], R172 ;  /* 0x004200acc2007988 */ /* 0x000fe80008000007 */
[----:B------:R-:W-:Y:S04]  /*b300*/  STS.U8 [R194+UR7+0x4400], R22 ;  /* 0x00440016c2007988 */ /* 0x000fe80008000007 */
[----:B------:R-:W-:Y:S04]  /*b310*/  STS.U8 [R194+UR7+0x4600], R154 ;  /* 0x0046009ac2007988 */ /* 0x000fe80008000007 */
[----:B------:R-:W-:Y:S04]  /*b320*/  STS.U8 [R194+UR7+0x4800], R158 ;  /* 0x0048009ec2007988 */ /* 0x000fe80008000007 */
[----:B------:R0:W-:Y:S04]  /*b330*/  STS.U8 [R194+UR7+0x4a00], R9 ;  /* 0x004a0009c2007988 */ /* 0x0001e80008000007 */
[----:B0-----:R-:W2:Y:S04]  /*b340*/  LDL R9, [R1+0x56c] ;  /* 0x00056c0001097983 */ /* 0x001ea80000100800 */
[----:B------:R-:W3:Y:S04]  /*b350*/  LDL.LU R239, [R1+0x504] ;  /* 0x0005040001ef7983 */ /* 0x000ee80000300800 */
[----:B------:R-:W4:Y:S04]  /*b360*/  LDL.LU R235, [R1+0x4fc] ;  /* 0x0004fc0001eb7983 */ /* 0x000f280000300800 */
[----:B------:R-:W2:Y:S04]  /*b370*/  LDL.LU R240, [R1+0x4f4] ;  /* 0x0004f40001f07983 */ /* 0x000ea80000300800 */
[----:B------:R-:W2:Y:S01]  /*b380*/  LDL.LU R244, [R1+0x4ec] ;  /* 0x0004ec0001f47983 */ /* 0x000ea20000300800 */
[----:B------:R-:W0:Y:S03]  /*b390*/  S2R R246, SR_TID.X ;  /* 0x0000000000f67919 */ /* 0x000e260000002100 */
[----:B------:R-:W-:Y:S04]  /*b3a0*/  STS.U8 [R194+UR7+0x4c00], R177 ;  /* 0x004c00b1c2007988 */ /* 0x000fe80008000007 */
[----:B------:R-:W-:Y:S01]  /*b3b0*/  STS.U8 [R194+UR7+0x4e00], R191 ;  /* 0x004e00bfc2007988 */ /* 0x000fe20008000007 */
[----:B0-----:R-:W-:-:S04]  /*b3c0*/  LOP3.LUT R246, R246, 0x7f, RZ, 0xc0, !PT ;  /* 0x0000007ff6f67812 */ /* 0x001fc800078ec0ff */
[----:B------:R-:W-:-:S05]  /*b3d0*/  LOP3.LUT R11, R246, 0x10, RZ, 0x3c, !PT ;  /* 0x00000010f60b7812 */ /* 0x000fca00078e3cff */
[----:B------:R-:W-:Y:S04]  /*b3e0*/  STS.U8 [R11+UR7+0x4080], R167 ;  /* 0x004080a70b007988 */ /* 0x000fe80008000007 */
[----:B------:R-:W-:Y:S04]  /*b3f0*/  STS.U8 [R11+UR7+0x4280], R155 ;  /* 0x0042809b0b007988 */ /* 0x000fe80008000007 */
[----:B------:R-:W-:Y:S04]  /*b400*/  STS.U8 [R11+UR7+0x4480], R23 ;  /* 0x004480170b007988 */ /* 0x000fe80008000007 */
[----:B------:R-:W-:Y:S04]  /*b410*/  STS.U8 [R11+UR7+0x4680], R153 ;  /* 0x004680990b007988 */ /* 0x000fe80008000007 */
[----:B------:R-:W-:Y:S04]  /*b420*/  STS.U8 [R11+UR7+0x4880], R152 ;  /* 0x004880980b007988 */ /* 0x000fe80008000007 */
[----:B------:R-:W-:Y:S04]  /*b430*/  STS.U8 [R11+UR7+0x4a80], R165 ;  /* 0x004a80a50b007988 */ /* 0x000fe80008000007 */
[----:B------:R-:W-:Y:S04]  /*b440*/  STS.U8 [R11+UR7+0x4c80], R178 ;  /* 0x004c80b20b007988 */ /* 0x000fe80008000007 */
[----:B------:R0:W-:Y:S02]  /*b450*/  STS.U8 [R11+UR7+0x4e80], R234 ;  /* 0x004e80ea0b007988 */ /* 0x0001e40008000007 */
[----:B0-----:R-:W-:-:S05]  /*b460*/  LOP3.LUT R11, R194, 0x20, RZ, 0x3c, !PT ;  /* 0x00000020c20b7812 */ /* 0x001fca00078e3cff */
[----:B------:R-:W-:Y:S04]  /*b470*/  STS.U8 [R11+UR7+0x4100], R176 ;  /* 0x004100b00b007988 */ /* 0x000fe80008000007 */
[----:B------:R-:W-:Y:S04]  /*b480*/  STS.U8 [R11+UR7+0x4300], R156 ;  /* 0x0043009c0b007988 */ /* 0x000fe80008000007 */
[----:B------:R-:W-:Y:S04]  /*b490*/  STS.U8 [R11+UR7+0x4500], R21 ;  /* 0x004500150b007988 */ /* 0x000fe80008000007 */
[----:B------:R-:W-:Y:S04]  /*b4a0*/  STS.U8 [R11+UR7+0x4700], R20 ;  /* 0x004700140b007988 */ /* 0x000fe80008000007 */
[----:B------:R-:W-:Y:S01]  /*b4b0*/  STS.U8 [R11+UR7+0x4900], R19 ;  /* 0x004900130b007988 */ /* 0x000fe20008000007 */
[----:B------:R-:W-:-:S03]  /*b4c0*/  IADD3 R8, P2, R8, UR9, RZ ;  /* 0x0000000908087c10 */ /* 0x000fc6000ff5e0ff */
[----:B------:R-:W-:Y:S04]  /*b4d0*/  STS.U8 [R11+UR7+0x4b00], R173 ;  /* 0x004b00ad0b007988 */ /* 0x000fe80008000007 */
[----:B------:R-:W-:Y:S04]  /*b4e0*/  STS.U8 [R11+UR7+0x4d00], R179 ;  /* 0x004d00b30b007988 */ /* 0x000fe80008000007 */
[----:B------:R0:W-:Y:S01]  /*b4f0*/  STS.U8 [R11+UR7+0x4f00], R236 ;  /* 0x004f00ec0b007988 */ /* 0x0001e20008000007 */
[----:B------:R-:W-:Y:S02]  /*b500*/  IADD3.X R4, R4, UR6, RZ, P2, !PT ;  /* 0x0000000604047c10 */ /* 0x000fe400097fe4ff */
[----:B------:R-:W-:Y:S01]  /*b510*/  IADD3 R5, P2, R5, UR9, RZ ;  /* 0x0000000905057c10 */ /* 0x000fe2000ff5e0ff */
[----:B0-----:R-:W2:Y:S04]  /*b520*/  LDL.LU R11, [R1+0x4dc] ;  /* 0x0004dc00010b7983 */ /* 0x001ea80000300800 */
[----:B------:R-:W2:Y:S04]  /*b530*/  LDL.LU R246, [R1+0x500] ;  /* 0x0005000001f67983 */ /* 0x000ea80000300800 */
[----:B------:R-:W2:Y:S01]  /*b540*/  LDL.LU R243, [R1+0x4d4] ;  /* 0x0004d40001f37983 */ /* 0x000ea20000300800 */
[----:B---3--:R-:W-:-:S02]  /*b550*/  IADD3 R239, P4, R239, UR9, RZ ;  /* 0x00000009efef7c10 */ /* 0x008fc4000ff9e0ff */
[----:B----4-:R-:W-:-:S03]  /*b560*/  IADD3 R235, P5, R235, UR9, RZ ;  /* 0x00000009ebeb7c10 */ /* 0x010fc6000ffbe0ff */
[----:B------:R-:W-:Y:S01]  /*b570*/  STL [R1+0x504], R239 ;  /* 0x000504ef01007387 */ /* 0x000fe20000100800 */
[----:B--2---:R-:W-:-:S03]  /*b580*/  IADD3 R240, P6, R240, UR9, RZ ;  /* 0x00000009f0f07c10 */ /* 0x004fc6000ffde0ff */
[----:B------:R-:W2:Y:S01]  /*b590*/  LDL.LU R202, [R1+0x4f8] ;  /* 0x0004f80001ca7983 */ /* 0x000ea20000300800 */
[----:B------:R-:W-:-:S03]  /*b5a0*/  IADD3 R244, P1, R244, UR9, RZ ;  /* 0x00000009f4f47c10 */ /* 0x000fc6000ff3e0ff */
[----:B------:R0:W-:Y:S04]  /*b5b0*/  STL [R1+0x4fc], R235 ;  /* 0x0004fceb01007387 */ /* 0x0001e80000100800 */
[----:B------:R-:W3:Y:S04]  /*b5c0*/  LDL.LU R199, [R1+0x4cc] ;  /* 0x0004cc0001c77983 */ /* 0x000ee80000300800 */
[----:B------:R-:W-:Y:S04]  /*b5d0*/  STL [R1+0x4f4], R240 ;  /* 0x0004f4f001007387 */ /* 0x000fe80000100800 */
[----:B0-----:R-:W4:Y:S04]  /*b5e0*/  LDL.LU R235, [R1+0x4f0] ;  /* 0x0004f00001eb7983 */ /* 0x001f280000300800 */
[----:B------:R-:W-:Y:S04]  /*b5f0*/  STL [R1+0x4ec], R244 ;  /* 0x0004ecf401007387 */ /* 0x000fe80000100800 */
[----:B------:R0:W-:Y:S04]  /*b600*/  STL [R1+0x4e4], R5 ;  /* 0x0004e40501007387 */ /* 0x0001e80000100800 */
[----:B0-----:R-:W2:Y:S04]  /*b610*/  LDL.LU R5, [R1+0x590] ;  /* 0x0005900001057983 */ /* 0x001ea80000300800 */
[----:B------:R-:W3:Y:S01]  /*b620*/  LDL.LU R198, [R1+0x4c4] ;  /* 0x0004c40001c67983 */ /* 0x000ee20000300800 */
[----:B------:R-:W-:-:S03]  /*b630*/  LOP3.LUT R10, R194, 0x30, RZ, 0x3c, !PT ;  /* 0x00000030c20a7812 */ /* 0x000fc600078e3cff */
[----:B------:R-:W3:Y:S04]  /*b640*/  LDL.LU R195, [R1+0x4e8] ;  /* 0x0004e80001c37983 */ /* 0x000ee80000300800 */
[----:B------:R-:W3:Y:S01]  /*b650*/  LDL.LU R244, [R1+0x4bc] ;  /* 0x0004bc0001f47983 */ /* 0x000ee20000300800 */
[----:B------:R-:W-:-:S03]  /*b660*/  IADD3 R7, P3, R7, UR9, RZ ;  /* 0x0000000907077c10 */ /* 0x000fc6000ff7e0ff */
[----:B------:R-:W3:Y:S04]  /*b670*/  LDL.LU R194, [R1+0x4e0] ;  /* 0x0004e00001c27983 */ /* 0x000ee80000300800 */
        /* <DEDUP_REMOVED lines=9> */
[----:B------:R-:W3:Y:S01]  /*b710*/  LDL.LU R229, [R1+0x4b8] ;  /* 0x0004b80001e57983 */ /* 0x000ee20000300800 */
[----:B------:R-:W-:-:S02]  /*b720*/  IADD3.X R246, R246, UR6, RZ, P4, !PT ;  /* 0x00000006f6f67c10 */ /* 0x000fc4000a7fe4ff */
[----:B--2---:R-:W-:Y:S02]  /*b730*/  IADD3.X R5, R5, UR6, RZ, P3, !PT ;  /* 0x0000000605057c10 */ /* 0x004fe40009ffe4ff */
[----:B------:R-:W-:-:S05]  /*b740*/  IADD3 R11, P3, R11, UR9, RZ ;  /* 0x000000090b0b7c10 */ /* 0x000fca000ff7e0ff */
[----:B------:R0:W-:Y:S04]  /*b750*/  STL [R1+0x4dc], R11 ;  /* 0x0004dc0b01007387 */ /* 0x0001e80000100800 */
[----:B0-----:R-:W2:Y:S04]  /*b760*/  LDL.LU R11, [R1+0x48c] ;  /* 0x00048c00010b7983 */ /* 0x001ea80000300800 */
[----:B------:R0:W-:Y:S04]  /*b770*/  STL [R1+0x500], R246 ;  /* 0x000500f601007387 */ /* 0x0001e80000100800 */
[----:B0-----:R-:W2:Y:S01]  /*b780*/  LDL.LU R246, [R1+0x4b0] ;  /* 0x0004b00001f67983 */ /* 0x001ea20000300800 */
[----:B------:R-:W-:-:S03]  /*b790*/  IADD3 R243, P4, R243, UR9, RZ ;  /* 0x00000009f3f37c10 */ /* 0x000fc6000ff9e0ff */
[----:B------:R-:W2:Y:S04]  /*b7a0*/  LDL.LU R227, [R1+0x484] ;  /* 0x0004840001e37983 */ /* 0x000ea80000300800 */
[----:B------:R-:W2:Y:S01]  /*b7b0*/  LDL.LU R232, [R1+0x4a8] ;  /* 0x0004a80001e87983 */ /* 0x000ea20000300800 */
[----:B----4-:R-:W-:-:S03]  /*b7c0*/  IADD3.X R235, R235, UR6, RZ, P6, !PT ;  /* 0x00000006ebeb7c10 */ /* 0x010fc6000b7fe4ff */
[----:B------:R-:W4:Y:S01]  /*b7d0*/  LDL.LU R233, [R1+0x47c] ;  /* 0x00047c0001e97983 */ /* 0x000f220000300800 */
[----:B------:R-:W-:-:S03]  /*b7e0*/  IADD3.X R202, R202, UR6, RZ, P5, !PT ;  /* 0x00000006caca7c10 */ /* 0x000fc6000affe4ff */
[----:B------:R0:W-:Y:S04]  /*b7f0*/  STL [R1+0x4d4], R243 ;  /* 0x0004d4f301007387 */ /* 0x0001e80000100800 */
[----:B------:R-:W4:Y:S01]  /*b800*/  LDL.LU R239, [R1+0x4a0] ;  /* 0x0004a00001ef7983 */ /* 0x000f220000300800 */
[----:B---3--:R-:W-:Y:S02]  /*b810*/  IADD3 R199, P5, R199, UR9, RZ ;  /* 0x00000009c7c77c10 */ /* 0x008fe4000ffbe0ff */
[----:B------:R-:W-:Y:S01]  /*b820*/  IADD3.X R195, R195, UR6, RZ, P1, !PT ;  /* 0x00000006c3c37c10 */ /* 0x000fe20008ffe4ff */
[----:B0-----:R-:W3:Y:S01]  /*b830*/  LDL.LU R243, [R1+0x474] ;  /* 0x0004740001f37983 */ /* 0x001ee20000300800 */
[----:B------:R-:W-:Y:S02]  /*b840*/  IADD3 R244, P1, R244, UR9, RZ ;  /* 0x00000009f4f47c10 */ /* 0x000fe4000ff3e0ff */
[----:B------:R-:W-:Y:S01]  /*b850*/  IADD3 R198, P6, R198, UR9, RZ ;  /* 0x00000009c6c67c10 */ /* 0x000fe2000ffde0ff */
[----:B------:R0:W-:Y:S04]  /*b860*/  STL [R1+0x4f0], R235 ;  /* 0x0004f0eb01007387 */ /* 0x0001e80000100800 */
[----:B------:R-:W-:Y:S01]  /*b870*/  STL [R1+0x4f8], R202 ;  /* 0x0004f8ca01007387 */ /* 0x000fe20000100800 */
[----:B------:R-:W-:-:S03]  /*b880*/  IADD3.X R194, R194, UR6, RZ, P2, !PT ;  /* 0x00000006c2c27c10 */ /* 0x000fc600097fe4ff */
[----:B0-----:R-:W3:Y:S01]  /*b890*/  LDL.LU R235, [R1+0x498] ;  /* 0x0004980001eb7983 */ /* 0x001ee20000300800 */
[----:B------:R-:W-:-:S03]  /*b8a0*/  IADD3 R220, P2, R220, UR9, RZ ;  /* 0x00000009dcdc7c10 */ /* 0x000fc6000ff5e0ff */
[----:B------:R-:W-:Y:S01]  /*b8b0*/  STL [R1+0x4cc], R199 ;  /* 0x0004ccc701007387 */ /* 0x000fe20000100800 */
[----:B------:R-:W-:-:S03]  /*b8c0*/  IADD3.X R221, R221, UR6, RZ, P3, !PT ;  /* 0x00000006dddd7c10 */ /* 0x000fc60009ffe4ff */
[----:B------:R0:W-:Y:S01]  /*b8d0*/  STL [R1+0x4bc], R244 ;  /* 0x0004bcf401007387 */ /* 0x0001e20000100800 */
[----:B------:R-:W-:-:S03]  /*b8e0*/  IADD3 R219, P3, R219, UR9, RZ ;  /* 0x00000009dbdb7c10 */ /* 0x000fc6000ff7e0ff */
[----:B------:R-:W-:Y:S01]  /*b8f0*/  STL [R1+0x4c4], R198 ;  /* 0x0004c4c601007387 */ /* 0x000fe20000100800 */
[----:B------:R-:W-:Y:S02]  /*b900*/  IADD3.X R224, R224, UR6, RZ, P4, !PT ;  /* 0x00000006e0e07c10 */ /* 0x000fe4000a7fe4ff */
[----:B------:R-:W-:Y:S01]  /*b910*/  IADD3 R222, P4, R222, UR9, RZ ;  /* 0x00000009dede7c10 */ /* 0x000fe2000ff9e0ff */
[----:B0-----:R-:W3:Y:S01]  /*b920*/  LDL.LU R244, [R1+0x46c] ;  /* 0x00046c0001f47983 */ /* 0x001ee20000300800 */
[----:B------:R-:W-:-:S03]  /*b930*/  IADD3.X R225, R225, UR6, RZ, P5, !PT ;  /* 0x00000006e1e17c10 */ /* 0x000fc6000affe4ff */
[----:B------:R-:W-:Y:S01]  /*b940*/  STL [R1+0x4e8], R195 ;  /* 0x0004e8c301007387 */ /* 0x000fe20000100800 */
[----:B------:R-:W-:-:S03]  /*b950*/  IADD3.X R226, R226, UR6, RZ, P6, !PT ;  /* 0x00000006e2e27c10 */ /* 0x000fc6000b7fe4ff */
[----:B------:R-:W-:Y:S01]  /*b960*/  STL [R1+0x4e0], R194 ;  /* 0x0004e0c201007387 */ /* 0x000fe20000100800 */
[----:B------:R-:W-:-:S03]  /*b970*/  IADD3 R240, P6, R240, UR9, RZ ;  /* 0x00000009f0f07c10 */ /* 0x000fc6000ffde0ff */
[----:B------:R-:W-:Y:S01]  /*b980*/  STL [R1+0x4b4], R220 ;  /* 0x0004b4dc01007387 */ /* 0x000fe20000100800 */
[----:B------:R-:W-:-:S03]  /*b990*/  IADD3 R228, P5, R228, UR9, RZ ;  /* 0x00000009e4e47c10 */ /* 0x000fc6000ffbe0ff */
[----:B------:R-:W-:Y:S01]  /*b9a0*/  STL [R1+0x4d8], R221 ;  /* 0x0004d8dd01007387 */ /* 0x000fe20000100800 */
[----:B------:R-:W-:-:S03]  /*b9b0*/  IADD3.X R229, R229, UR6, RZ, P1, !PT ;  /* 0x00000006e5e57c10 */ /* 0x000fc60008ffe4ff */
[----:B------:R-:W-:Y:S04]  /*b9c0*/  STL [R1+0x4ac], R219 ;  /* 0x0004acdb01007387 */ /* 0x000fe80000100800 */
[----:B------:R-:W-:Y:S04]  /*b9d0*/  STL [R1+0x4d0], R224 ;  /* 0x0004d0e001007387 */ /* 0x000fe80000100800 */
[----:B------:R-:W-:Y:S04]  /*b9e0*/  STL [R1+0x4a4], R222 ;  /* 0x0004a4de01007387 */ /* 0x000fe80000100800 */
[----:B------:R-:W-:Y:S04]  /*b9f0*/  STL [R1+0x4c8], R225 ;  /* 0x0004c8e101007387 */ /* 0x000fe80000100800 */
[----:B------:R0:W-:Y:S04]  /*ba00*/  STL [R1+0x494], R240 ;  /* 0x000494f001007387 */ /* 0x0001e80000100800 */
[----:B------:R-:W-:Y:S04]  /*ba10*/  STL [R1+0x49c], R228 ;  /* 0x00049ce401007387 */ /* 0x000fe80000100800 */
[----:B0-----:R-:W3:Y:S04]  /*ba20*/  LDL.LU R240, [R1+0x490] ;  /* 0x0004900001f07983 */ /* 0x001ee80000300800 */
[----:B------:R-:W-:Y:S01]  /*ba30*/  STL [R1+0x4c0], R226 ;  /* 0x0004c0e201007387 */ /* 0x000fe20000100800 */
[----:B--2---:R-:W-:-:S05]  /*ba40*/  IADD3 R11, P1, R11, UR9, RZ ;  /* 0x000000090b0b7c10 */ /* 0x004fca000ff3e0ff */
[----:B------:R0:W-:Y:S01]  /*ba50*/  STL [R1+0x48c], R11 ;  /* 0x00048c0b01007387 */ /* 0x0001e20000100800 */
[----:B------:R-:W-:-:S03]  /*ba60*/  IADD3.X R246, R246, UR6, RZ, P2, !PT ;  /* 0x00000006f6f67c10 */ /* 0x000fc600097fe4ff */
[----:B0-----:R-:W2:Y:S04]  /*ba70*/  LDL.LU R11, [R1+0x464] ;  /* 0x00046400010b7983 */ /* 0x001ea80000300800 */
[----:B------:R-:W-:Y:S04]  /*ba80*/  STL [R1+0x4b8], R229 ;  /* 0x0004b8e501007387 */ /* 0x000fe80000100800 */
[----:B------:R0:W-:Y:S04]  /*ba90*/  STL [R1+0x4b0], R246 ;  /* 0x0004b0f601007387 */ /* 0x0001e80000100800 */
[----:B0-----:R-:W2:Y:S01]  /*baa0*/  LDL.LU R246, [R1+0x488] ;  /* 0x0004880001f67983 */ /* 0x001ea20000300800 */
[----:B------:R-:W-:-:S02]  /*bab0*/  IADD3 R227, P2, R227, UR9, RZ ;  /* 0x00000009e3e37c10 */ /* 0x000fc4000ff5e0ff */
[----:B------:R-:W-:Y:S02]  /*bac0*/  IADD3.X R232, R232, UR6, RZ, P3, !PT ;  /* 0x00000006e8e87c10 */ /* 0x000fe40009ffe4ff */
[----:B----4-:R-:W-:Y:S01]  /*bad0*/  IADD3 R233, P3, R233, UR9, RZ ;  /* 0x00000009e9e97c10 */ /* 0x010fe2000ff7e0ff */
[----:B------:R-:W-:Y:S01]  /*bae0*/  STL [R1+0x484], R227 ;  /* 0x000484e301007387 */ /* 0x000fe20000100800 */
[----:B------:R-:W-:Y:S02]  /*baf0*/  IADD3.X R239, R239, UR6, RZ, P4, !PT ;  /* 0x00000006efef7c10 */ /* 0x000fe4000a7fe4ff */
[----:B---3--:R-:W-:Y:S01]  /*bb00*/  IADD3 R243, P4, R243, UR9, RZ ;  /* 0x00000009f3f37c10 */ /* 0x008fe2000ff9e0ff */
[----:B------:R-:W-:Y:S04]  /*bb10*/  STL [R1+0x4a8], R232 ;  /* 0x0004a8e801007387 */ /* 0x000fe80000100800 */
[----:B------:R-:W3:Y:S04]  /*bb20*/  LDL.LU R206, [R1+0x45c] ;  /* 0x00045c0001ce7983 */ /* 0x000ee80000300800 */
[----:B------:R-:W-:Y:S04]  /*bb30*/  STL [R1+0x47c], R233 ;  /* 0x00047ce901007387 */ /* 0x000fe80000100800 */
[----:B------:R-:W4:Y:S01]  /*bb40*/  LDL.LU R203, [R1+0x480] ;  /* 0x0004800001cb7983 */ /* 0x000f220000300800 */
[----:B------:R-:W-:-:S03]  /*bb50*/  IADD3.X R235, R235, UR6, RZ, P5, !PT ;  /* 0x00000006ebeb7c10 */ /* 0x000fc6000affe4ff */
[----:B------:R-:W-:Y:S04]  /*bb60*/  STL [R1+0x4a0], R239 ;  /* 0x0004a0ef01007387 */ /* 0x000fe80000100800 */
[----:B------:R-:W4:Y:S04]  /*bb70*/  LDL.LU R202, [R1+0x454] ;  /* 0x0004540001ca7983 */ /* 0x000f280000300800 */
[----:B------:R0:W-:Y:S04]  /*bb80*/  STL [R1+0x474], R243 ;  /* 0x000474f301007387 */ /* 0x0001e80000100800 */
[----:B------:R-:W4:Y:S01]  /*bb90*/  LDL.LU R199, [R1+0x478] ;  /* 0x0004780001c77983 */ /* 0x000f220000300800 */
[----:B------:R-:W-:-:S03]  /*bba0*/  IADD3 R244, P5, R244, UR9, RZ ;  /* 0x00000009f4f47c10 */ /* 0x000fc6000ffbe0ff */
[----:B0-----:R-:W4:Y:S04]  /*bbb0*/  LDL.LU R243, [R1+0x44c] ;  /* 0x00044c0001f37983 */ /* 0x001f280000300800 */
[----:B------:R-:W4:Y:S04]  /*bbc0*/  LDL.LU R198, [R1+0x470] ;  /* 0x0004700001c67983 */ /* 0x000f280000300800 */
[----:B------:R-:W4:Y:S04]  /*bbd0*/  LDL.LU R195, [R1+0x444] ;  /* 0x0004440001c37983 */ /* 0x000f280000300800 */
[----:B------:R0:W-:Y:S04]  /*bbe0*/  STL [R1+0x498], R235 ;  /* 0x000498eb01007387 */ /* 0x0001e80000100800 */
[----:B0-----:R-:W4:Y:S04]  /*bbf0*/  LDL.LU R235, [R1+0x468] ;  /* 0x0004680001eb7983 */ /* 0x001f280000300800 */
[----:B------:R-:W4:Y:S04]  /*bc00*/  LDL.LU R194, [R1+0x43c] ;  /* 0x00043c0001c27983 */ /* 0x000f280000300800 */
[----:B------:R-:W4:Y:S04]  /*bc10*/  LDL.LU R220, [R1+0x460] ;  /* 0x0004600001dc7983 */ /* 0x000f280000300800 */
[----:B------:R-:W4:Y:S04]  /*bc20*/  LDL.LU R221, [R1+0x434] ;  /* 0x0004340001dd7983 */ /* 0x000f280000300800 */
[----:B------:R0:W-:Y:S04]  /*bc30*/  STL [R1+0x46c], R244 ;  /* 0x00046cf401007387 */ /* 0x0001e80000100800 */
[----:B------:R-:W4:Y:S04]  /*bc40*/  LDL.LU R219, [R1+0x458] ;  /* 0x0004580001db7983 */ /* 0x000f280000300800 */
[----:B------:R-:W4:Y:S04]  /*bc50*/  LDL.LU R224, [R1+0x42c] ;  /* 0x00042c0001e07983 */ /* 0x000f280000300800 */
[----:B------:R-:W4:Y:S01]  /*bc60*/  LDL.LU R222, [R1+0x450] ;  /* 0x0004500001de7983 */ /* 0x000f220000300800 */
[----:B------:R-:W-:-:S03]  /*bc70*/  IADD3.X R240, R240, UR6, RZ, P6, !PT ;  /* 0x00000006f0f07c10 */ /* 0x000fc6000b7fe4ff */
[----:B------:R-:W4:Y:S04]  /*bc80*/  LDL.LU R225, [R1+0x424] ;  /* 0x0004240001e17983 */ /* 0x000f280000300800 */
[----:B------:R-:W4:Y:S04]  /*bc90*/  LDL.LU R228, [R1+0x448] ;  /* 0x0004480001e47983 */ /* 0x000f280000300800 */
[----:B------:R-:W4:Y:S04]  /*bca0*/  LDL.LU R226, [R1+0x41c] ;  /* 0x00041c0001e27983 */ /* 0x000f280000300800 */
[----:B0-----:R-:W4:Y:S04]  /*bcb0*/  LDL.LU R244, [R1+0x440] ;  /* 0x0004400001f47983 */ /* 0x001f280000300800 */
[----:B------:R-:W4:Y:S04]  /*bcc0*/  LDL.LU R229, [R1+0x414] ;  /* 0x0004140001e57983 */ /* 0x000f280000300800 */
[----:B------:R0:W-:Y:S04]  /*bcd0*/  STL [R1+0x490], R240 ;  /* 0x000490f001007387 */ /* 0x0001e80000100800 */
[----:B0-----:R-:W4:Y:S01]  /*bce0*/  LDL.LU R240, [R1+0x438] ;  /* 0x0004380001f07983 */ /* 0x001f220000300800 */
[----:B--2---:R-:W-:-:S05]  /*bcf0*/  IADD3 R11, P6, R11, UR9, RZ ;  /* 0x000000090b0b7c10 */ /* 0x004fca000ffde0ff */
[----:B------:R0:W-:Y:S04]  /*bd00*/  STL [R1+0x464], R11 ;  /* 0x0004640b01007387 */ /* 0x0001e80000100800 */
[----:B0-----:R-:W2:Y:S01]  /*bd10*/  LDL.LU R11, [R1+0x40c] ;  /* 0x00040c00010b7983 */ /* 0x001ea20000300800 */
[----:B------:R-:W-:-:S03]  /*bd20*/  IADD3.X R246, R246, UR6, RZ, P1, !PT ;  /* 0x00000006f6f67c10 */ /* 0x000fc60008ffe4ff */
[----:B------:R-:W2:Y:S04]  /*bd30*/  LDL.LU R227, [R1+0x430] ;  /* 0x0004300001e37983 */ /* 0x000ea80000300800 */
[----:B------:R-:W2:Y:S04]  /*bd40*/  LDL.LU R232, [R1+0x404] ;  /* 0x0004040001e87983 */ /* 0x000ea80000300800 */
[----:B------:R-:W2:Y:S04]  /*bd50*/  LDL.LU R233, [R1+0x428] ;  /* 0x0004280001e97983 */ /* 0x000ea80000300800 */
[----:B------:R0:W-:Y:S04]  /*bd60*/  STL [R1+0x488], R246 ;  /* 0x000488f601007387 */ /* 0x0001e80000100800 */
[----:B------:R-:W2:Y:S04]  /*bd70*/  LDL.LU R239, [R1+0x3fc] ;  /* 0x0003fc0001ef7983 */ /* 0x000ea80000300800 */
[----:B0-----:R-:W2:Y:S01]  /*bd80*/  LDL.LU R246, [R1+0x420] ;  /* 0x0004200001f67983 */ /* 0x001ea20000300800 */
[----:B---3--:R-:W-:-:S02]  /*bd90*/  IADD3 R206, P1, R206, UR9, RZ ;  /* 0x00000009cece7c10 */ /* 0x008fc4000ff3e0ff */
[----:B----4-:R-:W-:Y:S02]  /*bda0*/  IADD3.X R203, R203, UR6, RZ, P2, !PT ;  /* 0x00000006cbcb7c10 */ /* 0x010fe400097fe4ff */
[----:B------:R-:W-:Y:S01]  /*bdb0*/  IADD3 R202, P2, R202, UR9, RZ ;  /* 0x00000009caca7c10 */ /* 0x000fe2000ff5e0ff */
[----:B------:R-:W-:Y:S01]  /*bdc0*/  STL [R1+0x45c], R206 ;  /* 0x00045cce01007387 */ /* 0x000fe20000100800 */
[----:B------:R-:W-:-:S03]  /*bdd0*/  IADD3.X R199, R199, UR6, RZ, P3, !PT ;  /* 0x00000006c7c77c10 */ /* 0x000fc60009ffe4ff */
[----:B------:R-:W-:Y:S01]  /*bde0*/  STL [R1+0x480], R203 ;  /* 0x000480cb01007387 */ /* 0x000fe20000100800 */
[----:B------:R-:W-:Y:S02]  /*bdf0*/  IADD3 R243, P3, R243, UR9, RZ ;  /* 0x00000009f3f37c10 */ /* 0x000fe4000ff7e0ff */
[----:B------:R-:W-:-:S03]  /*be00*/  IADD3.X R198, R198, UR6, RZ, P4, !PT ;  /* 0x00000006c6c67c10 */ /* 0x000fc6000a7fe4ff */
[----:B------:R0:W-:Y:S01]  /*be10*/  STL [R1+0x44c], R243 ;  /* 0x00044cf301007387 */ /* 0x0001e20000100800 */
[----:B------:R-:W-:-:S03]  /*be20*/  IADD3 R195, P4, R195, UR9, RZ ;  /* 0x00000009c3c37c10 */ /* 0x000fc6000ff9e0ff */
[----:B------:R-:W-:Y:S04]  /*be30*/  STL [R1+0x454], R202 ;  /* 0x000454ca01007387 */ /* 0x000fe80000100800 */
[----:B0-----:R-:W3:Y:S01]  /*be40*/  LDL.LU R243, [R1+0x3f4] ;  /* 0x0003f40001f37983 */ /* 0x001ee20000300800 */
[----:B------:R-:W-:-:S03]  /*be50*/  IADD3.X R235, R235, UR6, RZ, P5, !PT ;  /* 0x00000006ebeb7c10 */ /* 0x000fc6000affe4ff */
[----:B------:R-:W-:Y:S01]  /*be60*/  STL [R1+0x478], R199 ;  /* 0x000478c701007387 */ /* 0x000fe20000100800 */
[----:B------:R-:W-:-:S03]  /*be70*/  IADD3 R194, P5, R194, UR9, RZ ;  /* 0x00000009c2c27c10 */ /* 0x000fc6000ffbe0ff */
[----:B------:R0:W-:Y:S01]  /*be80*/  STL [R1+0x468], R235 ;  /* 0x000468eb01007387 */ /* 0x0001e20000100800 */
[----:B------:R-:W-:-:S03]  /*be90*/  IADD3.X R220, R220, UR6, RZ, P6, !PT ;  /* 0x00000006dcdc7c10 */ /* 0x000fc6000b7fe4ff */
[----:B------:R-:W-:Y:S01]  /*bea0*/  STL [R1+0x470], R198 ;  /* 0x000470c601007387 */ /* 0x000fe20000100800 */
[----:B------:R-:W-:-:S03]  /*beb0*/  IADD3 R221, P6, R221, UR9, RZ ;  /* 0x00000009dddd7c10 */ /* 0x000fc6000ffde0ff */
[----:B0-----:R-:W4:Y:S04]  /*bec0*/  LDL.LU R235, [R1+0x418] ;  /* 0x0004180001eb7983 */ /* 0x001f280000300800 */
[----:B------:R-:W-:Y:S01]  /*bed0*/  STL [R1+0x444], R195 ;  /* 0x000444c301007387 */ /* 0x000fe20000100800 */
[----:B------:R-:W-:-:S03]  /*bee0*/  IADD3.X R219, R219, UR6, RZ, P1, !PT ;  /* 0x00000006dbdb7c10 */ /* 0x000fc60008ffe4ff */
[----:B------:R-:W-:Y:S01]  /*bef0*/  STL [R1+0x43c], R194 ;  /* 0x00043cc201007387 */ /* 0x000fe20000100800 */
[----:B------:R-:W-:-:S03]  /*bf00*/  IADD3 R224, P1, R224, UR9, RZ ;  /* 0x00000009e0e07c10 */ /* 0x000fc6000ff3e0ff */
[----:B------:R-:W-:Y:S01]  /*bf10*/  STL [R1+0x460], R220 ;  /* 0x000460dc01007387 */ /* 0x000fe20000100800 */
[----:B------:R-:W-:-:S03]  /*bf20*/  IADD3.X R222, R222, UR6, RZ, P2, !PT ;  /* 0x00000006dede7c10 */ /* 0x000fc600097fe4ff */
[----:B------:R-:W-:Y:S01]  /*bf30*/  STL [R1+0x434], R221 ;  /* 0x000434dd01007387 */ /* 0x000fe20000100800 */
[----:B------:R-:W-:-:S03]  /*bf40*/  IADD3 R225, P2, R225, UR9, RZ ;  /* 0x00000009e1e17c10 */ /* 0x000fc6000ff5e0ff */
[----:B------:R-:W-:Y:S01]  /*bf50*/  STL [R1+0x458], R219 ;  /* 0x000458db01007387 */ /* 0x000fe20000100800 */
[----:B------:R-:W-:-:S03]  /*bf60*/  IADD3.X R228, R228, UR6, RZ, P3, !PT ;  /* 0x00000006e4e47c10 */ /* 0x000fc60009ffe4ff */
[----:B------:R-:W-:Y:S01]  /*bf70*/  STL [R1+0x42c], R224 ;  /* 0x00042ce001007387 */ /* 0x000fe20000100800 */
[----:B------:R-:W-:-:S03]  /*bf80*/  IADD3.X R244, R244, UR6, RZ, P4, !PT ;  /* 0x00000006f4f47c10 */ /* 0x000fc6000a7fe4ff */
[----:B------:R-:W-:Y:S01]  /*bf90*/  STL [R1+0x450], R222 ;  /* 0x000450de01007387 */ /* 0x000fe20000100800 */
[----:B------:R-:W-:-:S03]  /*bfa0*/  IADD3 R226, P3, R226, UR9, RZ ;  /* 0x00000009e2e27c10 */ /* 0x000fc6000ff7e0ff */
[----:B------:R-:W-:Y:S01]  /*bfb0*/  STL [R1+0x424], R225 ;  /* 0x000424e101007387 */ /* 0x000fe20000100800 */
[----:B------:R-:W-:-:S03]  /*bfc0*/  IADD3 R229, P4, R229, UR9, RZ ;  /* 0x00000009e5e57c10 */ /* 0x000fc6000ff9e0ff */
[----:B------:R0:W-:Y:S04]  /*bfd0*/  STL [R1+0x440], R244 ;  /* 0x000440f401007387 */ /* 0x0001e80000100800 */
[----:B------:R-:W-:Y:S01]  /*bfe0*/  STL [R1+0x448], R228 ;  /* 0x000448e401007387 */ /* 0x000fe20000100800 */
[----:B------:R-:W-:-:S03]  /*bff0*/  IADD3.X R240, R240, UR6, RZ, P5, !PT ;  /* 0x00000006f0f07c10 */ /* 0x000fc6000affe4ff */
[----:B0-----:R-:W4:Y:S04]  /*c000*/  LDL.LU R244, [R1+0x3e8] ;  /* 0x0003e80001f47983 */ /* 0x001f280000300800 */
[----:B------:R-:W-:Y:S04]  /*c010*/  STL [R1+0x41c], R226 ;  /* 0x00041ce201007387 */ /* 0x000fe80000100800 */
[----:B------:R0:W-:Y:S04]  /*c020*/  STL [R1+0x438], R240 ;  /* 0x000438f001007387 */ /* 0x0001e80000100800 */
[----:B0-----:R-:W4:Y:S04]  /*c030*/  LDL.LU R240, [R1+0x410] ;  /* 0x0004100001f07983 */ /* 0x001f280000300800 */
[----:B------:R-:W-:Y:S01]  /*c040*/  STL [R1+0x414], R229 ;  /* 0x000414e501007387 */ /* 0x000fe20000100800 */
[----:B--2---:R-:W-:-:S02]  /*c050*/  IADD3 R11, P5, R11, UR9, RZ ;  /* 0x000000090b0b7c10 */ /* 0x004fc4000ffbe0ff */
[----:B------:R-:W-:-:S03]  /*c060*/  IADD3.X R227, R227, UR6, RZ, P6, !PT ;  /* 0x00000006e3e37c10 */ /* 0x000fc6000b7fe4ff */
[----:B------:R0:W-:Y:S01]  /*c070*/  STL [R1+0x40c], R11 ;  /* 0x00040c0b01007387 */ /* 0x0001e20000100800 */
[----:B------:R-:W-:Y:S02]  /*c080*/  IADD3 R232, P6, R232, UR9, RZ ;  /* 0x00000009e8e87c10 */ /* 0x000fe4000ffde0ff */
[----:B------:R-:W-:Y:S01]  /*c090*/  IADD3.X R233, R233, UR6, RZ, P1, !PT ;  /* 0x00000006e9e97c10 */ /* 0x000fe20008ffe4ff */
[----:B0-----:R-:W2:Y:S04]  /*c0a0*/  LDL.LU R11, [R1+0x3e0] ;  /* 0x0003e000010b7983 */ /* 0x001ea80000300800 */
[----:B------:R-:W-:Y:S01]  /*c0b0*/  STL [R1+0x430], R227 ;  /* 0x000430e301007387 */ /* 0x000fe20000100800 */
[----:B------:R-:W-:-:S03]  /*c0c0*/  IADD3 R239, P1, R239, UR9, RZ ;  /* 0x00000009efef7c10 */ /* 0x000fc6000ff3e0ff */
[----:B------:R-:W-:Y:S01]  /*c0d0*/  STL [R1+0x404], R232 ;  /* 0x000404e801007387 */ /* 0x000fe20000100800 */
[----:B------:R-:W-:-:S03]  /*c0e0*/  IADD3.X R246, R246, UR6, RZ, P2, !PT ;  /* 0x00000006f6f67c10 */ /* 0x000fc600097fe4ff */
[----:B------:R-:W2:Y:S04]  /*c0f0*/  LDL.LU R206, [R1+0x408] ;  /* 0x0004080001ce7983 */ /* 0x000ea80000300800 */
[----:B------:R-:W-:Y:S04]  /*c100*/  STL [R1+0x428], R233 ;  /* 0x000428e901007387 */ /* 0x000fe80000100800 */
[----:B------:R-:W2:Y:S04]  /*c110*/  LDL.LU R203, [R1+0x3d8] ;  /* 0x0003d80001cb7983 */ /* 0x000ea80000300800 */
[----:B------:R-:W-:Y:S04]  /*c120*/  STL [R1+0x3fc], R239 ;  /* 0x0003fcef01007387 */ /* 0x000fe80000100800 */
[----:B------:R-:W2:Y:S04]  /*c130*/  LDL.LU R202, [R1+0x400] ;  /* 0x0004000001ca7983 */ /* 0x000ea80000300800 */
[----:B------:R0:W-:Y:S04]  /*c140*/  STL [R1+0x420], R246 ;  /* 0x000420f601007387 */ /* 0x0001e80000100800 */
[----:B------:R-:W2:Y:S04]  /*c150*/  LDL.LU R199, [R1+0x3d0] ;  /* 0x0003d00001c77983 */ /* 0x000ea80000300800 */
[----:B0-----:R-:W2:Y:S04]  /*c160*/  LDL.LU R246, [R1+0x3f8] ;  /* 0x0003f80001f67983 */ /* 0x001ea80000300800 */
[----:B------:R-:W2:Y:S01]  /*c170*/  LDL.LU R198, [R1+0x3c8] ;  /* 0x0003c80001c67983 */ /* 0x000ea20000300800 */
[----:B---3--:R-:W-:-:S03]  /*c180*/  IADD3 R243, P2, R243, UR9, RZ ;  /* 0x00000009f3f37c10 */ /* 0x008fc6000ff5e0ff */
[----:B------:R-:W3:Y:S04]  /*c190*/  LDL.LU R195, [R1+0x3f0] ;  /* 0x0003f00001c37983 */ /* 0x000ee80000300800 */
[----:B------:R0:W-:Y:S04]  /*c1a0*/  STL [R1+0x3f4], R243 ;  /* 0x0003f4f301007387 */ /* 0x0001e80000100800 */
[----:B0-----:R-:W3:Y:S04]  /*c1b0*/  LDL.LU R243, [R1+0x3c0] ;  /* 0x0003c00001f37983 */ /* 0x001ee80000300800 */
[----:B------:R-:W3:Y:S01]  /*c1c0*/  LDL.LU R194, [R1+0x3e4] ;  /* 0x0003e40001c27983 */ /* 0x000ee20000300800 */
[----:B----4-:R-:W-:-:S03]  /*c1d0*/  IADD3.X R235, R235, UR6, RZ, P3, !PT ;  /* 0x00000006ebeb7c10 */ /* 0x010fc60009ffe4ff */
[----:B------:R-:W4:Y:S04]  /*c1e0*/  LDL.LU R220, [R1+0x3b8] ;  /* 0x0003b80001dc7983 */ /* 0x000f280000300800 */
[----:B------:R-:W4:Y:S04]  /*c1f0*/  LDL.LU R221, [R1+0x3dc] ;  /* 0x0003dc0001dd7983 */ /* 0x000f280000300800 */
[----:B------:R-:W-:Y:S04]  /*c200*/  STL [R1+0x418], R235 ;  /* 0x000418eb01007387 */ /* 0x000fe80000100800 */
[----:B------:R-:W4:Y:S04]  /*c210*/  LDL.LU R219, [R1+0x3b0] ;  /* 0x0003b00001db7983 */ /* 0x000f280000300800 */
[----:B------:R-:W4:Y:S04]  /*c220*/  LDL.LU R224, [R1+0x3d4] ;  /* 0x0003d40001e07983 */ /* 0x000f280000300800 */
[----:B------:R-:W4:Y:S04]  /*c230*/  LDL.LU R222, [R1+0x3a8] ;  /* 0x0003a80001de7983 */ /* 0x000f280000300800 */
[----:B------:R-:W4:Y:S04]  /*c240*/  LDL.LU R225, [R1+0x3cc] ;  /* 0x0003cc0001e17983 */ /* 0x000f280000300800 */
[----:B------:R-:W4:Y:S04]  /*c250*/  LDL.LU R228, [R1+0x3a0] ;  /* 0x0003a00001e47983 */ /* 0x000f280000300800 */
[----:B------:R-:W4:Y:S04]  /*c260*/  LDL.LU R226, [R1+0x3c4] ;  /* 0x0003c40001e27983 */ /* 0x000f280000300800 */
[----:B------:R-:W4:Y:S04]  /*c270*/  LDL.LU R229, [R1+0x398] ;  /* 0x0003980001e57983 */ /* 0x000f280000300800 */
[----:B------:R-:W4:Y:S01]  /*c280*/  LDL.LU R227, [R1+0x3bc] ;  /* 0x0003bc0001e37983 */ /* 0x000f220000300800 */
[----:B------:R-:W-:-:S05]  /*c290*/  IADD3 R244, P3, R244, UR9, RZ ;  /* 0x00000009f4f47c10 */ /* 0x000fca000ff7e0ff */
[----:B------:R0:W-:Y:S04]  /*c2a0*/  STL [R1+0x3e8], R244 ;  /* 0x0003e8f401007387 */ /* 0x0001e80000100800 */
[----:B0-----:R-:W4:Y:S01]  /*c2b0*/  LDL.LU R244, [R1+0x390] ;  /* 0x0003900001f47983 */ /* 0x001f220000300800 */
[----:B------:R-:W-:-:S03]  /*c2c0*/  IADD3.X R240, R240, UR6, RZ, P4, !PT ;  /* 0x00000006f0f07c10 */ /* 0x000fc6000a7fe4ff */
[----:B------:R-:W4:Y:S04]  /*c2d0*/  LDL.LU R232, [R1+0x3b4] ;  /* 0x0003b40001e87983 */ /* 0x000f280000300800 */
[----:B------:R-:W4:Y:S04]  /*c2e0*/  LDL.LU R233, [R1+0x388] ;  /* 0x0003880001e97983 */ /* 0x000f280000300800 */
[----:B------:R0:W-:Y:S04]  /*c2f0*/  STL [R1+0x410], R240 ;  /* 0x000410f001007387 */ /* 0x0001e80000100800 */
[----:B------:R-:W4:Y:S04]  /*c300*/  LDL.LU R239, [R1+0x3ac] ;  /* 0x0003ac0001ef7983 */ /* 0x000f280000300800 */
[----:B------:R-:W4:Y:S01]  /*c310*/  LDL.LU R235, [R1+0x380] ;  /* 0x0003800001eb7983 */ /* 0x000f220000300800 */
[----:B--2---:R-:W-:-:S05]  /*c320*/  IADD3 R11, P4, R11, UR9, RZ ;  /* 0x000000090b0b7c10 */ /* 0x004fca000ff9e0ff */
[----:B------:R1:W-:Y:S04]  /*c330*/  STL [R1+0x3e0], R11 ;  /* 0x0003e00b01007387 */ /* 0x0003e80000100800 */
[----:B0-----:R-:W2:Y:S01]  /*c340*/  LDL.LU R240, [R1+0x3a4] ;  /* 0x0003a40001f07983 */ /* 0x001ea20000300800 */
[----:B------:R-:W-:-:S03]  /*c350*/  IADD3.X R206, R206, UR6, RZ, P5, !PT ;  /* 0x00000006cece7c10 */ /* 0x000fc6000affe4ff */
[----:B-1----:R-:W2:Y:S01]  /*c360*/  LDL.LU R11, [R1+0x378] ;  /* 0x00037800010b7983 */ /* 0x002ea20000300800 */
[----:B------:R-:W-:-:S03]  /*c370*/  IADD3 R203, P5, R203, UR9, RZ ;  /* 0x00000009cbcb7c10 */ /* 0x000fc6000ffbe0ff */
[----:B------:R-:W-:Y:S04]  /*c380*/  STL [R1+0x408], R206 ;  /* 0x000408ce01007387 */ /* 0x000fe80000100800 */
[----:B------:R-:W-:Y:S01]  /*c390*/  STL [R1+0x3d8], R203 ;  /* 0x0003d8cb01007387 */ /* 0x000fe20000100800 */
[----:B------:R-:W-:Y:S02]  /*c3a0*/  IADD3.X R202, R202, UR6, RZ, P6, !PT ;  /* 0x00000006caca7c10 */ /* 0x000fe4000b7fe4ff */
[----:B------:R-:W-:-:S05]  /*c3b0*/  IADD3.X R246, R246, UR6, RZ, P1, !PT ;  /* 0x00000006f6f67c10 */ /* 0x000fca0008ffe4ff */
[----:B------:R0:W-:Y:S04]  /*c3c0*/  STL [R1+0x3f8], R246 ;  /* 0x0003f8f601007387 */ /* 0x0001e80000100800 */
[----:B------:R-:W-:Y:S04]  /*c3d0*/  STL [R1+0x400], R202 ;  /* 0x000400ca01007387 */ /* 0x000fe80000100800 */
[----:B0-----:R-:W2:Y:S01]  /*c3e0*/  LDL.LU R246, [R1+0x39c] ;  /* 0x00039c0001f67983 */ /* 0x001ea20000300800 */
[----:B------:R-:W-:Y:S02]  /*c3f0*/  IADD3 R199, P6, R199, UR9, RZ ;  /* 0x00000009c7c77c10 */ /* 0x000fe4000ffde0ff */
[----:B---3--:R-:W-:-:S02]  /*c400*/  IADD3.X R195, R195, UR6, RZ, P2, !PT ;  /* 0x00000006c3c37c10 */ /* 0x008fc400097fe4ff */
[----:B------:R-:W-:Y:S02]  /*c410*/  IADD3 R198, P1, R198, UR9, RZ ;  /* 0x00000009c6c67c10 */ /* 0x000fe4000ff3e0ff */
[----:B------:R-:W-:Y:S01]  /*c420*/  IADD3 R243, P2, R243, UR9, RZ ;  /* 0x00000009f3f37c10 */ /* 0x000fe2000ff5e0ff */
[----:B------:R-:W-:Y:S01]  /*c430*/  STL [R1+0x3d0], R199 ;  /* 0x0003d0c701007387 */ /* 0x000fe20000100800 */
[----:B------:R-:W-:-:S03]  /*c440*/  IADD3.X R194, R194, UR6, RZ, P3, !PT ;  /* 0x00000006c2c27c10 */ /* 0x000fc60009ffe4ff */
[----:B------:R0:W-:Y:S01]  /*c450*/  STL [R1+0x3c0], R243 ;  /* 0x0003c0f301007387 */ /* 0x0001e20000100800 */
[----:B----4-:R-:W-:-:S03]  /*c460*/  IADD3 R220, P3, R220, UR9, RZ ;  /* 0x00000009dcdc7c10 */ /* 0x010fc6000ff7e0ff */
[----:B------:R-:W-:Y:S01]  /*c470*/  STL [R1+0x3c8], R198 ;  /* 0x0003c8c601007387 */ /* 0x000fe20000100800 */
[----:B------:R-:W-:-:S03]  /*c480*/  IADD3.X R221, R221, UR6, RZ, P4, !PT ;  /* 0x00000006dddd7c10 */ /* 0x000fc6000a7fe4ff */
[----:B0-----:R-:W3:Y:S04]  /*c490*/  LDL.LU R243, [R1+0x370] ;  /* 0x0003700001f37983 */ /* 0x001ee80000300800 */
        /* <DEDUP_REMOVED lines=13> */
[----:B------:R-:W-:Y:S02]  /*c570*/  IADD3 R229, P1, R229, UR9, RZ ;  /* 0x00000009e5e57c10 */ /* 0x000fe4000ff3e0ff */
[----:B------:R-:W-:Y:S01]  /*c580*/  IADD3.X R227, R227, UR6, RZ, P2, !PT ;  /* 0x00000006e3e37c10 */ /* 0x000fe200097fe4ff */
[----:B------:R-:W-:Y:S04]  /*c590*/  STL [R1+0x3cc], R225 ;  /* 0x0003cce101007387 */ /* 0x000fe80000100800 */
[----:B------:R-:W-:Y:S04]  /*c5a0*/  STL [R1+0x3a0], R228 ;  /* 0x0003a0e401007387 */ /* 0x000fe80000100800 */
[----:B------:R-:W-:Y:S04]  /*c5b0*/  STL [R1+0x3c4], R226 ;  /* 0x0003c4e201007387 */ /* 0x000fe80000100800 */
[----:B------:R-:W-:Y:S01]  /*c5c0*/  STL [R1+0x398], R229 ;  /* 0x000398e501007387 */ /* 0x000fe20000100800 */
[----:B------:R-:W-:-:S02]  /*c5d0*/  IADD3 R244, P2, R244, UR9, RZ ;  /* 0x00000009f4f47c10 */ /* 0x000fc4000ff5e0ff */
[----:B------:R-:W-:-:S03]  /*c5e0*/  IADD3.X R232, R232, UR6, RZ, P3, !PT ;  /* 0x00000006e8e87c10 */ /* 0x000fc60009ffe4ff */
[----:B------:R0:W-:Y:S01]  /*c5f0*/  STL [R1+0x390], R244 ;  /* 0x000390f401007387 */ /* 0x0001e20000100800 */
[----:B------:R-:W-:-:S03]  /*c600*/  IADD3 R233, P3, R233, UR9, RZ ;  /* 0x00000009e9e97c10 */ /* 0x000fc6000ff7e0ff */
[----:B0-----:R-:W4:Y:S01]  /*c610*/  LDL.LU R244, [R1+0x394] ;  /* 0x0003940001f47983 */ /* 0x001f220000300800 */
[----:B------:R-:W-:-:S03]  /*c620*/  IADD3.X R239, R239, UR6, RZ, P4, !PT ;  /* 0x00000006efef7c10 */ /* 0x000fc6000a7fe4ff */
[----:B------:R-:W-:Y:S01]  /*c630*/  STL [R1+0x3bc], R227 ;  /* 0x0003bce301007387 */ /* 0x000fe20000100800 */
[----:B------:R-:W-:-:S03]  /*c640*/  IADD3 R235, P4, R235, UR9, RZ ;  /* 0x00000009ebeb7c10 */ /* 0x000fc6000ff9e0ff */
[----:B------:R-:W-:Y:S04]  /*c650*/  STL [R1+0x3b4], R232 ;  /* 0x0003b4e801007387 */ /* 0x000fe80000100800 */
[----:B------:R-:W-:Y:S04]  /*c660*/  STL [R1+0x388], R233 ;  /* 0x000388e901007387 */ /* 0x000fe80000100800 */
[----:B------:R-:W-:Y:S04]  /*c670*/  STL [R1+0x3ac], R239 ;  /* 0x0003acef01007387 */ /* 0x000fe80000100800 */
[----:B------:R-:W4:Y:S04]  /*c680*/  LDL.LU R210, [R1+0x368] ;  /* 0x0003680001d27983 */ /* 0x000f280000300800 */
[----:B------:R-:W-:Y:S04]  /*c690*/  STL [R1+0x380], R235 ;  /* 0x000380eb01007387 */ /* 0x000fe80000100800 */
[----:B------:R-:W4:Y:S01]  /*c6a0*/  LDL.LU R207, [R1+0x38c] ;  /* 0x00038c0001cf7983 */ /* 0x000f220000300800 */
[----:B--2---:R-:W-:-:S02]  /*c6b0*/  IADD3.X R240, R240, UR6, RZ, P5, !PT ;  /* 0x00000006f0f07c10 */ /* 0x004fc4000affe4ff */
[----:B------:R-:W-:-:S03]  /*c6c0*/  IADD3 R11, P5, R11, UR9, RZ ;  /* 0x000000090b0b7c10 */ /* 0x000fc6000ffbe0ff */
[----:B------:R-:W-:Y:S04]  /*c6d0*/  STL [R1+0x3a4], R240 ;  /* 0x0003a4f001007387 */ /* 0x000fe80000100800 */
[----:B------:R-:W2:Y:S04]  /*c6e0*/  LDL.LU R206, [R1+0x360] ;  /* 0x0003600001ce7983 */ /* 0x000ea80000300800 */
[----:B------:R0:W-:Y:S04]  /*c6f0*/  STL [R1+0x378], R11 ;  /* 0x0003780b01007387 */ /* 0x0001e80000100800 */
[----:B------:R-:W2:Y:S04]  /*c700*/  LDL.LU R203, [R1+0x384] ;  /* 0x0003840001cb7983 */ /* 0x000ea80000300800 */
[----:B0-----:R-:W2:Y:S04]  /*c710*/  LDL.LU R11, [R1+0x358] ;  /* 0x00035800010b7983 */ /* 0x001ea80000300800 */
[----:B------:R-:W2:Y:S04]  /*c720*/  LDL.LU R202, [R1+0x37c] ;  /* 0x00037c0001ca7983 */ /* 0x000ea80000300800 */
[----:B------:R-:W2:Y:S01]  /*c730*/  LDL.LU R199, [R1+0x350] ;  /* 0x0003500001c77983 */ /* 0x000ea20000300800 */
[----:B------:R-:W-:-:S05]  /*c740*/  IADD3.X R246, R246, UR6, RZ, P6, !PT ;  /* 0x00000006f6f67c10 */ /* 0x000fca000b7fe4ff */
[----:B------:R0:W-:Y:S04]  /*c750*/  STL [R1+0x39c], R246 ;  /* 0x00039cf601007387 */ /* 0x0001e80000100800 */
[----:B0-----:R-:W2:Y:S04]  /*c760*/  LDL.LU R246, [R1+0x374] ;  /* 0x0003740001f67983 */ /* 0x001ea80000300800 */
[----:B------:R-:W2:Y:S01]  /*c770*/  LDL.LU R198, [R1+0x348] ;  /* 0x0003480001c67983 */ /* 0x000ea20000300800 */
[----:B---3--:R-:W-:-:S03]  /*c780*/  IADD3 R243, P6, R243, UR9, RZ ;  /* 0x00000009f3f37c10 */ /* 0x008fc6000ffde0ff */
[----:B------:R-:W3:Y:S04]  /*c790*/  LDL.LU R195, [R1+0x36c] ;  /* 0x00036c0001c37983 */ /* 0x000ee80000300800 */
[----:B------:R-:W3:Y:S04]  /*c7a0*/  LDL.LU R194, [R1+0x340] ;  /* 0x0003400001c27983 */ /* 0x000ee80000300800 */
[----:B------:R0:W-:Y:S04]  /*c7b0*/  STL [R1+0x370], R243 ;  /* 0x000370f301007387 */ /* 0x0001e80000100800 */
        /* <DEDUP_REMOVED lines=9> */
[----:B0-----:R-:W3:Y:S04]  /*c850*/  LDL.LU R243, [R1+0x318] ;  /* 0x0003180001f37983 */ /* 0x001ee80000300800 */
[----:B------:R-:W3:Y:S04]  /*c860*/  LDL.LU R227, [R1+0x33c] ;  /* 0x00033c0001e37983 */ /* 0x000ee80000300800 */
[----:B------:R-:W3:Y:S04]  /*c870*/  LDL.LU R232, [R1+0x310] ;  /* 0x0003100001e87983 */ /* 0x000ee80000300800 */
[----:B------:R-:W3:Y:S01]  /*c880*/  LDL.LU R233, [R1+0x334] ;  /* 0x0003340001e97983 */ /* 0x000ee20000300800 */
[----:B----4-:R-:W-:-:S05]  /*c890*/  IADD3.X R244, R244, UR6, RZ, P1, !PT ;  /* 0x00000006f4f47c10 */ /* 0x010fca0008ffe4ff */
[----:B------:R0:W-:Y:S04]  /*c8a0*/  STL [R1+0x394], R244 ;  /* 0x000394f401007387 */ /* 0x0001e80000100800 */
[----:B------:R-:W4:Y:S04]  /*c8b0*/  LDL.LU R239, [R1+0x308] ;  /* 0x0003080001ef7983 */ /* 0x000f280000300800 */
[----:B------:R-:W4:Y:S04]  /*c8c0*/  LDL.LU R235, [R1+0x32c] ;  /* 0x00032c0001eb7983 */ /* 0x000f280000300800 */
[----:B------:R-:W4:Y:S01]  /*c8d0*/  LDL.LU R240, [R1+0x300] ;  /* 0x0003000001f07983 */ /* 0x000f220000300800 */
[----:B------:R-:W-:-:S03]  /*c8e0*/  IADD3 R210, P1, R210, UR9, RZ ;  /* 0x00000009d2d27c10 */ /* 0x000fc6000ff3e0ff */
[----:B0-----:R-:W4:Y:S01]  /*c8f0*/  LDL.LU R244, [R1+0x324] ;  /* 0x0003240001f47983 */ /* 0x001f220000300800 */
[----:B------:R-:W-:-:S03]  /*c900*/  IADD3.X R207, R207, UR6, RZ, P2, !PT ;  /* 0x00000006cfcf7c10 */ /* 0x000fc600097fe4ff */
[----:B------:R-:W-:Y:S04]  /*c910*/  STL [R1+0x368], R210 ;  /* 0x000368d201007387 */ /* 0x000fe80000100800 */
[----:B------:R-:W-:Y:S01]  /*c920*/  STL [R1+0x38c], R207 ;  /* 0x00038ccf01007387 */ /* 0x000fe20000100800 */
[----:B--2---:R-:W-:Y:S02]  /*c930*/  IADD3 R206, P2, R206, UR9, RZ ;  /* 0x00000009cece7c10 */ /* 0x004fe4000ff5e0ff */
[----:B------:R-:W-:Y:S02]  /*c940*/  IADD3.X R203, R203, UR6, RZ, P3, !PT ;  /* 0x00000006cbcb7c10 */ /* 0x000fe40009ffe4ff */
[----:B------:R-:W-:-:S05]  /*c950*/  IADD3 R11, P3, R11, UR9, RZ ;  /* 0x000000090b0b7c10 */ /* 0x000fca000ff7e0ff */
[----:B------:R0:W-:Y:S01]  /*c960*/  STL [R1+0x358], R11 ;  /* 0x0003580b01007387 */ /* 0x0001e20000100800 */
[----:B------:R-:W-:-:S03]  /*c970*/  IADD3.X R202, R202, UR6, RZ, P4, !PT ;  /* 0x00000006caca7c10 */ /* 0x000fc6000a7fe4ff */
[----:B------:R-:W-:Y:S04]  /*c980*/  STL [R1+0x360], R206 ;  /* 0x000360ce01007387 */ /* 0x000fe80000100800 */
[----:B0-----:R-:W2:Y:S04]  /*c990*/  LDL.LU R11, [R1+0x2f8] ;  /* 0x0002f800010b7983 */ /* 0x001ea80000300800 */
[----:B------:R-:W-:Y:S01]  /*c9a0*/  STL [R1+0x384], R203 ;  /* 0x000384cb01007387 */ /* 0x000fe20000100800 */
[----:B------:R-:W-:-:S05]  /*c9b0*/  IADD3.X R246, R246, UR6, RZ, P5, !PT ;  /* 0x00000006f6f67c10 */ /* 0x000fca000affe4ff */
[----:B------:R0:W-:Y:S04]  /*c9c0*/  STL [R1+0x374], R246 ;  /* 0x000374f601007387 */ /* 0x0001e80000100800 */
[----:B------:R-:W-:Y:S04]  /*c9d0*/  STL [R1+0x37c], R202 ;  /* 0x00037cca01007387 */ /* 0x000fe80000100800 */
[----:B0-----:R-:W2:Y:S01]  /*c9e0*/  LDL.LU R246, [R1+0x31c] ;  /* 0x00031c0001f67983 */ /* 0x001ea20000300800 */
[----:B------:R-:W-:Y:S02]  /*c9f0*/  IADD3 R199, P4, R199, UR9, RZ ;  /* 0x00000009c7c77c10 */ /* 0x000fe4000ff9e0ff */
[----:B------:R-:W-:-:S02]  /*ca00*/  IADD3 R198, P5, R198, UR9, RZ ;  /* 0x00000009c6c67c10 */ /* 0x000fc4000ffbe0ff */
[----:B---3--:R-:W-:Y:S02]  /*ca10*/  IADD3.X R195, R195, UR6, RZ, P6, !PT ;  /* 0x00000006c3c37c10 */ /* 0x008fe4000b7fe4ff */
[----:B------:R-:W-:Y:S01]  /*ca20*/  IADD3 R194, P6, R194, UR9, RZ ;  /* 0x00000009c2c27c10 */ /* 0x000fe2000ffde0ff */
[----:B------:R-:W-:Y:S01]  /*ca30*/  STL [R1+0x350], R199 ;  /* 0x000350c701007387 */ /* 0x000fe20000100800 */
[----:B------:R-:W-:Y:S02]  /*ca40*/  IADD3.X R220, R220, UR6, RZ, P1, !PT ;  /* 0x00000006dcdc7c10 */ /* 0x000fe40008ffe4ff */
[----:B------:R-:W-:Y:S01]  /*ca50*/  IADD3 R221, P1, R221, UR9, RZ ;  /* 0x00000009dddd7c10 */ /* 0x000fe2000ff3e0ff */
        /* <DEDUP_REMOVED lines=21> */
[----:B------:R0:W-:Y:S04]  /*cbb0*/  STL [R1+0x318], R243 ;  /* 0x000318f301007387 */ /* 0x0001e80000100800 */
[----:B------:R-:W-:Y:S04]  /*cbc0*/  STL [R1+0x320], R226 ;  /* 0x000320e201007387 */ /* 0x000fe80000100800 */
[----:B0-----:R-:W3:Y:S04]  /*cbd0*/  LDL.LU R243, [R1+0x2f0] ;  /* 0x0002f00001f37983 */ /* 0x001ee80000300800 */
[----:B------:R-:W-:Y:S01]  /*cbe0*/  STL [R1+0x344], R229 ;  /* 0x000344e501007387 */ /* 0x000fe20000100800 */
[----:B----4-:R-:W-:-:S03]  /*cbf0*/  IADD3 R239, P1, R239, UR9, RZ ;  /* 0x00000009efef7c10 */ /* 0x010fc6000ff3e0ff */
[----:B------:R-:W-:Y:S01]  /*cc00*/  STL [R1+0x33c], R227 ;  /* 0x00033ce301007387 */ /* 0x000fe20000100800 */
[----:B------:R-:W-:-:S03]  /*cc10*/  IADD3.X R235, R235, UR6, RZ, P2, !PT ;  /* 0x00000006ebeb7c10 */ /* 0x000fc600097fe4ff */
[----:B------:R-:W-:Y:S01]  /*cc20*/  STL [R1+0x310], R232 ;  /* 0x000310e801007387 */ /* 0x000fe20000100800 */
[----:B------:R-:W-:-:S03]  /*cc30*/  IADD3 R240, P2, R240, UR9, RZ ;  /* 0x00000009f0f07c10 */ /* 0x000fc6000ff5e0ff */
[----:B------:R-:W-:Y:S01]  /*cc40*/  STL [R1+0x334], R233 ;  /* 0x000334e901007387 */ /* 0x000fe20000100800 */
[----:B------:R-:W-:-:S03]  /*cc50*/  IADD3.X R244, R244, UR6, RZ, P3, !PT ;  /* 0x00000006f4f47c10 */ /* 0x000fc60009ffe4ff */
[----:B------:R-:W-:Y:S04]  /*cc60*/  STL [R1+0x308], R239 ;  /* 0x000308ef01007387 */ /* 0x000fe80000100800 */
[----:B------:R-:W4:Y:S04]  /*cc70*/  LDL.LU R210, [R1+0x314] ;  /* 0x0003140001d27983 */ /* 0x000f280000300800 */
[----:B------:R-:W-:Y:S04]  /*cc80*/  STL [R1+0x32c], R235 ;  /* 0x00032ceb01007387 */ /* 0x000fe80000100800 */
[----:B------:R-:W4:Y:S04]  /*cc90*/  LDL.LU R207, [R1+0x2e8] ;  /* 0x0002e80001cf7983 */ /* 0x000f280000300800 */
[----:B------:R-:W-:Y:S04]  /*cca0*/  STL [R1+0x300], R240 ;  /* 0x000300f001007387 */ /* 0x000fe80000100800 */
[----:B------:R-:W4:Y:S04]  /*ccb0*/  LDL.LU R206, [R1+0x30c] ;  /* 0x00030c0001ce7983 */ /* 0x000f280000300800 */
[----:B------:R0:W-:Y:S04]  /*ccc0*/  STL [R1+0x324], R244 ;  /* 0x000324f401007387 */ /* 0x0001e80000100800 */
[----:B------:R-:W4:Y:S04]  /*ccd0*/  LDL.LU R203, [R1+0x2e0] ;  /* 0x0002e00001cb7983 */ /* 0x000f280000300800 */
[----:B0-----:R-:W4:Y:S04]  /*cce0*/  LDL.LU R244, [R1+0x304] ;  /* 0x0003040001f47983 */ /* 0x001f280000300800 */
[----:B------:R-:W4:Y:S04]  /*ccf0*/  LDL.LU R202, [R1+0x2d8] ;  /* 0x0002d80001ca7983 */ /* 0x000f280000300800 */
[----:B------:R-:W4:Y:S01]  /*cd00*/  LDL.LU R199, [R1+0x2fc] ;  /* 0x0002fc0001c77983 */ /* 0x000f220000300800 */
[----:B--2---:R-:W-:-:S05]  /*cd10*/  IADD3 R11, P3, R11, UR9, RZ ;  /* 0x000000090b0b7c10 */ /* 0x004fca000ff7e0ff */
[----:B------:R0:W-:Y:S04]  /*cd20*/  STL [R1+0x2f8], R11 ;  /* 0x0002f80b01007387 */ /* 0x0001e80000100800 */
[----:B0-----:R-:W2:Y:S04]  /*cd30*/  LDL.LU R11, [R1+0x2d0] ;  /* 0x0002d000010b7983 */ /* 0x001ea80000300800 */
[----:B------:R-:W2:Y:S04]  /*cd40*/  LDL.LU R198, [R1+0x2f4] ;  /* 0x0002f40001c67983 */ /* 0x000ea80000300800 */
[----:B------:R-:W2:Y:S04]  /*cd50*/  LDL.LU R195, [R1+0x2c8] ;  /* 0x0002c80001c37983 */ /* 0x000ea80000300800 */
[----:B------:R-:W2:Y:S01]  /*cd60*/  LDL.LU R194, [R1+0x2ec] ;  /* 0x0002ec0001c27983 */ /* 0x000ea20000300800 */
[----:B------:R-:W-:-:S05]  /*cd70*/  IADD3.X R246, R246, UR6, RZ, P4, !PT ;  /* 0x00000006f6f67c10 */ /* 0x000fca000a7fe4ff */
[----:B------:R0:W-:Y:S04]  /*cd80*/  STL [R1+0x31c], R246 ;  /* 0x00031cf601007387 */ /* 0x0001e80000100800 */
[----:B------:R-:W2:Y:S04]  /*cd90*/  LDL.LU R220, [R1+0x2c0] ;  /* 0x0002c00001dc7983 */ /* 0x000ea80000300800 */
        /* <DEDUP_REMOVED lines=8> */
[----:B0-----:R-:W2:Y:S04]  /*ce20*/  LDL.LU R246, [R1+0x2c4] ;  /* 0x0002c40001f67983 */ /* 0x001ea80000300800 */
[----:B------:R-:W2:Y:S04]  /*ce30*/  LDL.LU R227, [R1+0x298] ;  /* 0x0002980001e37983 */ /* 0x000ea80000300800 */
[----:B------:R-:W2:Y:S04]  /*ce40*/  LDL.LU R232, [R1+0x2bc] ;  /* 0x0002bc0001e87983 */ /* 0x000ea80000300800 */
[----:B------:R-:W2:Y:S01]  /*ce50*/  LDL.LU R233, [R1+0x290] ;  /* 0x0002900001e97983 */ /* 0x000ea20000300800 */
[----:B---3--:R-:W-:-:S05]  /*ce60*/  IADD3 R243, P4, R243, UR9, RZ ;  /* 0x00000009f3f37c10 */ /* 0x008fca000ff9e0ff */
[----:B------:R0:W-:Y:S04]  /*ce70*/  STL [R1+0x2f0], R243 ;  /* 0x0002f0f301007387 */ /* 0x0001e80000100800 */
[----:B------:R-:W3:Y:S04]  /*ce80*/  LDL.LU R239, [R1+0x2b4] ;  /* 0x0002b40001ef7983 */ /* 0x000ee80000300800 */
[----:B------:R-:W3:Y:S04]  /*ce90*/  LDL.LU R235, [R1+0x288] ;  /* 0x0002880001eb7983 */ /* 0x000ee80000300800 */
[----:B------:R-:W3:Y:S04]  /*cea0*/  LDL.LU R240, [R1+0x2ac] ;  /* 0x0002ac0001f07983 */ /* 0x000ee80000300800 */
[----:B0-----:R-:W3:Y:S01]  /*ceb0*/  LDL.LU R243, [R1+0x280] ;  /* 0x0002800001f37983 */ /* 0x001ee20000300800 */
[----:B----4-:R-:W-:-:S02]  /*cec0*/  IADD3.X R210, R210, UR6, RZ, P5, !PT ;  /* 0x00000006d2d27c10 */ /* 0x010fc4000affe4ff */
[----:B------:R-:W-:-:S03]  /*ced0*/  IADD3 R207, P5, R207, UR9, RZ ;  /* 0x00000009cfcf7c10 */ /* 0x000fc6000ffbe0ff */
[----:B------:R-:W-:Y:S04]  /*cee0*/  STL [R1+0x314], R210 ;  /* 0x000314d201007387 */ /* 0x000fe80000100800 */
[----:B------:R-:W-:Y:S01]  /*cef0*/  STL [R1+0x2e8], R207 ;  /* 0x0002e8cf01007387 */ /* 0x000fe20000100800 */
[----:B------:R-:W-:Y:S02]  /*cf00*/  IADD3.X R206, R206, UR6, RZ, P6, !PT ;  /* 0x00000006cece7c10 */ /* 0x000fe4000b7fe4ff */
[----:B------:R-:W-:Y:S02]  /*cf10*/  IADD3 R203, P6, R203, UR9, RZ ;  /* 0x00000009cbcb7c10 */ /* 0x000fe4000ffde0ff */
[----:B------:R-:W-:Y:S02]  /*cf20*/  IADD3.X R244, R244, UR6, RZ, P1, !PT ;  /* 0x00000006f4f47c10 */ /* 0x000fe40008ffe4ff */
[----:B------:R-:W-:-:S03]  /*cf30*/  IADD3 R202, P1, R202, UR9, RZ ;  /* 0x00000009caca7c10 */ /* 0x000fc6000ff3e0ff */
[----:B------:R0:W-:Y:S01]  /*cf40*/  STL [R1+0x304], R244 ;  /* 0x000304f401007387 */ /* 0x0001e20000100800 */
[----:B------:R-:W-:-:S03]  /*cf50*/  IADD3.X R199, R199, UR6, RZ, P2, !PT ;  /* 0x00000006c7c77c10 */ /* 0x000fc600097fe4ff */
[----:B------:R-:W-:Y:S04]  /*cf60*/  STL [R1+0x30c], R206 ;  /* 0x00030cce01007387 */ /* 0x000fe80000100800 */
[----:B0-----:R-:W4:Y:S04]  /*cf70*/  LDL.LU R244, [R1+0x2a4] ;  /* 0x0002a40001f47983 */ /* 0x001f280000300800 */
[----:B------:R-:W-:Y:S01]  /*cf80*/  STL [R1+0x2e0], R203 ;  /* 0x0002e0cb01007387 */ /* 0x000fe20000100800 */
[----:B--2---:R-:W-:Y:S02]  /*cf90*/  IADD3 R11, P2, R11, UR9, RZ ;  /* 0x000000090b0b7c10 */ /* 0x004fe4000ff5e0ff */
[----:B------:R-:W-:-:S03]  /*cfa0*/  IADD3.X R198, R198, UR6, RZ, P3, !PT ;  /* 0x00000006c6c67c10 */ /* 0x000fc60009ffe4ff */
[----:B------:R0:W-:Y:S01]  /*cfb0*/  STL [R1+0x2d0], R11 ;  /* 0x0002d00b01007387 */ /* 0x0001e20000100800 */
[----:B------:R-:W-:-:S03]  /*cfc0*/  IADD3 R195, P3, R195, UR9, RZ ;  /* 0x00000009c3c37c10 */ /* 0x000fc6000ff7e0ff */
[----:B------:R-:W-:Y:S01]  /*cfd0*/  STL [R1+0x2d8], R202 ;  /* 0x0002d8ca01007387 */ /* 0x000fe20000100800 */
[----:B------:R-:W-:-:S03]  /*cfe0*/  IADD3.X R194, R194, UR6, RZ, P4, !PT ;  /* 0x00000006c2c27c10 */ /* 0x000fc6000a7fe4ff */
[----:B0-----:R-:W2:Y:S04]  /*cff0*/  LDL.LU R11, [R1+0x278] ;  /* 0x00027800010b7983 */ /* 0x001ea80000300800 */
[----:B------:R-:W-:Y:S04]  /*d000*/  STL [R1+0x2fc], R199 ;  /* 0x0002fcc701007387 */ /* 0x000fe80000100800 */
[----:B------:R-:W-:Y:S04]  /*d010*/  STL [R1+0x2f4], R198 ;  /* 0x0002f4c601007387 */ /* 0x000fe80000100800 */
        /* <DEDUP_REMOVED lines=17> */
[----:B------:R-:W-:-:S05]  /*d130*/  IADD3.X R246, R246, UR6, RZ, P3, !PT ;  /* 0x00000006f6f67c10 */ /* 0x000fca0009ffe4ff */
[----:B------:R0:W-:Y:S04]  /*d140*/  STL [R1+0x2c4], R246 ;  /* 0x0002c4f601007387 */ /* 0x0001e80000100800 */
[----:B------:R1:W-:Y:S04]  /*d150*/  STL [R1+0x2cc], R226 ;  /* 0x0002cce201007387 */ /* 0x0003e80000100800 */
[----:B0-----:R-:W2:Y:S01]  /*d160*/  LDL.LU R246, [R1+0x29c] ;  /* 0x00029c0001f67983 */ /* 0x001ea20000300800 */
[----:B------:R-:W-:Y:S02]  /*d170*/  IADD3 R229, P2, R229, UR9, RZ ;  /* 0x00000009e5e57c10 */ /* 0x000fe4000ff5e0ff */
[----:B------:R-:W-:-:S02]  /*d180*/  IADD3 R227, P3, R227, UR9, RZ ;  /* 0x00000009e3e37c10 */ /* 0x000fc4000ff7e0ff */
[----:B------:R-:W-:Y:S02]  /*d190*/  IADD3.X R232, R232, UR6, RZ, P4, !PT ;  /* 0x00000006e8e87c10 */ /* 0x000fe4000a7fe4ff */
[----:B------:R-:W-:Y:S01]  /*d1a0*/  IADD3 R233, P4, R233, UR9, RZ ;  /* 0x00000009e9e97c10 */ /* 0x000fe2000ff9e0ff */
[----:B------:R0:W-:Y:S01]  /*d1b0*/  STL [R1+0x2a0], R229 ;  /* 0x0002a0e501007387 */ /* 0x0001e20000100800 */
[----:B---3--:R-:W-:-:S03]  /*d1c0*/  IADD3.X R239, R239, UR6, RZ, P5, !PT ;  /* 0x00000006efef7c10 */ /* 0x008fc6000affe4ff */
[----:B------:R3:W-:Y:S01]  /*d1d0*/  STL [R1+0x298], R227 ;  /* 0x000298e301007387 */ /* 0x0007e20000100800 */
[----:B------:R-:W-:-:S03]  /*d1e0*/  IADD3 R235, P5, R235, UR9, RZ ;  /* 0x00000009ebeb7c10 */ /* 0x000fc6000ffbe0ff */
[----:B------:R3:W-:Y:S01]  /*d1f0*/  STL [R1+0x2bc], R232 ;  /* 0x0002bce801007387 */ /* 0x0007e20000100800 */
[----:B------:R-:W-:-:S03]  /*d200*/  IADD3.X R240, R240, UR6, RZ, P6, !PT ;  /* 0x00000006f0f07c10 */ /* 0x000fc6000b7fe4ff */
[----:B------:R-:W-:Y:S01]  /*d210*/  STL [R1+0x290], R233 ;  /* 0x000290e901007387 */ /* 0x000fe20000100800 */
[----:B------:R-:W-:-:S03]  /*d220*/  IADD3 R243, P6, R243, UR9, RZ ;  /* 0x00000009f3f37c10 */ /* 0x000fc6000ffde0ff */
[----:B------:R-:W-:Y:S04]  /*d230*/  STL [R1+0x2b4], R239 ;  /* 0x0002b4ef01007387 */ /* 0x000fe80000100800 */
[----:B------:R-:W3:Y:S04]  /*d240*/  LDL.LU R210, [R1+0x270] ;  /* 0x0002700001d27983 */ /* 0x000ee80000300800 */
[----:B------:R-:W-:Y:S04]  /*d250*/  STL [R1+0x288], R235 ;  /* 0x000288eb01007387 */ /* 0x000fe80000100800 */
[----:B------:R-:W3:Y:S04]  /*d260*/  LDL.LU R207, [R1+0x294] ;  /* 0x0002940001cf7983 */ /* 0x000ee80000300800 */
[----:B------:R-:W-:Y:S04]  /*d270*/  STL [R1+0x2ac], R240 ;  /* 0x0002acf001007387 */ /* 0x000fe80000100800 */
[----:B------:R-:W3:Y:S04]  /*d280*/  LDL.LU R206, [R1+0x268] ;  /* 0x0002680001ce7983 */ /* 0x000ee80000300800 */
[----:B------:R-:W-:Y:S04]  /*d290*/  STL [R1+0x280], R243 ;  /* 0x000280f301007387 */ /* 0x000fe80000100800 */
[----:B------:R-:W3:Y:S04]  /*d2a0*/  LDL.LU R203, [R1+0x28c] ;  /* 0x00028c0001cb7983 */ /* 0x000ee80000300800 */
[----:B------:R-:W3:Y:S04]  /*d2b0*/  LDL.LU R202, [R1+0x260] ;  /* 0x0002600001ca7983 */ /* 0x000ee80000300800 */
[----:B------:R-:W3:Y:S04]  /*d2c0*/  LDL.LU R199, [R1+0x284] ;  /* 0x0002840001c77983 */ /* 0x000ee80000300800 */
[----:B------:R-:W3:Y:S04]  /*d2d0*/  LDL.LU R198, [R1+0x258] ;  /* 0x0002580001c67983 */ /* 0x000ee80000300800 */
[----:B------:R-:W3:Y:S01]  /*d2e0*/  LDL.LU R195, [R1+0x27c] ;  /* 0x00027c0001c37983 */ /* 0x000ee20000300800 */
[----:B----4-:R-:W-:-:S05]  /*d2f0*/  IADD3.X R244, R244, UR6, RZ, P1, !PT ;  /* 0x00000006f4f47c10 */ /* 0x010fca0008ffe4ff */
[----:B------:R-:W-:Y:S04]  /*d300*/  STL [R1+0x2a4], R244 ;  /* 0x0002a4f401007387 */ /* 0x000fe80000100800 */
[----:B------:R-:W4:Y:S04]  /*d310*/  LDL.LU R194, [R1+0x250] ;  /* 0x0002500001c27983 */ /* 0x000f280000300800 */
[----:B------:R-:W4:Y:S04]  /*d320*/  LDL.LU R220, [R1+0x274] ;  /* 0x0002740001dc7983 */ /* 0x000f280000300800 */
[----:B------:R-:W4:Y:S01]  /*d330*/  LDL.LU R221, [R1+0x248] ;  /* 0x0002480001dd7983 */ /* 0x000f220000300800 */
[----:B--2---:R-:W-:-:S05]  /*d340*/  IADD3 R11, P1, R11, UR9, RZ ;  /* 0x000000090b0b7c10 */ /* 0x004fca000ff3e0ff */
[----:B------:R2:W-:Y:S04]  /*d350*/  STL [R1+0x278], R11 ;  /* 0x0002780b01007387 */ /* 0x0005e80000100800 */
[----:B------:R-:W4:Y:S04]  /*d360*/  LDL.LU R219, [R1+0x26c] ;  /* 0x00026c0001db7983 */ /* 0x000f280000300800 */
[----:B------:R-:W4:Y:S04]  /*d370*/  LDL.LU R224, [R1+0x240] ;  /* 0x0002400001e07983 */ /* 0x000f280000300800 */
[----:B------:R-:W4:Y:S04]  /*d380*/  LDL.LU R222, [R1+0x264] ;  /* 0x0002640001de7983 */ /* 0x000f280000300800 */
[----:B------:R-:W4:Y:S04]  /*d390*/  LDL.LU R225, [R1+0x238] ;  /* 0x0002380001e17983 */ /* 0x000f280000300800 */
[----:B------:R-:W4:Y:S04]  /*d3a0*/  LDL.LU R228, [R1+0x25c] ;  /* 0x00025c0001e47983 */ /* 0x000f280000300800 */
[----:B-1----:R-:W4:Y:S04]  /*d3b0*/  LDL.LU R226, [R1+0x230] ;  /* 0x0002300001e27983 */ /* 0x002f280000300800 */
[----:B0-----:R-:W4:Y:S04]  /*d3c0*/  LDL.LU R229, [R1+0x254] ;  /* 0x0002540001e57983 */ /* 0x001f280000300800 */
[----:B---3--:R-:W3:Y:S04]  /*d3d0*/  LDL.LU R227, [R1+0x228] ;  /* 0x0002280001e37983 */ /* 0x008ee80000300800 */
[----:B------:R-:W3:Y:S04]  /*d3e0*/  LDL.LU R232, [R1+0x24c] ;  /* 0x00024c0001e87983 */ /* 0x000ee80000300800 */
[----:B--2---:R-:W2:Y:S04]  /*d3f0*/  LDL.LU R11, [R1+0x220] ;  /* 0x00022000010b7983 */ /* 0x004ea80000300800 */
        /* <DEDUP_REMOVED lines=8> */
[----:B0-----:R-:W2:Y:S01]  /*d480*/  LDL.LU R246, [R1+0x22c] ;  /* 0x00022c0001f67983 */ /* 0x001ea20000300800 */
[----:B------:R-:W-:-:S02]  /*d490*/  IADD3 R210, P2, R210, UR9, RZ ;  /* 0x00000009d2d27c10 */ /* 0x000fc4000ff5e0ff */
        /* <DEDUP_REMOVED lines=13> */
[----:B------:R-:W-:Y:S04]  /*d570*/  STL [R1+0x258], R198 ;  /* 0x000258c601007387 */ /* 0x000fe80000100800 */
[----:B------:R-:W-:Y:S01]  /*d580*/  STL [R1+0x27c], R195 ;  /* 0x00027cc301007387 */ /* 0x000fe20000100800 */
[----:B----4-:R-:W-:Y:S02]  /*d590*/  IADD3 R194, P6, R194, UR9, RZ ;  /* 0x00000009c2c27c10 */ /* 0x010fe4000ffde0ff */
[----:B------:R-:W-:-:S03]  /*d5a0*/  IADD3.X R220, R220, UR6, RZ, P1, !PT ;  /* 0x00000006dcdc7c10 */ /* 0x000fc60008ffe4ff */
[----:B------:R-:W-:Y:S01]  /*d5b0*/  STL [R1+0x250], R194 ;  /* 0x000250c201007387 */ /* 0x000fe20000100800 */
[----:B------:R-:W-:-:S03]  /*d5c0*/  IADD3 R221, P1, R221, UR9, RZ ;  /* 0x00000009dddd7c10 */ /* 0x000fc6000ff3e0ff */
[----:B------:R-:W-:Y:S04]  /*d5d0*/  STL [R1+0x274], R220 ;  /* 0x000274dc01007387 */ /* 0x000fe80000100800 */
[----:B------:R-:W-:Y:S01]  /*d5e0*/  STL [R1+0x248], R221 ;  /* 0x000248dd01007387 */ /* 0x000fe20000100800 */
[----:B------:R-:W-:Y:S02]  /*d5f0*/  IADD3.X R219, R219, UR6, RZ, P2, !PT ;  /* 0x00000006dbdb7c10 */ /* 0x000fe400097fe4ff */
        /* <DEDUP_REMOVED lines=12> */
[----:B---3--:R-:W-:Y:S02]  /*d6c0*/  IADD3 R227, P5, R227, UR9, RZ ;  /* 0x00000009e3e37c10 */ /* 0x008fe4000ffbe0ff */
[----:B------:R-:W-:Y:S02]  /*d6d0*/  IADD3.X R232, R232, UR6, RZ, P6, !PT ;  /* 0x00000006e8e87c10 */ /* 0x000fe4000b7fe4ff */
[----:B--2---:R-:W-:Y:S01]  /*d6e0*/  IADD3 R11, P6, R11, UR9, RZ ;  /* 0x000000090b0b7c10 */ /* 0x004fe2000ffde0ff */
[----:B------:R-:W-:Y:S01]  /*d6f0*/  STL [R1+0x254], R229 ;  /* 0x000254e501007387 */ /* 0x000fe20000100800 */
[----:B------:R-:W-:-:S03]  /*d700*/  IADD3.X R233, R233, UR6, RZ, P1, !PT ;  /* 0x00000006e9e97c10 */ /* 0x000fc60008ffe4ff */
[----:B------:R0:W-:Y:S01]  /*d710*/  STL [R1+0x220], R11 ;  /* 0x0002200b01007387 */ /* 0x0001e20000100800 */
[----:B------:R-:W-:-:S03]  /*d720*/  IADD3 R239, P1, R239, UR9, RZ ;  /* 0x00000009efef7c10 */ /* 0x000fc6000ff3e0ff */
[----:B------:R1:W-:Y:S01]  /*d730*/  STL [R1+0x228], R227 ;  /* 0x000228e301007387 */ /* 0x0003e20000100800 */
[----:B------:R-:W-:-:S03]  /*d740*/  IADD3.X R235, R235, UR6, RZ, P2, !PT ;  /* 0x00000006ebeb7c10 */ /* 0x000fc600097fe4ff */
[----:B0-----:R-:W2:Y:S04]  /*d750*/  LDL.LU R11, [R1+0x200] ;  /* 0x00020000010b7983 */ /* 0x001ea80000300800 */
[----:B------:R0:W-:Y:S04]  /*d760*/  STL [R1+0x24c], R232 ;  /* 0x00024ce801007387 */ /* 0x0001e80000100800 */
[----:B------:R-:W-:Y:S04]  /*d770*/  STL [R1+0x244], R233 ;  /* 0x000244e901007387 */ /* 0x000fe80000100800 */
[----:B------:R-:W-:Y:S01]  /*d780*/  STL [R1+0x218], R239 ;  /* 0x000218ef01007387 */ /* 0x000fe20000100800 */
[----:B------:R-:W-:-:S03]  /*d790*/  IADD3 R240, P2, R240, UR9, RZ ;  /* 0x00000009f0f07c10 */ /* 0x000fc6000ff5e0ff */
[----:B------:R-:W-:Y:S01]  /*d7a0*/  STL [R1+0x23c], R235 ;  /* 0x00023ceb01007387 */ /* 0x000fe20000100800 */
[----:B------:R-:W-:-:S03]  /*d7b0*/  IADD3.X R243, R243, UR6, RZ, P3, !PT ;  /* 0x00000006f3f37c10 */ /* 0x000fc60009ffe4ff */
[----:B------:R-:W-:Y:S01]  /*d7c0*/  STL [R1+0x210], R240 ;  /* 0x000210f001007387 */ /* 0x000fe20000100800 */
[----:B------:R-:W-:-:S03]  /*d7d0*/  IADD3 R244, P3, R244, UR9, RZ ;  /* 0x00000009f4f47c10 */ /* 0x000fc6000ff7e0ff */
[----:B------:R-:W3:Y:S01]  /*d7e0*/  LDL.LU R214, [R1+0x224] ;  /* 0x0002240001d67983 */ /* 0x000ee20000300800 */
[----:B------:R-:W-:-:S03]  /*d7f0*/  IADD3.X R246, R246, UR6, RZ, P4, !PT ;  /* 0x00000006f6f67c10 */ /* 0x000fc6000a7fe4ff */
[----:B------:R-:W-:Y:S04]  /*d800*/  STL [R1+0x234], R243 ;  /* 0x000234f301007387 */ /* 0x000fe80000100800 */
[----:B------:R-:W4:Y:S04]  /*d810*/  LDL.LU R211, [R1+0x1f8] ;  /* 0x0001f80001d37983 */ /* 0x000f280000300800 */
[----:B------:R-:W-:Y:S04]  /*d820*/  STL [R1+0x208], R244 ;  /* 0x000208f401007387 */ /* 0x000fe80000100800 */
[----:B------:R-:W4:Y:S04]  /*d830*/  LDL.LU R210, [R1+0x21c] ;  /* 0x00021c0001d27983 */ /* 0x000f280000300800 */
[----:B------:R0:W-:Y:S04]  /*d840*/  STL [R1+0x22c], R246 ;  /* 0x00022cf601007387 */ /* 0x0001e80000100800 */
[----:B------:R-:W4:Y:S04]  /*d850*/  LDL.LU R207, [R1+0x1f0] ;  /* 0x0001f00001cf7983 */ /* 0x000f280000300800 */
        /* <DEDUP_REMOVED lines=16> */
[----:B-1----:R-:W4:Y:S04]  /*d960*/  LDL.LU R227, [R1+0x1d4] ;  /* 0x0001d40001e37983 */ /* 0x002f280000300800 */
[----:B0-----:R-:W4:Y:S04]  /*d970*/  LDL.LU R232, [R1+0x1a8] ;  /* 0x0001a80001e87983 */ /* 0x001f280000300800 */
[----:B------:R-:W4:Y:S04]  /*d980*/  LDL.LU R246, [R1+0x1cc] ;  /* 0x0001cc0001f67983 */ /* 0x000f280000300800 */
[----:B------:R-:W4:Y:S04]  /*d990*/  LDL.LU R233, [R1+0x1a0] ;  /* 0x0001a00001e97983 */ /* 0x000f280000300800 */
[----:B------:R-:W4:Y:S04]  /*d9a0*/  LDL.LU R239, [R1+0x1c4] ;  /* 0x0001c40001ef7983 */ /* 0x000f280000300800 */
[----:B------:R-:W4:Y:S01]  /*d9b0*/  LDL.LU R235, [R1+0x198] ;  /* 0x0001980001eb7983 */ /* 0x000f220000300800 */
[----:B--2---:R-:W-:-:S05]  /*d9c0*/  IADD3 R11, P4, R11, UR9, RZ ;  /* 0x000000090b0b7c10 */ /* 0x004fca000ff9e0ff */
[----:B------:R0:W-:Y:S04]  /*d9d0*/  STL [R1+0x200], R11 ;  /* 0x0002000b01007387 */ /* 0x0001e80000100800 */
[----:B------:R-:W2:Y:S04]  /*d9e0*/  LDL.LU R240, [R1+0x1bc] ;  /* 0x0001bc0001f07983 */ /* 0x000ea80000300800 */
[----:B------:R-:W2:Y:S04]  /*d9f0*/  LDL.LU R243, [R1+0x190] ;  /* 0x0001900001f37983 */ /* 0x000ea80000300800 */
[----:B------:R-:W2:Y:S04]  /*da00*/  LDL.LU R244, [R1+0x1b4] ;  /* 0x0001b40001f47983 */ /* 0x000ea80000300800 */
[----:B0-----:R-:W2:Y:S01]  /*da10*/  LDL.LU R11, [R1+0x188] ;  /* 0x00018800010b7983 */ /* 0x001ea20000300800 */
[----:B---3--:R-:W-:-:S02]  /*da20*/  IADD3.X R214, R214, UR6, RZ, P5, !PT ;  /* 0x00000006d6d67c10 */ /* 0x008fc4000affe4ff */
[----:B----4-:R-:W-:-:S03]  /*da30*/  IADD3 R211, P5, R211, UR9, RZ ;  /* 0x00000009d3d37c10 */ /* 0x010fc6000ffbe0ff */
        /* <DEDUP_REMOVED lines=42> */
[----:B0-----:R-:W3:Y:S01]  /*dce0*/  LDL.LU R246, [R1+0x1ac] ;  /* 0x0001ac0001f67983 */ /* 0x001ee20000300800 */
[----:B------:R-:W-:Y:S02]  /*dcf0*/  IADD3 R232, P3, R232, UR9, RZ ;  /* 0x00000009e8e87c10 */ /* 0x000fe4000ff7e0ff */
[----:B------:R-:W-:-:S02]  /*dd00*/  IADD3 R233, P4, R233, UR9, RZ ;  /* 0x00000009e9e97c10 */ /* 0x000fc4000ff9e0ff */
[----:B------:R-:W-:Y:S02]  /*dd10*/  IADD3.X R239, R239, UR6, RZ, P5, !PT ;  /* 0x00000006efef7c10 */ /* 0x000fe4000affe4ff */
[----:B------:R-:W-:Y:S01]  /*dd20*/  IADD3 R235, P5, R235, UR9, RZ ;  /* 0x00000009ebeb7c10 */ /* 0x000fe2000ffbe0ff */
[----:B------:R0:W-:Y:S04]  /*dd30*/  STL [R1+0x1a8], R232 ;  /* 0x0001a8e801007387 */ /* 0x0001e80000100800 */
[----:B------:R4:W-:Y:S04]  /*dd40*/  STL [R1+0x1a0], R233 ;  /* 0x0001a0e901007387 */ /* 0x0009e80000100800 */
[----:B------:R4:W-:Y:S04]  /*dd50*/  STL [R1+0x1c4], R239 ;  /* 0x0001c4ef01007387 */ /* 0x0009e80000100800 */
[----:B------:R4:W-:Y:S01]  /*dd60*/  STL [R1+0x198], R235 ;  /* 0x000198eb01007387 */ /* 0x0009e20000100800 */
[----:B--2---:R-:W-:-:S02]  /*dd70*/  IADD3.X R240, R240, UR6, RZ, P6, !PT ;  /* 0x00000006f0f07c10 */ /* 0x004fc4000b7fe4ff */
[----:B------:R-:W-:-:S03]  /*dd80*/  IADD3 R243, P6, R243, UR9, RZ ;  /* 0x00000009f3f37c10 */ /* 0x000fc6000ffde0ff */
[----:B------:R2:W-:Y:S01]  /*dd90*/  STL [R1+0x1bc], R240 ;  /* 0x0001bcf001007387 */ /* 0x0005e20000100800 */
[----:B------:R-:W-:-:S03]  /*dda0*/  IADD3.X R244, R244, UR6, RZ, P1, !PT ;  /* 0x00000006f4f47c10 */ /* 0x000fc60008ffe4ff */
[----:B------:R-:W3:Y:S01]  /*ddb0*/  LDL.LU R214, [R1+0x180] ;  /* 0x0001800001d67983 */ /* 0x000ee20000300800 */
[----:B------:R-:W-:-:S03]  /*ddc0*/  IADD3 R11, P1, R11, UR9, RZ ;  /* 0x000000090b0b7c10 */ /* 0x000fc6000ff3e0ff */
[----:B------:R3:W-:Y:S04]  /*ddd0*/  STL [R1+0x190], R243 ;  /* 0x000190f301007387 */ /* 0x0007e80000100800 */
[----:B------:R-:W3:Y:S04]  /*dde0*/  LDL.LU R211, [R1+0x1a4] ;  /* 0x0001a40001d37983 */ /* 0x000ee80000300800 */
[----:B------:R3:W-:Y:S04]  /*ddf0*/  STL [R1+0x1b4], R244 ;  /* 0x0001b4f401007387 */ /* 0x0007e80000100800 */
        /* <DEDUP_REMOVED lines=19> */
[----:B-1----:R-:W3:Y:S04]  /*df30*/  LDL.LU R227, [R1+0x130] ;  /* 0x0001300001e37983 */ /* 0x002ee80000300800 */
[----:B0-----:R-:W3:Y:S04]  /*df40*/  LDL.LU R232, [R1+0x154] ;  /* 0x0001540001e87983 */ /* 0x001ee80000300800 */
[----:B----4-:R-:W4:Y:S04]  /*df50*/  LDL.LU R233, [R1+0x128] ;  /* 0x0001280001e97983 */ /* 0x010f280000300800 */
[----:B------:R-:W4:Y:S04]  /*df60*/  LDL.LU R239, [R1+0x14c] ;  /* 0x00014c0001ef7983 */ /* 0x000f280000300800 */
[----:B------:R-:W4:Y:S04]  /*df70*/  LDL.LU R235, [R1+0x120] ;  /* 0x0001200001eb7983 */ /* 0x000f280000300800 */
[----:B--2---:R-:W2:Y:S01]  /*df80*/  LDL.LU R240, [R1+0x144] ;  /* 0x0001440001f07983 */ /* 0x004ea20000300800 */
[----:B---3--:R-:W-:-:S05]  /*df90*/  IADD3.X R246, R246, UR6, RZ, P2, !PT ;  /* 0x00000006f6f67c10 */ /* 0x008fca00097fe4ff */
[----:B------:R0:W-:Y:S04]  /*dfa0*/  STL [R1+0x1ac], R246 ;  /* 0x0001acf601007387 */ /* 0x0001e80000100800 */
[----:B------:R-:W3:Y:S04]  /*dfb0*/  LDL.LU R243, [R1+0x118] ;  /* 0x0001180001f37983 */ /* 0x000ee80000300800 */
[----:B------:R-:W3:Y:S04]  /*dfc0*/  LDL.LU R244, [R1+0x13c] ;  /* 0x00013c0001f47983 */ /* 0x000ee80000300800 */
[----:B------:R-:W3:Y:S04]  /*dfd0*/  LDL.LU R11, [R1+0x110] ;  /* 0x00011000010b7983 */ /* 0x000ee80000300800 */
[----:B0-----:R-:W3:Y:S01]  /*dfe0*/  LDL.LU R246, [R1+0x134] ;  /* 0x0001340001f67983 */ /* 0x001ee20000300800 */
[----:B------:R-:W-:-:S02]  /*dff0*/  IADD3 R214, P2, R214, UR9, RZ ;  /* 0x00000009d6d67c10 */ /* 0x000fc4000ff5e0ff */
[----:B------:R-:W-:-:S03]  /*e000*/  IADD3.X R211, R211, UR6, RZ, P3, !PT ;  /* 0x00000006d3d37c10 */ /* 0x000fc60009ffe4ff */
[----:B------:R0:W-:Y:S01]  /*e010*/  STL [R1+0x180], R214 ;  /* 0x000180d601007387 */ /* 0x0001e20000100800 */
[----:B------:R-:W-:-:S03]  /*e020*/  IADD3 R210, P3, R210, UR9, RZ ;  /* 0x00000009d2d27c10 */ /* 0x000fc6000ff7e0ff */
[----:B------:R1:W-:Y:S01]  /*e030*/  STL [R1+0x1a4], R211 ;  /* 0x0001a4d301007387 */ /* 0x0003e20000100800 */
        /* <DEDUP_REMOVED lines=38> */
[----:B----4-:R-:W-:-:S03]  /*e2a0*/  IADD3 R233, P1, R233, UR9, RZ ;  /* 0x00000009e9e97c10 */ /* 0x010fc6000ff3e0ff */
[----:B------:R4:W-:Y:S01]  /*e2b0*/  STL [R1+0x154], R232 ;  /* 0x000154e801007387 */ /* 0x0009e20000100800 */
[----:B------:R-:W-:-:S03]  /*e2c0*/  IADD3.X R239, R239, UR6, RZ, P2, !PT ;  /* 0x00000006efef7c10 */ /* 0x000fc600097fe4ff */
[----:B------:R4:W-:Y:S01]  /*e2d0*/  STL [R1+0x128], R233 ;  /* 0x000128e901007387 */ /* 0x0009e20000100800 */
[----:B------:R-:W-:-:S03]  /*e2e0*/  IADD3 R235, P2, R235, UR9, RZ ;  /* 0x00000009ebeb7c10 */ /* 0x000fc6000ff5e0ff */
[----:B------:R4:W-:Y:S01]  /*e2f0*/  STL [R1+0x14c], R239 ;  /* 0x00014cef01007387 */ /* 0x0009e20000100800 */
[----:B--2---:R-:W-:-:S03]  /*e300*/  IADD3.X R240, R240, UR6, RZ, P3, !PT ;  /* 0x00000006f0f07c10 */ /* 0x004fc60009ffe4ff */
[----:B------:R2:W-:Y:S04]  /*e310*/  STL [R1+0x120], R235 ;  /* 0x000120eb01007387 */ /* 0x0005e80000100800 */
[----:B------:R2:W-:Y:S01]  /*e320*/  STL [R1+0x144], R240 ;  /* 0x000144f001007387 */ /* 0x0005e20000100800 */
[----:B---3--:R-:W-:Y:S02]  /*e330*/  IADD3 R243, P3, R243, UR9, RZ ;  /* 0x00000009f3f37c10 */ /* 0x008fe4000ff7e0ff */
[----:B------:R-:W-:-:S03]  /*e340*/  IADD3.X R244, R244, UR6, RZ, P4, !PT ;  /* 0x00000006f4f47c10 */ /* 0x000fc6000a7fe4ff */
[----:B------:R3:W-:Y:S01]  /*e350*/  STL [R1+0x118], R243 ;  /* 0x000118f301007387 */ /* 0x0007e20000100800 */
[----:B------:R-:W-:-:S03]  /*e360*/  IADD3 R11, P4, R11, UR8, RZ ;  /* 0x000000080b0b7c10 */ /* 0x000fc6000ff9e0ff */
[----:B------:R-:W3:Y:S01]  /*e370*/  LDL.LU R215, [R1+0x108] ;  /* 0x0001080001d77983 */ /* 0x000ee20000300800 */
[----:B------:R-:W-:-:S03]  /*e380*/  IADD3.X R246, R246, UR6, RZ, P5, !PT ;  /* 0x00000006f6f67c10 */ /* 0x000fc6000affe4ff */
[----:B------:R3:W-:Y:S04]  /*e390*/  STL [R1+0x13c], R244 ;  /* 0x00013cf401007387 */ /* 0x0007e80000100800 */
[----:B0-----:R-:W3:Y:S04]  /*e3a0*/  LDL.LU R214, [R1+0x12c] ;  /* 0x00012c0001d67983 */ /* 0x001ee80000300800 */
[----:B------:R0:W-:Y:S04]  /*e3b0*/  STL [R1+0x110], R11 ;  /* 0x0001100b01007387 */ /* 0x0001e80000100800 */
[----:B-1----:R-:W3:Y:S04]  /*e3c0*/  LDL.LU R211, [R1+0x100] ;  /* 0x0001000001d37983 */ /* 0x002ee80000300800 */
        /* <DEDUP_REMOVED lines=20> */
[----:B----4-:R-:W4:Y:S04]  /*e510*/  LDL.LU R232, [R1+0xb0] ;  /* 0x0000b00001e87983 */ /* 0x010f280000300800 */
[----:B------:R-:W4:Y:S04]  /*e520*/  LDL.LU R233, [R1+0xd4] ;  /* 0x0000d40001e97983 */ /* 0x000f280000300800 */
[----:B------:R-:W4:Y:S04]  /*e530*/  LDL.LU R239, [R1+0xa8] ;  /* 0x0000a80001ef7983 */ /* 0x000f280000300800 */
[----:B--2---:R-:W2:Y:S04]  /*e540*/  LDL.LU R235, [R1+0xcc] ;  /* 0x0000cc0001eb7983 */ /* 0x004ea80000300800 */
[----:B------:R-:W2:Y:S04]  /*e550*/  LDL.LU R240, [R1+0xa0] ;  /* 0x0000a00001f07983 */ /* 0x000ea80000300800 */
[----:B---3--:R-:W3:Y:S04]  /*e560*/  LDL.LU R243, [R1+0xc4] ;  /* 0x0000c40001f37983 */ /* 0x008ee80000300800 */
[----:B------:R-:W3:Y:S04]  /*e570*/  LDL.LU R244, [R1+0x98] ;  /* 0x0000980001f47983 */ /* 0x000ee80000300800 */
[----:B0-----:R-:W3:Y:S04]  /*e580*/  LDL.LU R11, [R1+0xbc] ;  /* 0x0000bc00010b7983 */ /* 0x001ee80000300800 */
[----:B-1----:R-:W3:Y:S04]  /*e590*/  LDL.LU R246, [R1+0x90] ;  /* 0x0000900001f67983 */ /* 0x002ee80000300800 */
[----:B------:R-:W-:Y:S04]  /*e5a0*/  STS.U8 [R10+UR7+0x4180], R18 ;  /* 0x004180120a007988 */ /* 0x000fe80008000007 */
[----:B------:R-:W-:Y:S04]  /*e5b0*/  STS.U8 [R10+UR7+0x4380], R17 ;  /* 0x004380110a007988 */ /* 0x000fe80008000007 */
[----:B------:R-:W-:Y:S04]  /*e5c0*/  STS.U8 [R10+UR7+0x4580], R16 ;  /* 0x004580100a007988 */ /* 0x000fe80008000007 */
[----:B------:R-:W-:Y:S04]  /*e5d0*/  STS.U8 [R10+UR7+0x4780], R157 ;  /* 0x0047809d0a007988 */ /* 0x000fe80008000007 */
[----:B------:R-:W-:Y:S04]  /*e5e0*/  STS.U8 [R10+UR7+0x4980], R164 ;  /* 0x004980a40a007988 */ /* 0x000fe80008000007 */
[----:B------:R-:W-:Y:S04]  /*e5f0*/  STS.U8 [R10+UR7+0x4b80], R174 ;  /* 0x004b80ae0a007988 */ /* 0x000fe80008000007 */
[----:B------:R-:W-:Y:S04]  /*e600*/  STS.U8 [R10+UR7+0x4d80], R189 ;  /* 0x004d80bd0a007988 */ /* 0x000fe80008000007 */
[----:B------:R-:W-:Y:S01]  /*e610*/  STS.U8 [R10+UR7+0x4f80], R238 ;  /* 0x004f80ee0a007988 */ /* 0x000fe20008000007 */
[----:B------:R0:W-:Y:S06]  /*e620*/  MEMBAR.ALL.CTA ;  /* 0x0000000000007992 */ /* 0x0001ec0000008000 */
[----:B0-----:R-:W0:Y:S02]  /*e630*/  FENCE.VIEW.ASYNC.S ;  /* 0x00000000000073c6 */ /* 0x001e240000000000 */
[----:B0-----:R-:W-:Y:S06]  /*e640*/  BAR.SYNC.DEFER_BLOCKING 0x0 ;  /* 0x0000000000007b1d */ /* 0x001fec0000010000 */
[----:B------:R-:W-:Y:S01]  /*e650*/  UMOV UR40, UR10 ;  /* 0x0000000a00287c82 */ /* 0x000fe20008000000 */
[----:B------:R-:W-:Y:S01]  /*e660*/  UMOV UR41, 0x80000020 ;  /* 0x8000002000297882 */ /* 0x000fe20000000000 */
[----:B------:R-:W-:-:S06]  /*e670*/  WARPGROUP.ARRIVE ;  /* 0x00000000000079c5 */ /* 0x000fcc0000000000 */
[----:B------:R-:W-:Y:S01]  /*e680*/  QGMMA.64x64x32.F32.E4M3.E4M3 R120, gdesc[UR40], R120 ;  /* 0x00e00000287879f3 */ /* 0x000fe20008700878 */
[----:B------:R-:W-:Y:S01]  /*e690*/  UMOV UR34, UR42 ;  /* 0x0000002a00227c82 */ /* 0x000fe20008000000 */
[----:B------:R-:W-:Y:S02]  /*e6a0*/  UMOV UR35, UR43 ;  /* 0x0000002b00237c82 */ /* 0x000fe40008000000 */
[----:B------:R-:W-:Y:S01]  /*e6b0*/  QGMMA.64x64x32.F32.E4M3.E4M3 R120, gdesc[UR36], R120 ;  /* 0x00e00000247879f3 */ /* 0x000fe20008700878 */
[----:B------:R-:W-:-:S03]  /*e6c0*/  IADD3 R215, P5, R215, UR8, RZ ;  /* 0x00000008d7d77c10 */ /* 0x000fc6000ffbe0ff */
[----:B------:R-:W-:Y:S01]  /*e6d0*/  QGMMA.64x64x32.F32.E4M3.E4M3 R88, gdesc[UR32], R88 ;  /* 0x00e00000205879f3 */ /* 0x000fe20008700858 */
[----:B------:R-:W-:Y:S01]  /*e6e0*/  IADD3.X R214, R214, UR6, RZ, P6, !PT ;  /* 0x00000006d6d67c10 */ /* 0x000fe2000b7fe4ff */
        /* <DEDUP_REMOVED lines=48> */
[----:B------:R2:W-:Y:S01]  /*e9f0*/  STL [R1+0xa8], R239 ;  /* 0x0000a8ef01007387 */ /* 0x0005e20000100800 */
[----:B------:R-:W-:-:S03]  /*ea00*/  IADD3 R240, P6, R240, UR8, RZ ;  /* 0x00000008f0f07c10 */ /* 0x000fc6000ffde0ff */
[----:B------:R2:W-:Y:S01]  /*ea10*/  STL [R1+0xcc], R235 ;  /* 0x0000cceb01007387 */ /* 0x0005e20000100800 */
[----:B---3--:R-:W-:-:S03]  /*ea20*/  IADD3.X R243, R243, UR5, RZ, P1, !PT ;  /* 0x00000005f3f37c10 */ /* 0x008fc60008ffe4ff */
[----:B------:R3:W-:Y:S01]  /*ea30*/  STL [R1+0xa0], R240 ;  /* 0x0000a0f001007387 */ /* 0x0007e20000100800 */
[----:B------:R-:W-:-:S03]  /*ea40*/  IADD3 R244, P1, R244, UR8, RZ ;  /* 0x00000008f4f47c10 */ /* 0x000fc6000ff3e0ff */
[----:B------:R3:W-:Y:S01]  /*ea50*/  STL [R1+0xc4], R243 ;  /* 0x0000c4f301007387 */ /* 0x0007e20000100800 */
[----:B------:R-:W-:-:S03]  /*ea60*/  IADD3.X R11, R11, UR5, RZ, P2, !PT ;  /* 0x000000050b0b7c10 */ /* 0x000fc600097fe4ff */
[----:B0-----:R-:W3:Y:S01]  /*ea70*/  LDL.LU R215, [R1+0xb4] ;  /* 0x0000b40001d77983 */ /* 0x001ee20000300800 */
[----:B------:R-:W-:-:S03]  /*ea80*/  IADD3 R246, P2, R246, UR8, RZ ;  /* 0x00000008f6f67c10 */ /* 0x000fc6000ff5e0ff */
[----:B------:R0:W-:Y:S04]  /*ea90*/  STL [R1+0x98], R244 ;  /* 0x000098f401007387 */ /* 0x0001e80000100800 */
[----:B-1----:R-:W3:Y:S04]  /*eaa0*/  LDL.LU R214, [R1+0x88] ;  /* 0x0000880001d67983 */ /* 0x002ee80000300800 */
        /* <DEDUP_REMOVED lines=30> */
[----:B------:R-:W3:Y:S01]  /*ec90*/  LDL.LU R246, [R1+0x3c] ;  /* 0x00003c0001f67983 */ /* 0x000ee20000300800 */
[----:B------:R-:W-:Y:S01]  /*eca0*/  UMOV UR30, UR38 ;  /* 0x00000026001e7c82 */ /* 0x000fe20008000000 */
[----:B------:R-:W-:Y:S01]  /*ecb0*/  UMOV UR31, UR39 ;  /* 0x00000027001f7c82 */ /* 0x000fe20008000000 */
[----:B------:R-:W-:Y:S01]  /*ecc0*/  UMOV UR26, UR42 ;  /* 0x0000002a001a7c82 */ /* 0x000fe20008000000 */
[----:B------:R-:W-:Y:S01]  /*ecd0*/  UMOV UR27, UR43 ;  /* 0x0000002b001b7c82 */ /* 0x000fe20008000000 */
[----:B------:R-:W-:Y:S04]  /*ece0*/  QGMMA.64x64x32.F32.E4M3.E4M3 R88, gdesc[UR28], R88 ;  /* 0x00e000001c5879f3 */ /* 0x000fe80008700858 */
[----:B------:R-:W-:Y:S01]  /*ecf0*/  QGMMA.64x64x32.F32.E4M3.E4M3 R56, gdesc[UR24], R56 ;  /* 0x00e00000183879f3 */ /* 0x000fe20008700838 */
        /* <DEDUP_REMOVED lines=8> */
[----:B------:R-:W-:-:S05]  /*ed80*/  VIADD R6, R6, 0x1 ;  /* 0x0000000106067836 */ /* 0x000fca0000000000 */
[----:B------:R-:W-:Y:S01]  /*ed90*/  ISETP.NE.U32.AND P0, PT, R6, R9, PT ;  /* 0x000000090600720c */ /* 0x000fe20003f05070 */
[----:B------:R-:W-:Y:S01]  /*eda0*/  QGMMA.64x64x32.F32.E4M3.E4M3 R24, gdesc[UR12], R24, gsb0 ;  /* 0x00e000000c1879f3 */ /* 0x000fe20008000818 */
        /* <DEDUP_REMOVED lines=41> */
[----:B----4-:R-:W-:-:S03]  /*f040*/  IADD3 R227, P1, R227, UR8, RZ ;  /* 0x00000008e3e37c10 */ /* 0x010fc6000ff3e0ff */
[----:B------:R-:W-:Y:S01]  /*f050*/  STL [R1+0x64], R229 ;  /* 0x000064e501007387 */ /* 0x000fe20000100800 */
[----:B------:R-:W-:-:S03]  /*f060*/  IADD3.X R232, R232, UR5, RZ, P2, !PT ;  /* 0x00000005e8e87c10 */ /* 0x000fc600097fe4ff */
[----:B------:R-:W-:Y:S01]  /*f070*/  STL [R1+0x38], R227 ;  /* 0x000038e301007387 */ /* 0x000fe20000100800 */
[----:B------:R-:W-:-:S03]  /*f080*/  IADD3 R233, P2, R233, UR8, RZ ;  /* 0x00000008e9e97c10 */ /* 0x000fc6000ff5e0ff */
[----:B------:R-:W-:Y:S01]  /*f090*/  STL [R1+0x5c], R232 ;  /* 0x00005ce801007387 */ /* 0x000fe20000100800 */
[----:B--2---:R-:W-:-:S03]  /*f0a0*/  IADD3.X R239, R239, UR5, RZ, P3, !PT ;  /* 0x00000005efef7c10 */ /* 0x004fc60009ffe4ff */
[----:B------:R-:W-:Y:S01]  /*f0b0*/  STL [R1+0x30], R233 ;  /* 0x000030e901007387 */ /* 0x000fe20000100800 */
[----:B------:R-:W-:-:S03]  /*f0c0*/  IADD3 R235, P3, R235, UR8, RZ ;  /* 0x00000008ebeb7c10 */ /* 0x000fc6000ff7e0ff */
[----:B------:R-:W-:Y:S01]  /*f0d0*/  STL [R1+0x54], R239 ;  /* 0x000054ef01007387 */ /* 0x000fe20000100800 */
[----:B---3--:R-:W-:-:S03]  /*f0e0*/  IADD3.X R240, R240, UR5, RZ, P4, !PT ;  /* 0x00000005f0f07c10 */ /* 0x008fc6000a7fe4ff */
        /* <DEDUP_REMOVED lines=8> */
[----:B------:R-:W-:Y:S02]  /*f170*/  IADD3.X R2, R2, UR5, RZ, P2, !PT ;  /* 0x0000000502027c10 */ /* 0x000fe400097fe4ff */
[----:B------:R-:W-:Y:S01]  /*f180*/  IADD3.X R246, R246, UR5, RZ, P6, !PT ;  /* 0x00000005f6f67c10 */ /* 0x000fe2000b7fe4ff */
[----:B------:R0:W-:Y:S01]  /*f190*/  STL [R1+0x34], R3 ;  /* 0x0000340301007387 */ /* 0x0001e20000100800 */
[----:B------:R-:W-:-:S03]  /*f1a0*/  IADD3.X R0, R0, UR5, RZ, P3, !PT ;  /* 0x0000000500007c10 */ /* 0x000fc60009ffe4ff */
[----:B------:R-:W-:Y:S01]  /*f1b0*/  STL [R1+0x18], R11 ;  /* 0x0000180b01007387 */ /* 0x000fe20000100800 */
[----:B------:R-:W-:Y:S02]  /*f1c0*/  IADD3.X R247, R247, UR5, RZ, P5, !PT ;  /* 0x00000005f7f77c10 */ /* 0x000fe4000affe4ff */
[----:B------:R-:W-:Y:S01]  /*f1d0*/  IADD3.X R252, R252, UR5, RZ, P4, !PT ;  /* 0x00000005fcfc7c10 */ /* 0x000fe2000a7fe4ff */
[----:B0-----:R0:W5:Y:S04]  /*f1e0*/  LDL.LU R3, [R1+0x58c] ;  /* 0x00058c0001037983 */ /* 0x0011680000300800 */
[----:B------:R-:W-:Y:S04]  /*f1f0*/  STL [R1+0x3c], R246 ;  /* 0x00003cf601007387 */ /* 0x000fe80000100800 */
[----:B------:R1:W-:Y:S04]  /*f200*/  STL [R1+0x2c], R2 ;  /* 0x00002c0201007387 */ /* 0x0003e80000100800 */
[----:B-1----:R0:W5:Y:S04]  /*f210*/  LDL.LU R2, [R1+0x588] ;  /* 0x0005880001027983 */ /* 0x0021680000300800 */
[----:B------:R1:W-:Y:S04]  /*f220*/  STL [R1+0x24], R0 ;  /* 0x0000240001007387 */ /* 0x0003e80000100800 */
[----:B-1----:R0:W5:Y:S04]  /*f230*/  LDL.LU R0, [R1+0x584] ;  /* 0x0005840001007983 */ /* 0x0021680000300800 */
[----:B------:R0:W-:Y:S04]  /*f240*/  STL [R1+0x14], R247 ;  /* 0x000014f701007387 */ /* 0x0001e80000100800 */
[----:B------:R0:W-:Y:S01]  /*f250*/  STL [R1+0x1c], R252 ;  /* 0x00001cfc01007387 */ /* 0x0001e20000100800 */
[----:B------:R-:W-:-:S02]  /*f260*/  WARPGROUP.DEPBAR.LE gsb0, 0x0 ;  /* 0x00008000000079c5 */ /* 0x000fc40000010000 */
[----:B------:R-:W-:Y:S05]  /*f270*/  @P0 BRA `(.L_x_2) ;  /* 0xffffff6800c80947 */ /* 0x000fea000383ffff */
.L_x_1:
[----:B------:R-:W2:Y:S01]  /*f280*/  LDL.LU R19, [R1+0x580] ;  /* 0x0005800001137983 */ /* 0x000ea20000300800 */
[----:B------:R-:W-:Y:S01]  /*f290*/  F2FP.SATFINITE.E4M3.F32.PACK_AB_MERGE_C R120, R121, R120, RZ ;  /* 0x000000787978723e */ /* 0x000fe200048070ff */
[C---:B-----5:R-:W-:Y:S01]  /*f2a0*/  VIADD R5, R2.reuse, 0x3f ;  /* 0x0000003f02057836 */ /* 0x060fe20000000000 */
[----:B------:R-:W-:Y:S01]  /*f2b0*/  F2FP.SATFINITE.E4M3.F32.PACK_AB_MERGE_C R56, R57, R56, RZ ;  /* 0x000000383938723e */ /* 0x000fe200048070ff */
[----:B------:R-:W1:Y:S01]  /*f2c0*/  S2R R4, SR_TID.X ;  /* 0x0000000000047919 */ /* 0x000e620000002100 */
[----:B------:R-:W-:Y:S01]  /*f2d0*/  VIADD R6, R2, 0x1 ;  /* 0x0000000102067836 */ /* 0x000fe20000000000 */
[----:B------:R-:W-:Y:S01]  /*f2e0*/  LOP3.LUT R120, R120, 0xffff, RZ, 0xc0, !PT ;  /* 0x0000ffff78787812 */ /* 0x000fe200078ec0ff */
[----:B------:R-:W-:Y:S01]  /*f2f0*/  ULDC.64 UR26, c[0x0][0x228] ;  /* 0x00008a00001a7ab9 */ /* 0x000fe20000000a00 */
[----:B------:R-:W-:Y:S01]  /*f300*/  LOP3.LUT R9, R56, 0xffff, RZ, 0xc0, !PT ;  /* 0x0000ffff38097812 */ /* 0x000fe200078ec0ff */
[----:B------:R-:W-:Y:S01]  /*f310*/  ULDC UR4, c[0x0][0x22c] ;  /* 0x00008b0000047ab9 */ /* 0x000fe20000000800 */
[----:B------:R-:W-:Y:S01]  /*f320*/  ISETP.GE.AND P0, PT, R5, UR27, PT ;  /* 0x0000001b05007c0c */ /* 0x000fe2000bf06270 */
[----:B------:R-:W-:Y:S01]  /*f330*/  VIADD R11, R2, 0x2 ;  /* 0x00000002020b7836 */ /* 0x000fe20000000000 */
[----:B------:R-:W-:Y:S01]  /*f340*/  F2FP.SATFINITE.E4M3.F32.PACK_AB_MERGE_C R122, R123, R122, RZ ;  /* 0x0000007a7b7a723e */ /* 0x000fe200048070ff */
[----:B------:R-:W-:Y:S01]  /*f350*/  ULDC UR24, c[0x0][0x248] ;  /* 0x0000920000187ab9 */ /* 0x000fe20000000800 */
[----:B------:R-:W-:Y:S01]  /*f360*/  F2FP.SATFINITE.E4M3.F32.PACK_AB_MERGE_C R58, R59, R58, RZ ;  /* 0x0000003a3b3a723e */ /* 0x000fe200048070ff */
[----:B------:R-:W-:Y:S01]  /*f370*/  ULDC.64 UR28, c[0x0][0x228] ;  /* 0x00008a00001c7ab9 */ /* 0x000fe20000000a00 */
[----:B------:R-:W-:Y:S01]  /*f380*/  ISETP.GE.AND P2, PT, R6, UR4, PT ;  /* 0x0000000406007c0c */ /* 0x000fe2000bf46270 */
[----:B------:R-:W-:Y:S01]  /*f390*/  ULDC UR4, c[0x0][0x22c] ;  /* 0x00008b0000047ab9 */ /* 0x000fe20000000800 */
[----:B------:R-:W-:Y:S01]  /*f3a0*/  SHF.R.U32.HI R5, RZ, 0x8, R120 ;  /* 0x00000008ff057819 */ /* 0x000fe20000011678 */
[----:B------:R-:W-:Y:S01]  /*f3b0*/  ULDC.64 UR22, c[0x0][0x228] ;  /* 0x00008a0000167ab9 */ /* 0x000fe20000000a00 */
[----:B------:R-:W-:Y:S01]  /*f3c0*/  F2FP.SATFINITE.E4M3.F32.PACK_AB_MERGE_C R88, R89, R88, RZ ;  /* 0x000000585958723e */ /* 0x000fe200048070ff */
[----:B------:R-:W-:Y:S01]  /*f3d0*/  ULDC.64 UR20, c[0x0][0x228] ;  /* 0x00008a0000147ab9 */ /* 0x000fe20000000a00 */
[----:B------:R-:W-:Y:S01]  /*f3e0*/  F2FP.SATFINITE.E4M3.F32.PACK_AB_MERGE_C R24, R25, R24, RZ ;  /* 0x000000181918723e */ /* 0x000fe200048070ff */
[----:B------:R-:W-:Y:S01]  /*f3f0*/  ULDC.64 UR18, c[0x0][0x228] ;  /* 0x00008a0000127ab9 */ /* 0x000fe20000000a00 */
[----:B------:R-:W-:Y:S01]  /*f400*/  SHF.R.U32.HI R6, RZ, 0x8, R9 ;  /* 0x00000008ff067819 */ /* 0x000fe20000011609 */
[----:B------:R-:W-:Y:S01]  /*f410*/  ULDC.64 UR16, c[0x0][0x228] ;  /* 0x00008a0000107ab9 */ /* 0x000fe20000000a00 */
[----:B------:R-:W-:Y:S01]  /*f420*/  F2FP.SATFINITE.E4M3.F32.PACK_AB_MERGE_C R90, R91, R90, RZ ;  /* 0x0000005a5b5a723e */ /* 0x000fe200048070ff */
[----:B------:R-:W-:Y:S01]  /*f430*/  ULDC.64 UR14, c[0x0][0x228] ;  /* 0x00008a00000e7ab9 */ /* 0x000fe20000000a00 */
[----:B------:R-:W-:Y:S01]  /*f440*/  F2FP.SATFINITE.E4M3.F32.PACK_AB_MERGE_C R26, R27, R26, RZ ;  /* 0x0000001a1b1a723e */ /* 0x000fe200048070ff */
[----:B------:R-:W-:Y:S01]  /*f450*/  ULDC.64 UR12, c[0x0][0x228] ;  /* 0x00008a00000c7ab9 */ /* 0x000fe20000000a00 */
[----:B------:R-:W-:Y:S01]  /*f460*/  LOP3.LUT R12, R5, 0xffff, RZ, 0xc0, !PT ;  /* 0x0000ffff050c7812 */ /* 0x000fe200078ec0ff */
[----:B------:R-:W-:Y:S01]  /*f470*/  ULDC.64 UR10, c[0x0][0x228] ;  /* 0x00008a00000a7ab9 */ /* 0x000fe20000000a00 */
[----:B------:R-:W-:Y:S01]  /*f480*/  ISETP.GE.AND P3, PT, R11, UR4, PT ;  /* 0x000000040b007c0c */ /* 0x000fe2000bf66270 */
[----:B------:R-:W-:Y:S01]  /*f490*/  ULDC.64 UR4, c[0x0][0x220] ;  /* 0x0000880000047ab9 */ /* 0x000fe20000000a00 */
[----:B------:R-:W-:Y:S01]  /*f4a0*/  LOP3.LUT R122, R122, 0xffff, RZ, 0xc0, !PT ;  /* 0x0000ffff7a7a7812 */ /* 0x000fe200078ec0ff */
[----:B------:R-:W-:Y:S01]  /*f4b0*/  ULDC.64 UR8, c[0x0][0x228] ;  /* 0x00008a0000087ab9 */ /* 0x000fe20000000a00 */
[----:B-1----:R-:W-:Y:S01]  /*f4c0*/  IMAD.SHL.U32 R7, R4, 0x10, RZ ;  /* 0x0000001004077824 */ /* 0x002fe200078e00ff */
[----:B------:R-:W-:Y:S01]  /*f4d0*/  LOP3.LUT R13, R58, 0xffff, RZ, 0xc0, !PT ;  /* 0x0000ffff3a0d7812 */ /* 0x000fe200078ec0ff */
[----:B------:R-:W-:Y:S01]  /*f4e0*/  IMAD.SHL.U32 R8, R4, 0x40, RZ ;  /* 0x0000004004087824 */ /* 0x000fe200078e00ff */
[----:B------:R-:W-:-:S02]  /*f4f0*/  LOP3.LUT R5, R6, 0xffff, RZ, 0xc0, !PT ;  /* 0x0000ffff06057812 */ /* 0x000fc400078ec0ff */
[----:B------:R-:W-:Y:S02]  /*f500*/  LOP3.LUT R7, R7, 0xf0, RZ, 0xc0, !PT ;  /* 0x000000f007077812 */ /* 0x000fe400078ec0ff */
[----:B------:R-:W-:Y:S02]  /*f510*/  LOP3.LUT R10, R8, 0x400, RZ, 0xc0, !PT ;  /* 0x00000400080a7812 */ /* 0x000fe400078ec0ff */
[----:B------:R-:W-:Y:S02]  /*f520*/  LOP3.LUT R88, R88, 0xffff, RZ, 0xc0, !PT ;  /* 0x0000ffff58587812 */ /* 0x000fe400078ec0ff */
[----:B------:R-:W-:Y:S02]  /*f530*/  LOP3.LUT R11, R24, 0xffff, RZ, 0xc0, !PT ;  /* 0x0000ffff180b7812 */ /* 0x000fe400078ec0ff */
[----:B------:R-:W-:Y:S02]  /*f540*/  LOP3.LUT R90, R90, 0xffff, RZ, 0xc0, !PT ;  /* 0x0000ffff5a5a7812 */ /* 0x000fe400078ec0ff */
[----:B------:R-:W-:-:S02]  /*f550*/  LOP3.LUT R15, R26, 0xffff, RZ, 0xc0, !PT ;  /* 0x0000ffff1a0f7812 */ /* 0x000fc400078ec0ff */
[----:B------:R-:W-:Y:S02]  /*f560*/  PRMT R8, R120, 0x3340, R9 ;  /* 0x0000334078087816 */ /* 0x000fe40000000009 */
[----:B------:R-:W-:Y:S02]  /*f570*/  IADD3 R16, R10, UR7, R7 ;  /* 0x000000070a107c10 */ /* 0x000fe4000fffe007 */
[----:B------:R-:W-:Y:S02]  /*f580*/  SHF.R.U32.HI R6, RZ, 0x8, R122 ;  /* 0x00000008ff067819 */ /* 0x000fe4000001167a */
[----:B------:R-:W-:Y:S02]  /*f590*/  PRMT R9, R122, 0x3340, R13 ;  /* 0x000033407a097816 */ /* 0x000fe4000000000d */
[----:B------:R-:W-:Y:S02]  /*f5a0*/  PRMT R5, R12, 0x3340, R5 ;  /* 0x000033400c057816 */ /* 0x000fe40000000005 */
[----:B------:R-:W-:-:S02]  /*f5b0*/  SHF.R.U32.HI R13, RZ, 0x8, R13 ;  /* 0x00000008ff0d7819 */ /* 0x000fc4000001160d */
[--C-:B------:R-:W-:Y:S02]  /*f5c0*/  PRMT R10, R88, 0x3340, R11.reuse ;  /* 0x00003340580a7816 */ /* 0x100fe4000000000b */
[----:B------:R-:W-:Y:S02]  /*f5d0*/  SHF.R.U32.HI R14, RZ, 0x8, R11 ;  /* 0x00000008ff0e7819 */ /* 0x000fe4000001160b */
[----:B------:R-:W-:Y:S02]  /*f5e0*/  SHF.R.U32.HI R12, RZ, 0x8, R90 ;  /* 0x00000008ff0c7819 */ /* 0x000fe4000001165a */
[--C-:B------:R-:W-:Y:S02]  /*f5f0*/  PRMT R11, R90, 0x3340, R15.reuse ;  /* 0x000033405a0b7816 */ /* 0x100fe4000000000f */
[----:B------:R-:W-:Y:S02]  /*f600*/  SHF.R.U32.HI R15, RZ, 0x8, R15 ;  /* 0x00000008ff0f7819 */ /* 0x000fe4000001160f */
[----:B------:R-:W-:-:S02]  /*f610*/  LOP3.LUT R17, R6, 0xffff, RZ, 0xc0, !PT ;  /* 0x0000ffff06117812 */ /* 0x000fc400078ec0ff */
[----:B------:R-:W-:Y:S02]  /*f620*/  F2FP.SATFINITE.E4M3.F32.PACK_AB_MERGE_C R124, R125, R124, RZ ;  /* 0x0000007c7d7c723e */ /* 0x000fe400048070ff */
[----:B------:R-:W-:Y:S02]  /*f630*/  F2FP.SATFINITE.E4M3.F32.PACK_AB_MERGE_C R60, R61, R60, RZ ;  /* 0x0000003c3d3c723e */ /* 0x000fe400048070ff */
[----:B------:R-:W-:Y:S02]  /*f640*/  SHF.R.U32.HI R7, RZ, 0x8, R88 ;  /* 0x00000008ff077819 */ /* 0x000fe40000011658 */
[----:B------:R-:W-:Y:S02]  /*f650*/  LOP3.LUT R6, R13, 0xffff, RZ, 0xc0, !PT ;  /* 0x0000ffff0d067812 */ /* 0x000fe400078ec0ff */
[----:B------:R-:W-:Y:S02]  /*f660*/  LOP3.LUT R13, R12, 0xffff, RZ, 0xc0, !PT ;  /* 0x0000ffff0c0d7812 */ /* 0x000fe400078ec0ff */
[----:B------:R-:W-:-:S02]  /*f670*/  F2FP.SATFINITE.E4M3.F32.PACK_AB_MERGE_C R126, R127, R126, RZ ;  /* 0x0000007e7f7e723e */ /* 0x000fc400048070ff */
[----:B------:R-:W-:Y:S02]  /*f680*/  LOP3.LUT R12, R15, 0xffff, RZ, 0xc0, !PT ;  /* 0x0000ffff0f0c7812 */ /* 0x000fe400078ec0ff */
[----:B------:R-:W-:Y:S02]  /*f690*/  F2FP.SATFINITE.E4M3.F32.PACK_AB_MERGE_C R62, R63, R62, RZ ;  /* 0x0000003e3f3e723e */ /* 0x000fe400048070ff */
[----:B------:R-:W-:Y:S02]  /*f6a0*/  F2FP.SATFINITE.E4M3.F32.PACK_AB_MERGE_C R92, R93, R92, RZ ;  /* 0x0000005c5d5c723e */ /* 0x000fe400048070ff */
[----:B------:R-:W-:Y:S02]  /*f6b0*/  F2FP.SATFINITE.E4M3.F32.PACK_AB_MERGE_C R28, R29, R28, RZ ;  /* 0x0000001c1d1c723e */ /* 0x000fe400048070ff */
[----:B------:R-:W-:Y:S02]  /*f6c0*/  LOP3.LUT R18, R7, 0xffff, RZ, 0xc0, !PT ;  /* 0x0000ffff07127812 */ /* 0x000fe400078ec0ff */
[----:B------:R-:W-:-:S02]  /*f6d0*/  LOP3.LUT R124, R124, 0xffff, RZ, 0xc0, !PT ;  /* 0x0000ffff7c7c7812 */ /* 0x000fc400078ec0ff */
[----:B------:R-:W-:Y:S02]  /*f6e0*/  LOP3.LUT R21, R60, 0xffff, RZ, 0xc0, !PT ;  /* 0x0000ffff3c157812 */ /* 0x000fe400078ec0ff */
[----:B------:R-:W-:Y:S02]  /*f6f0*/  LOP3.LUT R7, R14, 0xffff, RZ, 0xc0, !PT ;  /* 0x0000ffff0e077812 */ /* 0x000fe400078ec0ff */
[----:B------:R-:W-:Y:S02]  /*f700*/  F2FP.SATFINITE.E4M3.F32.PACK_AB_MERGE_C R94, R95, R94, RZ ;  /* 0x0000005e5f5e723e */ /* 0x000fe400048070ff */
[----:B------:R-:W-:Y:S02]  /*f710*/  F2FP.SATFINITE.E4M3.F32.PACK_AB_MERGE_C R30, R31, R30, RZ ;  /* 0x0000001e1f1e723e */ /* 0x000fe400048070ff */
[----:B------:R-:W-:Y:S02]  /*f720*/  PRMT R12, R13, 0x3340, R12 ;  /* 0x000033400d0c7816 */ /* 0x000fe4000000000c */
[----:B------:R-:W-:-:S02]  /*f730*/  LOP3.LUT R126, R126, 0xffff, RZ, 0xc0, !PT ;  /* 0x0000ffff7e7e7812 */ /* 0x000fc400078ec0ff */
[----:B------:R-:W-:Y:S02]  /*f740*/  PRMT R6, R17, 0x3340, R6 ;  /* 0x0000334011067816 */ /* 0x000fe40000000006 */
[----:B------:R-:W-:Y:S02]  /*f750*/  LOP3.LUT R13, R62, 0xffff, RZ, 0xc0, !PT ;  /* 0x0000ffff3e0d7812 */ /* 0x000fe400078ec0ff */
[----:B------:R-:W-:Y:S02]  /*f760*/  LOP3.LUT R92, R92, 0xffff, RZ, 0xc0, !PT ;  /* 0x0000ffff5c5c7812 */ /* 0x000fe400078ec0ff */
[----:B------:R-:W-:Y:S02]  /*f770*/  LOP3.LUT R23, R28, 0xffff, RZ, 0xc0, !PT ;  /* 0x0000ffff1c177812 */ /* 0x000fe400078ec0ff */
[----:B------:R-:W-:Y:S02]  /*f780*/  SHF.R.U32.HI R17, RZ, 0x8, R124 ;  /* 0x00000008ff117819 */ /* 0x000fe4000001167c */
[----:B------:R-:W-:-:S02]  /*f790*/  PRMT R7, R18, 0x3340, R7 ;  /* 0x0000334012077816 */ /* 0x000fc40000000007 */
[----:B------:R-:W-:Y:S02]  /*f7a0*/  LOP3.LUT R94, R94, 0xffff, RZ, 0xc0, !PT ;  /* 0x0000ffff5e5e7812 */ /* 0x000fe400078ec0ff */
[----:B------:R-:W-:Y:S02]  /*f7b0*/  LOP3.LUT R27, R30, 0xffff, RZ, 0xc0, !PT ;  /* 0x0000ffff1e1b7812 */ /* 0x000fe400078ec0ff */
[----:B------:R-:W-:Y:S02]  /*f7c0*/  SHF.R.U32.HI R18, RZ, 0x8, R126 ;  /* 0x00000008ff127819 */ /* 0x000fe4000001167e */
[----:B------:R-:W-:Y:S02]  /*f7d0*/  SHF.R.U32.HI R22, RZ, 0x8, R13 ;  /* 0x00000008ff167819 */ /* 0x000fe4000001160d */
[----:B------:R-:W-:Y:S02]  /*f7e0*/  PRMT R14, R92, 0x3340, R23 ;  /* 0x000033405c0e7816 */ /* 0x000fe40000000017 */
[----:B------:R-:W-:-:S02]  /*f7f0*/  LOP3.LUT R26, R17, 0xffff, RZ, 0xc0, !PT ;  /* 0x0000ffff111a7812 */ /* 0x000fc400078ec0ff */
[----:B------:R-:W-:Y:S02]  /*f800*/  SHF.R.U32.HI R23, RZ, 0x8, R23 ;  /* 0x00000008ff177819 */ /* 0x000fe40000011617 */
[----:B------:R-:W-:Y:S02]  /*f810*/  SHF.R.U32.HI R20, RZ, 0x8, R94 ;  /* 0x00000008ff147819 */ /* 0x000fe4000001165e */
[----:B------:R-:W-:Y:S02]  /*f820*/  SHF.R.U32.HI R24, RZ, 0x8, R27 ;  /* 0x00000008ff187819 */ /* 0x000fe4000001161b */
[----:B------:R-:W-:Y:S02]  /*f830*/  F2FP.SATFINITE.E4M3.F32.PACK_AB_MERGE_C R128, R129, R128, RZ ;  /* 0x000000808180723e */ /* 0x000fe400048070ff */
[----:B------:R-:W-:Y:S02]  /*f840*/  LOP3.LUT R24, R24, 0xffff, RZ, 0xc0, !PT ;  /* 0x0000ffff18187812 */ /* 0x000fe400078ec0ff */
[----:B------:R-:W-:-:S02]  /*f850*/  F2FP.SATFINITE.E4M3.F32.PACK_AB_MERGE_C R130, R131, R130, RZ ;  /* 0x000000828382723e */ /* 0x000fc400048070ff */
[----:B------:R-:W-:Y:S02]  /*f860*/  F2FP.SATFINITE.E4M3.F32.PACK_AB_MERGE_C R64, R65, R64, RZ ;  /* 0x000000404140723e */ /* 0x000fe400048070ff */
[----:B------:R-:W-:Y:S02]  /*f870*/  F2FP.SATFINITE.E4M3.F32.PACK_AB_MERGE_C R96, R97, R96, RZ ;  /* 0x000000606160723e */ /* 0x000fe400048070ff */
[----:B------:R-:W-:Y:S02]  /*f880*/  F2FP.SATFINITE.E4M3.F32.PACK_AB_MERGE_C R32, R33, R32, RZ ;  /* 0x000000202120723e */ /* 0x000fe400048070ff */
[----:B------:R-:W-:Y:S02]  /*f890*/  LOP3.LUT R128, R128, 0xffff, RZ, 0xc0, !PT ;  /* 0x0000ffff80807812 */ /* 0x000fe400078ec0ff */
[----:B------:R-:W-:Y:S02]  /*f8a0*/  F2FP.SATFINITE.E4M3.F32.PACK_AB_MERGE_C R66, R67, R66, RZ ;  /* 0x000000424342723e */ /* 0x000fe400048070ff */
[----:B------:R-:W-:-:S02]  /*f8b0*/  LOP3.LUT R130, R130, 0xffff, RZ, 0xc0, !PT ;  /* 0x0000ffff82827812 */ /* 0x000fc400078ec0ff */
[----:B------:R-:W-:Y:S02]  /*f8c0*/  LOP3.LUT R96, R96, 0xffff, RZ, 0xc0, !PT ;  /* 0x0000ffff60607812 */ /* 0x000fe400078ec0ff */
[----:B------:R-:W-:Y:S02]  /*f8d0*/  LOP3.LUT R29, R32, 0xffff, RZ, 0xc0, !PT ;  /* 0x0000ffff201d7812 */ /* 0x000fe400078ec0ff */
[----:B------:R-:W-:Y:S02]  /*f8e0*/  F2FP.SATFINITE.E4M3.F32.PACK_AB_MERGE_C R98, R99, R98, RZ ;  /* 0x000000626362723e */ /* 0x000fe400048070ff */
[----:B------:R-:W-:Y:S02]  /*f8f0*/  F2FP.SATFINITE.E4M3.F32.PACK_AB_MERGE_C R34, R35, R34, RZ ;  /* 0x000000222322723e */ /* 0x000fe400048070ff */
[----:B------:R-:W-:Y:S02]  /*f900*/  PRMT R15, R126, 0x3340, R13 ;  /* 0x000033407e0f7816 */ /* 0x000fe4000000000d */
[----:B------:R-:W-:-:S02]  /*f910*/  PRMT R13, R94, 0x3340, R27 ;  /* 0x000033405e0d7816 */ /* 0x000fc4000000001b */
[----:B------:R-:W-:Y:S02]  /*f920*/  LOP3.LUT R31, R66, 0xffff, RZ, 0xc0, !PT ;  /* 0x0000ffff421f7812 */ /* 0x000fe400078ec0ff */
[----:B------:R-:W-:Y:S02]  /*f930*/  SHF.R.U32.HI R27, RZ, 0x8, R130 ;  /* 0x00000008ff1b7819 */ /* 0x000fe40000011682 */
[----:B------:R-:W-:Y:S02]  /*f940*/  SHF.R.U32.HI R28, RZ, 0x8, R96 ;  /* 0x00000008ff1c7819 */ /* 0x000fe40000011660 */
[----:B------:R-:W-:Y:S02]  /*f950*/  SHF.R.U32.HI R32, RZ, 0x8, R29 ;  /* 0x00000008ff207819 */ /* 0x000fe4000001161d */
[----:B------:R-:W-:Y:S02]  /*f960*/  LOP3.LUT R98, R98, 0xffff, RZ, 0xc0, !PT ;  /* 0x0000ffff62627812 */ /* 0x000fe400078ec0ff */
[----:B------:R-:W-:-:S02]  /*f970*/  LOP3.LUT R33, R34, 0xffff, RZ, 0xc0, !PT ;  /* 0x0000ffff22217812 */ /* 0x000fc400078ec0ff */
[----:B------:R-:W-:Y:S02]  /*f980*/  LOP3.LUT R32, R32, 0xffff, RZ, 0xc0, !PT ;  /* 0x0000ffff20207812 */ /* 0x000fe400078ec0ff */
[----:B------:R-:W-:Y:S02]  /*f990*/  F2FP.SATFINITE.E4M3.F32.PACK_AB_MERGE_C R132, R133, R132, RZ ;  /* 0x000000848584723e */ /* 0x000fe400048070ff */
[----:B------:R-:W-:Y:S02]  /*f9a0*/  F2FP.SATFINITE.E4M3.F32.PACK_AB_MERGE_C R68, R69, R68, RZ ;  /* 0x000000444544723e */ /* 0x000fe400048070ff */
[----:B------:R-:W-:Y:S02]  /*f9b0*/  F2FP.SATFINITE.E4M3.F32.PACK_AB_MERGE_C R134, R135, R134, RZ ;  /* 0x000000868786723e */ /* 0x000fe400048070ff */
[----:B------:R-:W-:Y:S02]  /*f9c0*/  F2FP.SATFINITE.E4M3.F32.PACK_AB_MERGE_C R100, R101, R100, RZ ;  /* 0x000000646564723e */ /* 0x000fe400048070ff */
[----:B------:R-:W-:-:S02]  /*f9d0*/  F2FP.SATFINITE.E4M3.F32.PACK_AB_MERGE_C R36, R37, R36, RZ ;  /* 0x000000242524723e */ /* 0x000fc400048070ff */
[----:B------:R-:W-:Y:S02]  /*f9e0*/  F2FP.SATFINITE.E4M3.F32.PACK_AB_MERGE_C R70, R71, R70, RZ ;  /* 0x000000464746723e */ /* 0x000fe400048070ff */
[----:B------:R-:W-:Y:S02]  /*f9f0*/  LOP3.LUT R132, R132, 0xffff, RZ, 0xc0, !PT ;  /* 0x0000ffff84847812 */ /* 0x000fe400078ec0ff */
[----:B------:R-:W-:Y:S02]  /*fa00*/  LOP3.LUT R134, R134, 0xffff, RZ, 0xc0, !PT ;  /* 0x0000ffff86867812 */ /* 0x000fe400078ec0ff */
[----:B------:R-:W-:Y:S02]  /*fa10*/  LOP3.LUT R100, R100, 0xffff, RZ, 0xc0, !PT ;  /* 0x0000ffff64647812 */ /* 0x000fe400078ec0ff */
[----:B------:R-:W-:Y:S02]  /*fa20*/  F2FP.SATFINITE.E4M3.F32.PACK_AB_MERGE_C R102, R103, R102, RZ ;  /* 0x000000666766723e */ /* 0x000fe400048070ff */
[----:B------:R-:W-:-:S02]  /*fa30*/  F2FP.SATFINITE.E4M3.F32.PACK_AB_MERGE_C R38, R39, R38, RZ ;  /* 0x000000262726723e */ /* 0x000fc400048070ff */
[----:B------:R-:W-:Y:S02]  /*fa40*/  F2FP.SATFINITE.E4M3.F32.PACK_AB_MERGE_C R42, R43, R42, RZ ;  /* 0x0000002a2b2a723e */ /* 0x000fe400048070ff */
[----:B------:R-:W-:Y:S02]  /*fa50*/  F2FP.SATFINITE.E4M3.F32.PACK_AB_MERGE_C R40, R41, R40, RZ ;  /* 0x000000282928723e */ /* 0x000fe400048070ff */
[----:B------:R-:W-:Y:S02]  /*fa60*/  F2FP.SATFINITE.E4M3.F32.PACK_AB_MERGE_C R44, R45, R44, RZ ;  /* 0x0000002c2d2c723e */ /* 0x000fe400048070ff */
[----:B------:R-:W-:Y:S02]  /*fa70*/  LOP3.LUT R102, R102, 0xffff, RZ, 0xc0, !PT ;  /* 0x0000ffff66667812 */ /* 0x000fe400078ec0ff */
[----:B------:R-:W-:Y:S02]  /*fa80*/  F2FP.SATFINITE.E4M3.F32.PACK_AB_MERGE_C R46, R47, R46, RZ ;  /* 0x0000002e2f2e723e */ /* 0x000fe400048070ff */
[----:B------:R-:W-:-:S02]  /*fa90*/  F2FP.SATFINITE.E4M3.F32.PACK_AB_MERGE_C R48, R49, R48, RZ ;  /* 0x000000303130723e */ /* 0x000fc400048070ff */
[----:B------:R-:W-:Y:S02]  /*faa0*/  F2FP.SATFINITE.E4M3.F32.PACK_AB_MERGE_C R136, R137, R136, RZ ;  /* 0x000000888988723e */ /* 0x000fe400048070ff */
[----:B------:R-:W-:Y:S02]  /*fab0*/  F2FP.SATFINITE.E4M3.F32.PACK_AB_MERGE_C R72, R73, R72, RZ ;  /* 0x000000484948723e */ /* 0x000fe400048070ff */
[----:B------:R-:W-:Y:S02]  /*fac0*/  F2FP.SATFINITE.E4M3.F32.PACK_AB_MERGE_C R138, R139, R138, RZ ;  /* 0x0000008a8b8a723e */ /* 0x000fe400048070ff */
[----:B------:R-:W-:Y:S02]  /*fad0*/  F2FP.SATFINITE.E4M3.F32.PACK_AB_MERGE_C R104, R105, R104, RZ ;  /* 0x000000686968723e */ /* 0x000fe400048070ff */
[----:B------:R-:W-:Y:S02]  /*fae0*/  F2FP.SATFINITE.E4M3.F32.PACK_AB_MERGE_C R74, R75, R74, RZ ;  /* 0x0000004a4b4a723e */ /* 0x000fe400048070ff */
[----:B------:R-:W-:-:S02]  /*faf0*/  LOP3.LUT R136, R136, 0xffff, RZ, 0xc0, !PT ;  /* 0x0000ffff88887812 */ /* 0x000fc400078ec0ff */
[----:B------:R-:W-:Y:S02]  /*fb00*/  LOP3.LUT R138, R138, 0xffff, RZ, 0xc0, !PT ;  /* 0x0000ffff8a8a7812 */ /* 0x000fe400078ec0ff */
[----:B------:R-:W-:Y:S02]  /*fb10*/  F2FP.SATFINITE.E4M3.F32.PACK_AB_MERGE_C R106, R107, R106, RZ ;  /* 0x0000006a6b6a723e */ /* 0x000fe400048070ff */
[----:B------:R-:W-:Y:S02]  /*fb20*/  LOP3.LUT R104, R104, 0xffff, RZ, 0xc0, !PT ;  /* 0x0000ffff68687812 */ /* 0x000fe400078ec0ff */
        /* <DEDUP_REMOVED lines=9> */
[----:B------:R-:W-:Y:S02]  /*fbc0*/  F2FP.SATFINITE.E4M3.F32.PACK_AB_MERGE_C R110, R111, R110, RZ ;  /* 0x0000006e6f6e723e */ /* 0x000fe400048070ff */
[----:B------:R-:W-:Y:S02]  /*fbd0*/  LOP3.LUT R142, R142, 0xffff, RZ, 0xc0, !PT ;  /* 0x0000ffff8e8e7812 */ /* 0x000fe400078ec0ff */
[----:B------:R-:W-:Y:S02]  /*fbe0*/  F2FP.SATFINITE.E4M3.F32.PACK_AB_MERGE_C R50, R51, R50, RZ ;  /* 0x000000323332723e */ /* 0x000fe400048070ff */
[----:B------:R-:W-:Y:S02]  /*fbf0*/  LOP3.LUT R108, R108, 0xffff, RZ, 0xc0, !PT ;  /* 0x0000ffff6c6c7812 */ /* 0x000fe400078ec0ff */
[----:B------:R-:W-:Y:S02]  /*fc00*/  LOP3.LUT R110, R110, 0xffff, RZ, 0xc0, !PT ;  /* 0x0000ffff6e6e7812 */ /* 0x000fe400078ec0ff */
        /* <DEDUP_REMOVED lines=8> */
[----:B------:R-:W-:Y:S02]  /*fc90*/  LOP3.LUT R112, R112, 0xffff, RZ, 0xc0, !PT ;  /* 0x0000ffff70707812 */ /* 0x000fe400078ec0ff */
[----:B------:R-:W-:Y:S02]  /*fca0*/  LOP3.LUT R114, R114, 0xffff, RZ, 0xc0, !PT ;  /* 0x0000ffff72727812 */ /* 0x000fe400078ec0ff */
[----:B------:R-:W-:Y:S02]  /*fcb0*/  PRMT R8, R8, 0x5410, R5 ;  /* 0x0000541008087816 */ /* 0x000fe40000000005 */
[----:B------:R-:W-:Y:S02]  /*fcc0*/  PRMT R9, R9, 0x5410, R6 ;  /* 0x0000541009097816 */ /* 0x000fe40000000006 */
[----:B------:R-:W-:-:S02]  /*fcd0*/  PRMT R10, R10, 0x5410, R7 ;  /* 0x000054100a0a7816 */ /* 0x000fc40000000007 */
[----:B------:R-:W-:Y:S02]  /*fce0*/  PRMT R11, R11, 0x5410, R12 ;  /* 0x000054100b0b7816 */ /* 0x000fe4000000000c */
[----:B------:R-:W-:Y:S02]  /*fcf0*/  F2FP.SATFINITE.E4M3.F32.PACK_AB_MERGE_C R148, R149, R148, RZ ;  /* 0x000000949594723e */ /* 0x000fe400048070ff */
[----:B------:R-:W-:Y:S02]  /*fd00*/  F2FP.SATFINITE.E4M3.F32.PACK_AB_MERGE_C R150, R151, R150, RZ ;  /* 0x000000969796723e */ /* 0x000fe400048070ff */
[----:B------:R-:W-:Y:S02]  /*fd10*/  F2FP.SATFINITE.E4M3.F32.PACK_AB_MERGE_C R84, R85, R84, RZ ;  /* 0x000000545554723e */ /* 0x000fe400048070ff */
[----:B--2---:R-:W-:Y:S02]  /*fd20*/  LOP3.LUT R25, R19, 0x300, RZ, 0xc0, !PT ;  /* 0x0000030013197812 */ /* 0x004fe400078ec0ff */
[----:B------:R-:W-:-:S02]  /*fd30*/  SHF.R.U32.HI R19, RZ, 0x8, R92 ;  /* 0x00000008ff137819 */ /* 0x000fc4000001165c */
[----:B------:R-:W-:Y:S01]  /*fd40*/  F2FP.SATFINITE.E4M3.F32.PACK_AB_MERGE_C R86, R87, R86, RZ ;  /* 0x000000565756723e */ /* 0x000fe200048070ff */
[----:B------:R-:W-:Y:S01]  /*fd50*/  IMAD.IADD R25, R25, 0x1, R16 ;  /* 0x0000000119197824 */ /* 0x000fe200078e0210 */
[--C-:B------:R-:W-:Y:S01]  /*fd60*/  PRMT R16, R124, 0x3340, R21.reuse ;  /* 0x000033407c107816 */ /* 0x100fe20000000015 */
[----:B------:R-:W-:Y:S01]  /*fd70*/  BAR.SYNC.DEFER_BLOCKING 0x0 ;  /* 0x0000000000007b1d */ /* 0x000fe20000010000 */
[----:B------:R-:W-:Y:S02]  /*fd80*/  SHF.R.U32.HI R21, RZ, 0x8, R21 ;  /* 0x00000008ff157819 */ /* 0x000fe40000011615 */
[----:B------:R-:W-:Y:S02]  /*fd90*/  LOP3.LUT R148, R148, 0xffff, RZ, 0xc0, !PT ;  /* 0x0000ffff94947812 */ /* 0x000fe400078ec0ff */
[----:B------:R-:W-:Y:S02]  /*fda0*/  LOP3.LUT R17, R21, 0xffff, RZ, 0xc0, !PT ;  /* 0x0000ffff15117812 */ /* 0x000fe400078ec0ff */
[----:B------:R-:W-:-:S02]  /*fdb0*/  LOP3.LUT R21, R18, 0xffff, RZ, 0xc0, !PT ;  /* 0x0000ffff12157812 */ /* 0x000fc400078ec0ff */
[----:B------:R-:W-:Y:S02]  /*fdc0*/  LOP3.LUT R18, R22, 0xffff, RZ, 0xc0, !PT ;  /* 0x0000ffff16127812 */ /* 0x000fe400078ec0ff */
[----:B------:R-:W-:Y:S02]  /*fdd0*/  LOP3.LUT R22, R19, 0xffff, RZ, 0xc0, !PT ;  /* 0x0000ffff13167812 */ /* 0x000fe400078ec0ff */
[----:B------:R-:W-:Y:S02]  /*fde0*/  LOP3.LUT R19, R23, 0xffff, RZ, 0xc0, !PT ;  /* 0x0000ffff17137812 */ /* 0x000fe400078ec0ff */
[----:B------:R-:W-:Y:S02]  /*fdf0*/  LOP3.LUT R23, R20, 0xffff, RZ, 0xc0, !PT ;  /* 0x0000ffff14177812 */ /* 0x000fe400078ec0ff */
[----:B------:R-:W-:Y:S02]  /*fe00*/  PRMT R19, R22, 0x3340, R19 ;  /* 0x0000334016137816 */ /* 0x000fe40000000013 */
[----:B------:R-:W-:-:S02]  /*fe10*/  PRMT R22, R23, 0x3340, R24 ;  /* 0x0000334017167816 */ /* 0x000fc40000000018 */
[----:B------:R-:W-:Y:S02]  /*fe20*/  LOP3.LUT R23, R64, 0xffff, RZ, 0xc0, !PT ;  /* 0x0000ffff40177812 */ /* 0x000fe400078ec0ff */
[----:B------:R-:W-:Y:S01]  /*fe30*/  SHF.R.U32.HI R20, RZ, 0x8, R128 ;  /* 0x00000008ff147819 */ /* 0x000fe20000011680 */
[----:B------:R-:W-:Y:S01]  /*fe40*/  STSM.16.M88.4 [R25], R8 ;  /* 0x0000000819007844 */ /* 0x000fe20000000200 */
[--C-:B------:R-:W-:Y:S02]  /*fe50*/  SHF.R.U32.HI R30, RZ, 0x8, R23.reuse ;  /* 0x00000008ff1e7819 */ /* 0x100fe40000011617 */
[----:B------:R-:W-:Y:S02]  /*fe60*/  PRMT R18, R21, 0x3340, R18 ;  /* 0x0000334015127816 */ /* 0x000fe40000000012 */
[----:B------:R-:W-:Y:S02]  /*fe70*/  PRMT R21, R128, 0x3340, R23 ;  /* 0x0000334080157816 */ /* 0x000fe40000000017 */
[----:B------:R-:W-:-:S02]  /*fe80*/  LOP3.LUT R35, R20, 0xffff, RZ, 0xc0, !PT ;  /* 0x0000ffff14237812 */ /* 0x000fc400078ec0ff */
[----:B------:R-:W-:Y:S02]  /*fe90*/  PRMT R23, R130, 0x3340, R31 ;  /* 0x0000334082177816 */ /* 0x000fe4000000001f */
[----:B------:R-:W-:Y:S02]  /*fea0*/  LOP3.LUT R30, R30, 0xffff, RZ, 0xc0, !PT ;  /* 0x0000ffff1e1e7812 */ /* 0x000fe400078ec0ff */
[----:B------:R-:W-:Y:S02]  /*feb0*/  LOP3.LUT R20, R27, 0xffff, RZ, 0xc0, !PT ;  /* 0x0000ffff1b147812 */ /* 0x000fe400078ec0ff */
[----:B------:R-:W-:Y:S02]  /*fec0*/  PRMT R17, R26, 0x3340, R17 ;  /* 0x000033401a117816 */ /* 0x000fe40000000011 */
[----:B------:R-:W-:Y:S02]  /*fed0*/  SHF.R.U32.HI R31, RZ, 0x8, R31 ;  /* 0x00000008ff1f7819 */ /* 0x000fe4000001161f */
[----:B------:R-:W-:-:S02]  /*fee0*/  LOP3.LUT R27, R28, 0xffff, RZ, 0xc0, !PT ;  /* 0x0000ffff1c1b7812 */ /* 0x000fc400078ec0ff */
[----:B------:R-:W-:Y:S02]  /*fef0*/  PRMT R24, R96, 0x3340, R29 ;  /* 0x0000334060187816 */ /* 0x000fe4000000001d */
[--C-:B------:R-:W-:Y:S02]  /*ff00*/  PRMT R26, R98, 0x3340, R33.reuse ;  /* 0x00003340621a7816 */ /* 0x100fe40000000021 */
[----:B------:R-:W-:Y:S02]  /*ff10*/  SHF.R.U32.HI R29, RZ, 0x8, R98 ;  /* 0x00000008ff1d7819 */ /* 0x000fe40000011662 */
[----:B------:R-:W-:Y:S02]  /*ff20*/  SHF.R.U32.HI R33, RZ, 0x8, R33 ;  /* 0x00000008ff217819 */ /* 0x000fe40000011621 */
[----:B------:R-:W-:Y:S02]  /*ff30*/  PRMT R34, R35, 0x3340, R30 ;  /* 0x0000334023227816 */ /* 0x000fe4000000001e */
[----:B------:R-:W-:-:S02]  /*ff40*/  LOP3.LUT R31, R31, 0xffff, RZ, 0xc0, !PT ;  /* 0x0000ffff1f1f7812 */ /* 0x000fc400078ec0ff */
[----:B------:R-:W-:Y:S02]  /*ff50*/  PRMT R35, R27, 0x3340, R32 ;  /* 0x000033401b237816 */ /* 0x000fe40000000020 */
[----:B------:R-:W-:Y:S02]  /*ff60*/  LOP3.LUT R27, R68, 0xffff, RZ, 0xc0, !PT ;  /* 0x0000ffff441b7812 */ /* 0x000fe400078ec0ff */
[----:B------:R-:W-:Y:S02]  /*ff70*/  LOP3.LUT R28, R29, 0xffff, RZ, 0xc0, !PT ;  /* 0x0000ffff1d1c7812 */ /* 0x000fe400078ec0ff */
[----:B------:R-:W-:Y:S02]  /*ff80*/  LOP3.LUT R33, R33, 0xffff, RZ, 0xc0, !PT ;  /* 0x0000ffff21217812 */ /* 0x000fe400078ec0ff */
[----:B------:R-:W-:Y:S02]  /*ff90*/  LOP3.LUT R29, R36, 0xffff, RZ, 0xc0, !PT ;  /* 0x0000ffff241d7812 */ /* 0x000fe400078ec0ff */
[----:B------:R-:W-:-:S02]  /*ffa0*/  PRMT R56, R20, 0x3340, R31 ;  /* 0x0000334014387816 */ /* 0x000fc4000000001f */
[----:B------:R-:W-:Y:S02]  /*ffb0*/  LOP3.LUT R31, R70, 0xffff, RZ, 0xc0, !PT ;  /* 0x0000ffff461f7812 */ /* 0x000fe400078ec0ff */
[----:B------:R-:W-:Y:S02]  /*ffc0*/  SHF.R.U32.HI R20, RZ, 0x8, R132 ;  /* 0x00000008ff147819 */ /* 0x000fe40000011684 */
[--C-:B------:R-:W-:Y:S02]  /*ffd0*/  PRMT R43, R132, 0x3340, R27.reuse ;  /* 0x00003340842b7816 */ /* 0x100fe4000000001b */
[----:B------:R-:W-:Y:S02]  /*ffe0*/  SHF.R.U32.HI R30, RZ, 0x8, R27 ;  /* 0x00000008ff1e7819 */ /* 0x000fe4000001161b */
[----:B------:R-:W-:Y:S02]  /*fff0*/  PRMT R41, R28, 0x3340, R33 ;  /* 0x000033401c297816 */ /* 0x000fe40000000021 */
[----:B------:R-:W-:-:S02]  /*10000*/  SHF.R.U32.HI R27, RZ, 0x8, R134 ;  /* 0x00000008ff1b7819 */ /* 0x000fc40000011686 */
[----:B------:R-:W-:Y:S02]  /*10010*/  SHF.R.U32.HI R28, RZ, 0x8, R100 ;  /* 0x00000008ff1c7819 */ /* 0x000fe40000011664 */
[----:B------:R-:W-:Y:S02]  /*10020*/  SHF.R.U32.HI R32, RZ, 0x8, R29 ;  /* 0x00000008ff207819 */ /* 0x000fe4000001161d */
[----:B------:R-:W-:Y:S02]  /*10030*/  LOP3.LUT R33, R38, 0xffff, RZ, 0xc0, !PT ;  /* 0x0000ffff26217812 */ /* 0x000fe400078ec0ff */
[--C-:B------:R-:W-:Y:S02]  /*10040*/  PRMT R45, R134, 0x3340, R31.reuse ;  /* 0x00003340862d7816 */ /* 0x100fe4000000001f */
[----:B------:R-:W-:Y:S02]  /*10050*/  LOP3.LUT R37, R20, 0xffff, RZ, 0xc0, !PT ;  /* 0x0000ffff14257812 */ /* 0x000fe400078ec0ff */
[----:B------:R-:W-:-:S02]  /*10060*/  SHF.R.U32.HI R31, RZ, 0x8, R31 ;  /* 0x00000008ff1f7819 */ /* 0x000fc4000001161f */
[----:B------:R-:W-:Y:S02]  /*10070*/  LOP3.LUT R20, R27, 0xffff, RZ, 0xc0, !PT ;  /* 0x0000ffff1b147812 */ /* 0x000fe400078ec0ff */
[----:B------:R-:W-:Y:S02]  /*10080*/  LOP3.LUT R27, R28, 0xffff, RZ, 0xc0, !PT ;  /* 0x0000ffff1c1b7812 */ /* 0x000fe400078ec0ff */
[----:B------:R-:W-:Y:S02]  /*10090*/  LOP3.LUT R32, R32, 0xffff, RZ, 0xc0, !PT ;  /* 0x0000ffff20207812 */ /* 0x000fe400078ec0ff */
[----:B------:R-:W-:Y:S02]  /*100a0*/  PRMT R47, R100, 0x3340, R29 ;  /* 0x00003340642f7816 */ /* 0x000fe4000000001d */
[----:B------:R-:W-:Y:S02]  /*100b0*/  PRMT R49, R102, 0x3340, R33 ;  /* 0x0000334066317816 */ /* 0x000fe40000000021 */
[----:B------:R-:W-:-:S02]  /*100c0*/  SHF.R.U32.HI R29, RZ, 0x8, R102 ;  /* 0x00000008ff1d7819 */ /* 0x000fc40000011666 */
[----:B------:R-:W-:Y:S02]  /*100d0*/  SHF.R.U32.HI R33, RZ, 0x8, R33 ;  /* 0x00000008ff217819 */ /* 0x000fe40000011621 */
[----:B------:R-:W-:Y:S02]  /*100e0*/  LOP3.LUT R31, R31, 0xffff, RZ, 0xc0, !PT ;  /* 0x0000ffff1f1f7812 */ /* 0x000fe400078ec0ff */
[----:B------:R-:W-:Y:S02]  /*100f0*/  LOP3.LUT R30, R30, 0xffff, RZ, 0xc0, !PT ;  /* 0x0000ffff1e1e7812 */ /* 0x000fe400078ec0ff */
[----:B------:R-:W-:Y:S02]  /*10100*/  PRMT R62, R27, 0x3340, R32 ;  /* 0x000033401b3e7816 */ /* 0x000fe40000000020 */
[----:B------:R-:W-:Y:S02]  /*10110*/  LOP3.LUT R27, R72, 0xffff, RZ, 0xc0, !PT ;  /* 0x0000ffff481b7812 */ /* 0x000fe400078ec0ff */
[----:B------:R-:W-:-:S02]  /*10120*/  LOP3.LUT R28, R29, 0xffff, RZ, 0xc0, !PT ;  /* 0x0000ffff1d1c7812 */ /* 0x000fc400078ec0ff */
[----:B------:R-:W-:Y:S02]  /*10130*/  LOP3.LUT R33, R33, 0xffff, RZ, 0xc0, !PT ;  /* 0x0000ffff21217812 */ /* 0x000fe400078ec0ff */
[----:B------:R-:W-:Y:S02]  /*10140*/  PRMT R60, R20, 0x3340, R31 ;  /* 0x00003340143c7816 */ /* 0x000fe4000000001f */
[----:B------:R-:W-:Y:S02]  /*10150*/  LOP3.LUT R29, R40, 0xffff, RZ, 0xc0, !PT ;  /* 0x0000ffff281d7812 */ /* 0x000fe400078ec0ff */
[----:B------:R-:W-:Y:S02]  /*10160*/  PRMT R58, R37, 0x3340, R30 ;  /* 0x00003340253a7816 */ /* 0x000fe4000000001e */
[----:B------:R-:W-:Y:S02]  /*10170*/  LOP3.LUT R31, R74, 0xffff, RZ, 0xc0, !PT ;  /* 0x0000ffff4a1f7812 */ /* 0x000fe400078ec0ff */
[----:B------:R-:W-:-:S02]  /*10180*/  SHF.R.U32.HI R20, RZ, 0x8, R136 ;  /* 0x00000008ff147819 */ /* 0x000fc40000011688 */
[--C-:B------:R-:W-:Y:S02]  /*10190*/  PRMT R40, R136, 0x3340, R27.reuse ;  /* 0x0000334088287816 */ /* 0x100fe4000000001b */
[----:B------:R-:W-:Y:S02]  /*101a0*/  SHF.R.U32.HI R30, RZ, 0x8, R27 ;  /* 0x00000008ff1e7819 */ /* 0x000fe4000001161b */
[----:B------:R-:W-:Y:S02]  /*101b0*/  PRMT R64, R28, 0x3340, R33 ;  /* 0x000033401c407816 */ /* 0x000fe40000000021 */
[----:B------:R-:W-:Y:S02]  /*101c0*/  SHF.R.U32.HI R27, RZ, 0x8, R138 ;  /* 0x00000008ff1b7819 */ /* 0x000fe4000001168a */
[----:B------:R-:W-:Y:S02]  /*101d0*/  LOP3.LUT R33, R42, 0xffff, RZ, 0xc0, !PT ;  /* 0x0000ffff2a217812 */ /* 0x000fe400078ec0ff */
[----:B------:R-:W-:-:S02]  /*101e0*/  SHF.R.U32.HI R28, RZ, 0x8, R104 ;  /* 0x00000008ff1c7819 */ /* 0x000fc40000011668 */
[----:B------:R-:W-:Y:S02]  /*101f0*/  SHF.R.U32.HI R32, RZ, 0x8, R29 ;  /* 0x00000008ff207819 */ /* 0x000fe4000001161d */
[--C-:B------:R-:W-:Y:S02]  /*10200*/  PRMT R42, R138, 0x3340, R31.reuse ;  /* 0x000033408a2a7816 */ /* 0x100fe4000000001f */
[----:B------:R-:W-:Y:S02]  /*10210*/  SHF.R.U32.HI R31, RZ, 0x8, R31 ;  /* 0x00000008ff1f7819 */ /* 0x000fe4000001161f */
[----:B------:R-:W-:Y:S02]  /*10220*/  LOP3.LUT R37, R20, 0xffff, RZ, 0xc0, !PT ;  /* 0x0000ffff14257812 */ /* 0x000fe400078ec0ff */
[----:B------:R-:W-:Y:S02]  /*10230*/  LOP3.LUT R20, R27, 0xffff, RZ, 0xc0, !PT ;  /* 0x0000ffff1b147812 */ /* 0x000fe400078ec0ff */
[----:B------:R-:W-:-:S02]  /*10240*/  PRMT R55, R104, 0x3340, R29 ;  /* 0x0000334068377816 */ /* 0x000fc4000000001d */
[--C-:B------:R-:W-:Y:S02]  /*10250*/  PRMT R57, R106, 0x3340, R33.reuse ;  /* 0x000033406a397816 */ /* 0x100fe40000000021 */
[----:B------:R-:W-:Y:S02]  /*10260*/  LOP3.LUT R27, R28, 0xffff, RZ, 0xc0, !PT ;  /* 0x0000ffff1c1b7812 */ /* 0x000fe400078ec0ff */
[----:B------:R-:W-:Y:S02]  /*10270*/  LOP3.LUT R32, R32, 0xffff, RZ, 0xc0, !PT ;  /* 0x0000ffff20207812 */ /* 0x000fe400078ec0ff */
[----:B------:R-:W-:Y:S02]  /*10280*/  SHF.R.U32.HI R29, RZ, 0x8, R106 ;  /* 0x00000008ff1d7819 */ /* 0x000fe4000001166a */
[----:B------:R-:W-:Y:S02]  /*10290*/  SHF.R.U32.HI R33, RZ, 0x8, R33 ;  /* 0x00000008ff217819 */ /* 0x000fe40000011621 */
[----:B------:R-:W-:-:S02]  /*102a0*/  LOP3.LUT R31, R31, 0xffff, RZ, 0xc0, !PT ;  /* 0x0000ffff1f1f7812 */ /* 0x000fc400078ec0ff */
[----:B------:R-:W-:Y:S02]  /*102b0*/  LOP3.LUT R30, R30, 0xffff, RZ, 0xc0, !PT ;  /* 0x0000ffff1e1e7812 */ /* 0x000fe400078ec0ff */
[----:B------:R-:W-:Y:S02]  /*102c0*/  PRMT R66, R27, 0x3340, R32 ;  /* 0x000033401b427816 */ /* 0x000fe40000000020 */
[----:B------:R-:W-:Y:S02]  /*102d0*/  LOP3.LUT R28, R29, 0xffff, RZ, 0xc0, !PT ;  /* 0x0000ffff1d1c7812 */ /* 0x000fe400078ec0ff */
[----:B------:R-:W-:Y:S02]  /*102e0*/  LOP3.LUT R33, R33, 0xffff, RZ, 0xc0, !PT ;  /* 0x0000ffff21217812 */ /* 0x000fe400078ec0ff */
[----:B------:R-:W-:Y:S02]  /*102f0*/  LOP3.LUT R27, R76, 0xffff, RZ, 0xc0, !PT ;  /* 0x0000ffff4c1b7812 */ /* 0x000fe400078ec0ff */
[----:B------:R-:W-:-:S02]  /*10300*/  PRMT R53, R20, 0x3340, R31 ;  /* 0x0000334014357816 */ /* 0x000fc4000000001f */
[----:B------:R-:W-:Y:S02]  /*10310*/  LOP3.LUT R31, R78, 0xffff, RZ, 0xc0, !PT ;  /* 0x0000ffff4e1f7812 */ /* 0x000fe400078ec0ff */
[----:B------:R-:W-:Y:S02]  /*10320*/  LOP3.LUT R29, R44, 0xffff, RZ, 0xc0, !PT ;  /* 0x0000ffff2c1d7812 */ /* 0x000fe400078ec0ff */
[----:B------:R-:W-:Y:S02]  /*10330*/  PRMT R51, R37, 0x3340, R30 ;  /* 0x0000334025337816 */ /* 0x000fe4000000001e */
[----:B------:R-:W-:Y:S02]  /*10340*/  PRMT R68, R28, 0x3340, R33 ;  /* 0x000033401c447816 */ /* 0x000fe40000000021 */
[----:B------:R-:W-:Y:S02]  /*10350*/  SHF.R.U32.HI R20, RZ, 0x8, R140 ;  /* 0x00000008ff147819 */ /* 0x000fe4000001168c */
[----:B------:R-:W-:-:S02]  /*10360*/  PRMT R44, R140, 0x3340, R27 ;  /* 0x000033408c2c7816 */ /* 0x000fc4000000001b */
[----:B------:R-:W-:Y:S02]  /*10370*/  SHF.R.U32.HI R30, RZ, 0x8, R27 ;  /* 0x00000008ff1e7819 */ /* 0x000fe4000001161b */
[----:B------:R-:W-:Y:S02]  /*10380*/  LOP3.LUT R33, R46, 0xffff, RZ, 0xc0, !PT ;  /* 0x0000ffff2e217812 */ /* 0x000fe400078ec0ff */
[----:B------:R-:W-:Y:S02]  /*10390*/  SHF.R.U32.HI R27, RZ, 0x8, R142 ;  /* 0x00000008ff1b7819 */ /* 0x000fe4000001168e */
[----:B------:R-:W-:Y:S02]  /*103a0*/  PRMT R46, R142, 0x3340, R31 ;  /* 0x000033408e2e7816 */ /* 0x000fe4000000001f */
[----:B------:R-:W-:Y:S02]  /*103b0*/  SHF.R.U32.HI R28, RZ, 0x8, R108 ;  /* 0x00000008ff1c7819 */ /* 0x000fe4000001166c */
[----:B------:R-:W-:-:S02]  /*103c0*/  SHF.R.U32.HI R32, RZ, 0x8, R29 ;  /* 0x00000008ff207819 */ /* 0x000fc4000001161d */
[----:B------:R-:W-:Y:S02]  /*103d0*/  SHF.R.U32.HI R31, RZ, 0x8, R31 ;  /* 0x00000008ff1f7819 */ /* 0x000fe4000001161f */
[----:B------:R-:W-:Y:S02]  /*103e0*/  LOP3.LUT R37, R20, 0xffff, RZ, 0xc0, !PT ;  /* 0x0000ffff14257812 */ /* 0x000fe400078ec0ff */
[----:B------:R-:W-:Y:S02]  /*103f0*/  PRMT R63, R108, 0x3340, R29 ;  /* 0x000033406c3f7816 */ /* 0x000fe4000000001d */
[----:B------:R-:W-:Y:S02]  /*10400*/  PRMT R65, R110, 0x3340, R33 ;  /* 0x000033406e417816 */ /* 0x000fe40000000021 */
[----:B------:R-:W-:Y:S02]  /*10410*/  LOP3.LUT R20, R27, 0xffff, RZ, 0xc0, !PT ;  /* 0x0000ffff1b147812 */ /* 0x000fe400078ec0ff */
[----:B------:R-:W-:-:S02]  /*10420*/  SHF.R.U32.HI R29, RZ, 0x8, R110 ;  /* 0x00000008ff1d7819 */ /* 0x000fc4000001166e */
[----:B------:R-:W-:Y:S02]  /*10430*/  SHF.R.U32.HI R33, RZ, 0x8, R33 ;  /* 0x00000008ff217819 */ /* 0x000fe40000011621 */
        /* <DEDUP_REMOVED lines=8> */
[----:B------:R-:W-:Y:S02]  /*104c0*/  LOP3.LUT R27, R80, 0xffff, RZ, 0xc0, !PT ;  /* 0x0000ffff501b7812 */ /* 0x000fe400078ec0ff */
[----:B------:R-:W-:Y:S02]  /*104d0*/  LOP3.LUT R31, R82, 0xffff, RZ, 0xc0, !PT ;  /* 0x0000ffff521f7812 */ /* 0x000fe400078ec0ff */
[----:B------:R-:W-:-:S02]  /*104e0*/  LOP3.LUT R29, R48, 0xffff, RZ, 0xc0, !PT ;  /* 0x0000ffff301d7812 */ /* 0x000fc400078ec0ff */
[----:B------:R-:W-:Y:S02]  /*104f0*/  PRMT R59, R37, 0x3340, R30 ;  /* 0x00003340253b7816 */ /* 0x000fe4000000001e */
[----:B------:R-:W-:Y:S02]  /*10500*/  PRMT R72, R28, 0x3340, R33 ;  /* 0x000033401c487816 */ /* 0x000fe40000000021 */
[----:B------:R-:W-:Y:S02]  /*10510*/  LOP3.LUT R33, R50, 0xffff, RZ, 0xc0, !PT ;  /* 0x0000ffff32217812 */ /* 0x000fe400078ec0ff */
[----:B------:R-:W-:Y:S02]  /*10520*/  SHF.R.U32.HI R20, RZ, 0x8, R144 ;  /* 0x00000008ff147819 */ /* 0x000fe40000011690 */
[--C-:B------:R-:W-:Y:S02]  /*10530*/  PRMT R48, R144, 0x3340, R27.reuse ;  /* 0x0000334090307816 */ /* 0x100fe4000000001b */
[----:B------:R-:W-:-:S02]  /*10540*/  SHF.R.U32.HI R30, RZ, 0x8, R27 ;  /* 0x00000008ff1e7819 */ /* 0x000fc4000001161b */
[----:B------:R-:W-:Y:S02]  /*10550*/  SHF.R.U32.HI R27, RZ, 0x8, R146 ;  /* 0x00000008ff1b7819 */ /* 0x000fe40000011692 */
[--C-:B------:R-:W-:Y:S02]  /*10560*/  PRMT R50, R146, 0x3340, R31.reuse ;  /* 0x0000334092327816 */ /* 0x100fe4000000001f */
[----:B------:R-:W-:Y:S02]  /*10570*/  SHF.R.U32.HI R31, RZ, 0x8, R31 ;  /* 0x00000008ff1f7819 */ /* 0x000fe4000001161f */
[----:B------:R-:W-:Y:S02]  /*10580*/  SHF.R.U32.HI R28, RZ, 0x8, R112 ;  /* 0x00000008ff1c7819 */ /* 0x000fe40000011670 */
[--C-:B------:R-:W-:Y:S02]  /*10590*/  SHF.R.U32.HI R32, RZ, 0x8, R29.reuse ;  /* 0x00000008ff207819 */ /* 0x100fe4000001161d */
[----:B------:R-:W-:-:S02]  /*105a0*/  PRMT R71, R112, 0x3340, R29 ;  /* 0x0000334070477816 */ /* 0x000fc4000000001d */
[--C-:B------:R-:W-:Y:S02]  /*105b0*/  PRMT R73, R114, 0x3340, R33.reuse ;  /* 0x0000334072497816 */ /* 0x100fe40000000021 */
[----:B------:R-:W-:Y:S02]  /*105c0*/  LOP3.LUT R37, R20, 0xffff, RZ, 0xc0, !PT ;  /* 0x0000ffff14257812 */ /* 0x000fe400078ec0ff */
[----:B------:R-:W-:Y:S02]  /*105d0*/  SHF.R.U32.HI R29, RZ, 0x8, R114 ;  /* 0x00000008ff1d7819 */ /* 0x000fe40000011672 */
[----:B------:R-:W-:Y:S02]  /*105e0*/  SHF.R.U32.HI R33, RZ, 0x8, R33 ;  /* 0x00000008ff217819 */ /* 0x000fe40000011621 */
[----:B------:R-:W-:Y:S02]  /*105f0*/  LOP3.LUT R20, R27, 0xffff, RZ, 0xc0, !PT ;  /* 0x0000ffff1b147812 */ /* 0x000fe400078ec0ff */
[----:B------:R-:W-:-:S02]  /*10600*/  LOP3.LUT R31, R31, 0xffff, RZ, 0xc0, !PT ;  /* 0x0000ffff1f1f7812 */ /* 0x000fc400078ec0ff */
[----:B------:R-:W-:Y:S02]  /*10610*/  LOP3.LUT R27, R28, 0xffff, RZ, 0xc0, !PT ;  /* 0x0000ffff1c1b7812 */ /* 0x000fe400078ec0ff */
[----:B------:R-:W-:Y:S02]  /*10620*/  LOP3.LUT R32, R32, 0xffff, RZ, 0xc0, !PT ;  /* 0x0000ffff20207812 */ /* 0x000fe400078ec0ff */
[----:B------:R-:W-:Y:S02]  /*10630*/  LOP3.LUT R28, R29, 0xffff, RZ, 0xc0, !PT ;  /* 0x0000ffff1d1c7812 */ /* 0x000fe400078ec0ff */
[----:B------:R-:W-:Y:S02]  /*10640*/  LOP3.LUT R33, R33, 0xffff, RZ, 0xc0, !PT ;  /* 0x0000ffff21217812 */ /* 0x000fe400078ec0ff */
[----:B------:R-:W-:Y:S02]  /*10650*/  LOP3.LUT R30, R30, 0xffff, RZ, 0xc0, !PT ;  /* 0x0000ffff1e1e7812 */ /* 0x000fe400078ec0ff */
[----:B------:R-:W-:-:S02]  /*10660*/  PRMT R69, R20, 0x3340, R31 ;  /* 0x0000334014457816 */ /* 0x000fc4000000001f */
[----:B------:R-:W-:Y:S02]  /*10670*/  PRMT R74, R27, 0x3340, R32 ;  /* 0x000033401b4a7816 */ /* 0x000fe40000000020 */
[----:B------:R-:W-:Y:S02]  /*10680*/  LOP3.LUT R150, R150, 0xffff, RZ, 0xc0, !PT ;  /* 0x0000ffff96967812 */ /* 0x000fe400078ec0ff */
[----:B------:R-:W-:Y:S02]  /*10690*/  LOP3.LUT R27, R84, 0xffff, RZ, 0xc0, !PT ;  /* 0x0000ffff541b7812 */ /* 0x000fe400078ec0ff */
[----:B------:R-:W-:Y:S02]  /*106a0*/  LOP3.LUT R31, R86, 0xffff, RZ, 0xc0, !PT ;  /* 0x0000ffff561f7812 */ /* 0x000fe400078ec0ff */
[----:B------:R-:W-:Y:S02]  /*106b0*/  PRMT R76, R28, 0x3340, R33 ;  /* 0x000033401c4c7816 */ /* 0x000fe40000000021 */
[----:B------:R-:W-:-:S02]  /*106c0*/  PRMT R67, R37, 0x3340, R30 ;  /* 0x0000334025437816 */ /* 0x000fc4000000001e */
[----:B------:R-:W-:Y:S02]  /*106d0*/  LOP3.LUT R29, R52, 0xffff, RZ, 0xc0, !PT ;  /* 0x0000ffff341d7812 */ /* 0x000fe400078ec0ff */
[----:B------:R-:W-:Y:S02]  /*106e0*/  LOP3.LUT R33, R54, 0xffff, RZ, 0xc0, !PT ;  /* 0x0000ffff36217812 */ /* 0x000fe400078ec0ff */
[----:B------:R-:W-:Y:S02]  /*106f0*/  SHF.R.U32.HI R20, RZ, 0x8, R148 ;  /* 0x00000008ff147819 */ /* 0x000fe40000011694 */
[--C-:B------:R-:W-:Y:S02]  /*10700*/  PRMT R52, R148, 0x3340, R27.reuse ;  /* 0x0000334094347816 */ /* 0x100fe4000000001b */
[----:B------:R-:W-:Y:S02]  /*10710*/  SHF.R.U32.HI R30, RZ, 0x8, R27 ;  /* 0x00000008ff1e7819 */ /* 0x000fe4000001161b */
[----:B------:R-:W-:-:S02]  /*10720*/  PRMT R54, R150, 0x3340, R31 ;  /* 0x0000334096367816 */ /* 0x000fc4000000001f */
[----:B------:R-:W-:Y:S02]  /*10730*/  F2FP.SATFINITE.E4M3.F32.PACK_AB_MERGE_C R116, R117, R116, RZ ;  /* 0x000000747574723e */ /* 0x000fe400048070ff */
[----:B------:R-:W-:Y:S02]  /*10740*/  SHF.R.U32.HI R27, RZ, 0x8, R150 ;  /* 0x00000008ff1b7819 */ /* 0x000fe40000011696 */
[----:B------:R-:W-:Y:S02]  /*10750*/  SHF.R.U32.HI R31, RZ, 0x8, R31 ;  /* 0x00000008ff1f7819 */ /* 0x000fe4000001161f */
[----:B------:R-:W-:Y:S02]  /*10760*/  LOP3.LUT R37, R20, 0xffff, RZ, 0xc0, !PT ;  /* 0x0000ffff14257812 */ /* 0x000fe400078ec0ff */
[----:B------:R-:W-:Y:S02]  /*10770*/  LOP3.LUT R116, R116, 0xffff, RZ, 0xc0, !PT ;  /* 0x0000ffff74747812 */ /* 0x000fe400078ec0ff */
[----:B------:R-:W-:-:S02]  /*10780*/  LOP3.LUT R20, R27, 0xffff, RZ, 0xc0, !PT ;  /* 0x0000ffff1b147812 */ /* 0x000fc400078ec0ff */
[----:B------:R-:W-:Y:S02]  /*10790*/  LOP3.LUT R31, R31, 0xffff, RZ, 0xc0, !PT ;  /* 0x0000ffff1f1f7812 */ /* 0x000fe400078ec0ff */
[----:B------:R-:W-:Y:S02]  /*107a0*/  SHF.R.U32.HI R28, RZ, 0x8, R116 ;  /* 0x00000008ff1c7819 */ /* 0x000fe40000011674 */
[----:B------:R-:W-:Y:S02]  /*107b0*/  PRMT R75, R20, 0x3340, R31 ;  /* 0x00003340144b7816 */ /* 0x000fe4000000001f */
[----:B------:R-:W-:Y:S02]  /*107c0*/  SHF.R.U32.HI R32, RZ, 0x8, R29 ;  /* 0x00000008ff207819 */ /* 0x000fe4000001161d */
[----:B------:R-:W-:Y:S02]  /*107d0*/  LOP3.LUT R20, R4, 0x7f, RZ, 0xc0, !PT ;  /* 0x0000007f04147812 */ /* 0x000fe400078ec0ff */
[----:B------:R-:W-:-:S02]  /*107e0*/  LOP3.LUT R39, R28, 0xffff, RZ, 0xc0, !PT ;  /* 0x0000ffff1c277812 */ /* 0x000fc400078ec0ff */
[----:B------:R-:W-:Y:S02]  /*107f0*/  LOP3.LUT R30, R30, 0xffff, RZ, 0xc0, !PT ;  /* 0x0000ffff1e1e7812 */ /* 0x000fe400078ec0ff */
[----:B------:R-:W-:Y:S02]  /*10800*/  LOP3.LUT R32, R32, 0xffff, RZ, 0xc0, !PT ;  /* 0x0000ffff20207812 */ /* 0x000fe400078ec0ff */
[----:B------:R-:W-:Y:S01]  /*10810*/  LEA R20, R20, UR7, 0x4 ;  /* 0x0000000714147c11 */ /* 0x000fe2000f8e20ff */
[----:B------:R-:W-:Y:S01]  /*10820*/  BAR.SYNC.DEFER_BLOCKING 0x0 ;  /* 0x0000000000007b1d */ /* 0x000fe20000010000 */
[----:B------:R-:W-:Y:S02]  /*10830*/  PRMT R27, R37, 0x3340, R30 ;  /* 0x00003340251b7816 */ /* 0x000fe4000000001e */
[----:B------:R-:W-:Y:S02]  /*10840*/  PRMT R78, R39, 0x3340, R32 ;  /* 0x00003340274e7816 */ /* 0x000fe40000000020 */
[----:B------:R-:W-:Y:S01]  /*10850*/  PRMT R16, R16, 0x5410, R17 ;  /* 0x0000541010107816 */ /* 0x000fe20000000011 */
[----:B------:R-:W-:Y:S01]  /*10860*/  ULDC.64 UR6, c[0x0][0x228] ;  /* 0x00008a0000067ab9 */ /* 0x000fe20000000a00 */
[----:B------:R-:W-:-:S02]  /*10870*/  PRMT R17, R15, 0x5410, R18 ;  /* 0x000054100f117816 */ /* 0x000fc40000000012 */
[----:B------:R-:W-:Y:S02]  /*10880*/  PRMT R18, R14, 0x5410, R19 ;  /* 0x000054100e127816 */ /* 0x000fe40000000013 */
[----:B------:R-:W-:Y:S02]  /*10890*/  PRMT R19, R13, 0x5410, R22 ;  /* 0x000054100d137816 */ /* 0x000fe40000000016 */
[----:B------:R-:W-:Y:S02]  /*108a0*/  F2FP.SATFINITE.E4M3.F32.PACK_AB_MERGE_C R118, R119, R118, RZ ;  /* 0x000000767776723e */ /* 0x000fe400048070ff */
[----:B------:R-:W-:Y:S02]  /*108b0*/  PRMT R77, R116, 0x3340, R29 ;  /* 0x00003340744d7816 */ /* 0x000fe4000000001d */
[----:B------:R-:W-:Y:S02]  /*108c0*/  LOP3.LUT R118, R118, 0xffff, RZ, 0xc0, !PT ;  /* 0x0000ffff76767812 */ /* 0x000fe400078ec0ff */
[----:B------:R-:W-:-:S02]  /*108d0*/  PRMT R4, R21, 0x5410, R34 ;  /* 0x0000541015047816 */ /* 0x000fc40000000022 */
[--C-:B------:R-:W-:Y:S02]  /*108e0*/  PRMT R79, R118, 0x3340, R33.reuse ;  /* 0x00003340764f7816 */ /* 0x100fe40000000021 */
[----:B------:R-:W-:Y:S01]  /*108f0*/  SHF.R.U32.HI R33, RZ, 0x8, R33 ;  /* 0x00000008ff217819 */ /* 0x000fe20000011621 */
[----:B------:R-:W1:Y:S01]  /*10900*/  LDS.128 R36, [R20] ;  /* 0x0000000014247984 */ /* 0x000e620000000c00 */
[----:B------:R-:W-:Y:S02]  /*10910*/  SHF.R.U32.HI R29, RZ, 0x8, R118 ;  /* 0x00000008ff1d7819 */ /* 0x000fe40000011676 */
[----:B------:R-:W-:Y:S01]  /*10920*/  LOP3.LUT R33, R33, 0xffff, RZ, 0xc0, !PT ;  /* 0x0000ffff21217812 */ /* 0x000fe200078ec0ff */
[----:B------:R-:W-:Y:S01]  /*10930*/  BAR.SYNC.DEFER_BLOCKING 0x0 ;  /* 0x0000000000007b1d */ /* 0x000fe20000010000 */
[----:B------:R-:W-:Y:S02]  /*10940*/  LOP3.LUT R28, R29, 0xffff, RZ, 0xc0, !PT ;  /* 0x0000ffff1d1c7812 */ /* 0x000fe400078ec0ff */
[----:B------:R-:W-:-:S02]  /*10950*/  PRMT R6, R24, 0x5410, R35 ;  /* 0x0000541018067816 */ /* 0x000fc40000000023 */
[----:B------:R-:W-:-:S03]  /*10960*/  PRMT R80, R28, 0x3340, R33 ;  /* 0x000033401c507816 */ /* 0x000fc60000000021 */
[----:B------:R-:W2:Y:S01]  /*10970*/  LDC R24, c[0x0][0x244] ;  /* 0x00009100ff187b82 */ /* 0x000ea20000000800 */
        /* <DEDUP_REMOVED lines=8> */
[----:B------:R-:W-:Y:S01]  /*10a00*/  PRMT R42, R55, 0x5410, R66 ;  /* 0x00005410372a7816 */ /* 0x000fe20000000042 */
[----:B------:R-:W-:Y:S01]  /*10a10*/  STSM.16.M88.4 [R25], R16 ;  /* 0x0000001019007844 */ /* 0x000fe20000000200 */
[----:B------:R-:W-:Y:S02]  /*10a20*/  PRMT R43, R57, 0x5410, R68 ;  /* 0x00005410392b7816 */ /* 0x000fe40000000044 */
[----:B------:R-:W-:Y:S01]  /*10a30*/  PRMT R45, R46, 0x5410, R61 ;  /* 0x000054102e2d7816 */ /* 0x000fe2000000003d */
[----:B------:R-:W-:Y:S01]  /*10a40*/  BAR.SYNC.DEFER_BLOCKING 0x0 ;  /* 0x0000000000007b1d */ /* 0x000fe20000010000 */
[----:B------:R-:W-:Y:S01]  /*10a50*/  PRMT R44, R44, 0x5410, R59 ;  /* 0x000054102c2c7816 */ /* 0x000fe2000000003b */
[----:B--2---:R-:W-:Y:S01]  /*10a60*/  IMAD R21, R0, R24, RZ ;  /* 0x0000001800157224 */ /* 0x004fe200078e02ff */
[----:B------:R-:W-:-:S02]  /*10a70*/  PRMT R46, R63, 0x5410, R70 ;  /* 0x000054103f2e7816 */ /* 0x000fc40000000046 */
[----:B------:R-:W-:Y:S01]  /*10a80*/  PRMT R47, R65, 0x5410, R72 ;  /* 0x00005410412f7816 */ /* 0x000fe20000000048 */
[----:B------:R-:W-:Y:S01]  /*10a90*/  IMAD R24, R24, 0x80, R21 ;  /* 0x0000008018187824 */ /* 0x000fe200078e0215 */
        /* <DEDUP_REMOVED lines=8> */
[----:B------:R-:W-:Y:S01]  /*10b20*/  ISETP.GE.AND P1, PT, R0, UR6, PT ;  /* 0x0000000600007c0c */ /* 0x000fe2000bf26270 */
[----:B------:R-:W2:Y:S01]  /*10b30*/  LDS.128 R32, [R20] ;  /* 0x0000000014207984 */ /* 0x000ea20000000c00 */
[----:B------:R-:W-:Y:S01]  /*10b40*/  BAR.SYNC.DEFER_BLOCKING 0x0 ;  /* 0x0000000000007b1d */ /* 0x000fe20000010000 */
[----:B------:R-:W-:Y:S02]  /*10b50*/  IADD3 R22, P4, R21, UR4, RZ ;  /* 0x0000000415167c10 */ /* 0x000fe4000ff9e0ff */
[----:B------:R-:W-:-:S02]  /*10b60*/  ISETP.LT.AND P1, PT, R2, UR29, !P1 ;  /* 0x0000001d02007c0c */ /* 0x000fc4000cf21270 */
[----:B------:R-:W-:Y:S02]  /*10b70*/  LEA.HI.X.SX32 R21, R21, UR5, 0x1, P4 ;  /* 0x0000000515157c11 */ /* 0x000fe4000a0f0eff */
[----:B------:R-:W-:Y:S01]  /*10b80*/  IADD3 R23, P5, R24, UR4, RZ ;  /* 0x0000000418177c10 */ /* 0x000fe2000ffbe0ff */
[----:B------:R-:W-:-:S03]  /*10b90*/  ULDC UR4, c[0x0][0x22c] ;  /* 0x00008b0000047ab9 */ /* 0x000fc60000000800 */
[----:B------:R-:W-:Y:S02]  /*10ba0*/  LEA.HI.X.SX32 R24, R24, UR5, 0x1, P5 ;  /* 0x0000000518187c11 */ /* 0x000fe4000a8f0eff */
[----:B------:R-:W-:Y:S01]  /*10bb0*/  ISETP.LT.AND P5, PT, R0, UR20, !P2 ;  /* 0x0000001400007c0c */ /* 0x000fe2000d7a1270 */
[----:B------:R-:W-:Y:S01]  /*10bc0*/  STSM.16.M88.4 [R25], R4 ;  /* 0x0000000419007844 */ /* 0x000fe20000000200 */
[----:B------:R-:W-:Y:S06]  /*10bd0*/  BAR.SYNC.DEFER_BLOCKING 0x0 ;  /* 0x0000000000007b1d */ /* 0x000fec0000010000 */
[----:B------:R-:W3:Y:S02]  /*10be0*/  LDS.128 R28, [R20] ;  /* 0x00000000141c7984 */ /* 0x000ee40000000c00 */
[----:B------:R-:W-:Y:S06]  /*10bf0*/  BAR.SYNC.DEFER_BLOCKING 0x0 ;  /* 0x0000000000007b1d */ /* 0x000fec0000010000 */
[----:B------:R-:W-:Y:S02]  /*10c00*/  STSM.16.M88.4 [R25], R12 ;  /* 0x0000000c19007844 */ /* 0x000fe40000000200 */
[----:B------:R-:W-:Y:S06]  /*10c10*/  BAR.SYNC.DEFER_BLOCKING 0x0 ;  /* 0x0000000000007b1d */ /* 0x000fec0000010000 */
[----:B------:R-:W4:Y:S02]  /*10c20*/  LDS.128 R16, [R20] ;  /* 0x0000000014107984 */ /* 0x000f240000000c00 */
[----:B------:R-:W-:Y:S06]  /*10c30*/  BAR.SYNC.DEFER_BLOCKING 0x0 ;  /* 0x0000000000007b1d */ /* 0x000fec0000010000 */
[----:B------:R0:W-:Y:S02]  /*10c40*/  STSM.16.M88.4 [R25], R40 ;  /* 0x0000002819007844 */ /* 0x0001e40000000200 */
[----:B------:R-:W-:Y:S01]  /*10c50*/  BAR.SYNC.DEFER_BLOCKING 0x0 ;  /* 0x0000000000007b1d */ /* 0x000fe20000010000 */
[----:B0-----:R-:W-:Y:S01]  /*10c60*/  IMAD R40, R2, UR24, RZ ;  /* 0x0000001802287c24 */ /* 0x001fe2000f8e02ff */
[----:B-1----:R-:W-:-:S03]  /*10c70*/  PRMT R43, R36, 0x7770, RZ ;  /* 0x00007770242b7816 */ /* 0x002fc600000000ff */
[C---:B------:R-:W-:Y:S01]  /*10c80*/  VIADD R42, R40.reuse, UR24 ;  /* 0x00000018282a7c36 */ /* 0x040fe20008000000 */
[----:B------:R-:W-:Y:S02]  /*10c90*/  SHF.R.S32.HI R41, RZ, 0x1f, R40 ;  /* 0x0000001fff297819 */ /* 0x000fe40000011428 */
[----:B------:R-:W-:Y:S01]  /*10ca0*/  IADD3 R26, P4, R40, R22, RZ ;  /* 0x00000016281a7210 */ /* 0x000fe20007f9e0ff */
[----:B------:R-:W0:Y:S04]  /*10cb0*/  LDS.128 R12, [R20] ;  /* 0x00000000140c7984 */ /* 0x000e280000000c00 */
[----:B------:R-:W-:Y:S01]  /*10cc0*/  IMAD.X R27, R41, 0x1, R21, P4 ;  /* 0x00000001291b7824 */ /* 0x000fe200020e0615 */
[----:B------:R-:W-:Y:S01]  /*10cd0*/  BAR.SYNC.DEFER_BLOCKING 0x0 ;  /* 0x0000000000007b1d */ /* 0x000fe20000010000 */
[----:B------:R-:W-:-:S04]  /*10ce0*/  ISETP.GE.AND P4, PT, R2, UR7, PT ;  /* 0x0000000702007c0c */ /* 0x000fc8000bf86270 */
[----:B------:R-:W-:Y:S01]  /*10cf0*/  ISETP.LT.AND P4, PT, R3, UR22, !P4 ;  /* 0x0000001603007c0c */ /* 0x000fe2000e781270 */
[----:B------:R-:W-:Y:S01]  /*10d00*/  ULDC.64 UR6, c[0x0][0x228] ;  /* 0x00008a0000067ab9 */ /* 0x000fe20000000a00 */
[----:B------:R1:W-:Y:S01]  /*10d10*/  STSM.16.M88.4 [R25], R44 ;  /* 0x0000002c19007844 */ /* 0x0003e20000000200 */
[----:B------:R-:W-:Y:S01]  /*10d20*/  BAR.SYNC.DEFER_BLOCKING 0x0 ;  /* 0x0000000000007b1d */ /* 0x000fe20000010000 */
[----:B-1----:R-:W-:Y:S01]  /*10d30*/  SHF.R.S32.HI R45, RZ, 0x1f, R42 ;  /* 0x0000001fff2d7819 */ /* 0x002fe2000001142a */
[----:B------:R-:W-:Y:S01]  /*10d40*/  VIADD R46, R42, UR24 ;  /* 0x000000182a2e7c36 */ /* 0x000fe20008000000 */
[----:B------:R-:W-:-:S03]  /*10d50*/  PRMT R47, R36, 0x7772, RZ ;  /* 0x00007772242f7816 */ /* 0x000fc600000000ff */
[----:B------:R-:W1:Y:S02]  /*10d60*/  LDS.128 R8, [R20] ;  /* 0x0000000014087984 */ /* 0x000e640000000c00 */
[----:B------:R-:W-:Y:S06]  /*10d70*/  BAR.SYNC.DEFER_BLOCKING 0x0 ;  /* 0x0000000000007b1d */ /* 0x000fec0000010000 */
[----:B------:R2:W-:Y:S02]  /*10d80*/  STSM.16.M88.4 [R25], R48 ;  /* 0x0000003019007844 */ /* 0x0005e40000000200 */
[----:B------:R-:W-:Y:S01]  /*10d90*/  BAR.SYNC.DEFER_BLOCKING 0x0 ;  /* 0x0000000000007b1d */ /* 0x000fe20000010000 */
[----:B--2---:R-:W-:-:S02]  /*10da0*/  SHF.R.S32.HI R48, RZ, 0x1f, R46 ;  /* 0x0000001fff307819 */ /* 0x004fc4000001142e */
[----:B------:R-:W-:-:S03]  /*10db0*/  PRMT R49, R36, 0x7773, RZ ;  /* 0x0000777324317816 */ /* 0x000fc600000000ff */
[----:B------:R-:W2:Y:S02]  /*10dc0*/  LDS.128 R4, [R20] ;  /* 0x0000000014047984 */ /* 0x000ea40000000c00 */
[----:B------:R-:W-:Y:S06]  /*10dd0*/  BAR.SYNC.DEFER_BLOCKING 0x0 ;  /* 0x0000000000007b1d */ /* 0x000fec0000010000 */
[----:B------:R3:W-:Y:S02]  /*10de0*/  STSM.16.M88.4 [R25], R52 ;  /* 0x0000003419007844 */ /* 0x0007e40000000200 */
[----:B------:R-:W-:Y:S01]  /*10df0*/  BAR.SYNC.DEFER_BLOCKING 0x0 ;  /* 0x0000000000007b1d */ /* 0x000fe20000010000 */
[----:B---3--:R-:W-:Y:S01]  /*10e00*/  PRMT R25, R36, 0x7771, RZ ;  /* 0x0000777124197816 */ /* 0x008fe200000000ff */
[----:B------:R-:W-:-:S04]  /*10e10*/  VIADD R36, R46, UR24 ;  /* 0x000000182e247c36 */ /* 0x000fc80008000000 */
[----:B------:R3:W-:Y:S01]  /*10e20*/  @P1 STG.E.U8 desc[UR44][R26.64], R43 ;  /* 0x0000002b1a001986 */ /* 0x0007e2000c10112c */
[----:B------:R-:W-:-:S05]  /*10e30*/  IADD3 R40, P1, R40, R23, RZ ;  /* 0x0000001728287210 */ /* 0x000fca0007f3e0ff */
[----:B------:R-:W-:-:S05]  /*10e40*/  IMAD.X R41, R41, 0x1, R24, P1 ;  /* 0x0000000129297824 */ /* 0x000fca00008e0618 */
[----:B------:R4:W-:Y:S01]  /*10e50*/  @P4 STG.E.U8 desc[UR44][R40.64], R25 ;  /* 0x0000001928004986 */ /* 0x0009e2000c10112c */
[-C--:B---3--:R-:W-:Y:S01]  /*10e60*/  IADD3 R26, P6, R42, R22.reuse, RZ ;  /* 0x000000162a1a7210 */ /* 0x088fe20007fde0ff */
[----:B------:R-:W-:Y:S01]  /*10e70*/  VIADD R43, R2, 0x3 ;  /* 0x00000003022b7836 */ /* 0x000fe20000000000 */
[----:B------:R-:W-:Y:S02]  /*10e80*/  ISETP.LT.AND P4, PT, R3, UR18, !P2 ;  /* 0x0000001203007c0c */ /* 0x000fe4000d781270 */
[----:B------:R-:W-:Y:S01]  /*10e90*/  IADD3 R42, P2, R42, R23, RZ ;  /* 0x000000172a2a7210 */ /* 0x000fe20007f5e0ff */
[----:B------:R-:W-:Y:S01]  /*10ea0*/  IMAD.X R27, R45, 0x1, R21, P6 ;  /* 0x000000012d1b7824 */ /* 0x000fe200030e0615 */
[----:B------:R-:W-:Y:S01]  /*10eb0*/  ISETP.GE.AND P1, PT, R43, UR4, PT ;  /* 0x000000042b007c0c */ /* 0x000fe2000bf26270 */
[----:B------:R-:W-:Y:S01]  /*10ec0*/  ULDC UR4, c[0x0][0x22c] ;  /* 0x00008b0000047ab9 */ /* 0x000fe20000000800 */
[----:B------:R-:W-:Y:S01]  /*10ed0*/  IADD3 R44, P6, R46, R22, RZ ;  /* 0x000000162e2c7210 */ /* 0x000fe20007fde0ff */
[----:B------:R-:W-:Y:S01]  /*10ee0*/  IMAD.X R43, R45, 0x1, R24, P2 ;  /* 0x000000012d2b7824 */ /* 0x000fe200010e0618 */
[----:B------:R3:W-:Y:S01]  /*10ef0*/  @P5 STG.E.U8 desc[UR44][R26.64], R47 ;  /* 0x0000002f1a005986 */ /* 0x0007e2000c10112c */
[----:B------:R-:W-:Y:S01]  /*10f00*/  ISETP.LT.AND P5, PT, R0, UR16, !P3 ;  /* 0x0000001000007c0c */ /* 0x000fe2000dfa1270 */
[----:B----4-:R-:W-:-:S02]  /*10f10*/  VIADD R25, R2, 0x4 ;  /* 0x0000000402197836 */ /* 0x010fc40000000000 */
[----:B------:R-:W-:Y:S01]  /*10f20*/  IMAD.X R45, R48, 0x1, R21, P6 ;  /* 0x00000001302d7824 */ /* 0x000fe200030e0615 */
[----:B------:R4:W-:Y:S01]  /*10f30*/  @P4 STG.E.U8 desc[UR44][R42.64], R49 ;  /* 0x000000312a004986 */ /* 0x0009e2000c10112c */
[----:B------:R-:W-:Y:S02]  /*10f40*/  ISETP.LT.AND P4, PT, R3, UR14, !P3 ;  /* 0x0000000e03007c0c */ /* 0x000fe4000df81270 */
[----:B------:R-:W-:Y:S02]  /*10f50*/  IADD3 R40, P6, R36, R22, RZ ;  /* 0x0000001624287210 */ /* 0x000fe40007fde0ff */
[----:B------:R-:W-:Y:S01]  /*10f60*/  ISETP.GE.AND P2, PT, R25, UR4, PT ;  /* 0x0000000419007c0c */ /* 0x000fe2000bf46270 */
[----:B------:R-:W-:Y:S01]  /*10f70*/  VIADD R25, R2, 0x5 ;  /* 0x0000000502197836 */ /* 0x000fe20000000000 */
[----:B---3--:R-:W-:Y:S01]  /*10f80*/  PRMT R47, R37, 0x7770, RZ ;  /* 0x00007770252f7816 */ /* 0x008fe200000000ff */
[----:B------:R-:W-:Y:S01]  /*10f90*/  ULDC UR4, c[0x0][0x22c] ;  /* 0x00008b0000047ab9 */ /* 0x000fe20000000800 */
[----:B------:R-:W-:-:S02]  /*10fa0*/  IADD3 R26, P3, R46, R23, RZ ;  /* 0x000000172e1a7210 */ /* 0x000fc40007f7e0ff */
[----:B------:R-:W-:Y:S01]  /*10fb0*/  SHF.R.S32.HI R46, RZ, 0x1f, R36 ;  /* 0x0000001fff2e7819 */ /* 0x000fe20000011424 */
[----:B------:R3:W-:Y:S01]  /*10fc0*/  @P5 STG.E.U8 desc[UR44][R44.64], R47 ;  /* 0x0000002f2c005986 */ /* 0x0007e2000c10112c */
[----:B------:R-:W-:Y:S01]  /*10fd0*/  ISETP.LT.AND P5, PT, R0, UR12, !P1 ;  /* 0x0000000c00007c0c */ /* 0x000fe2000cfa1270 */
[----:B------:R-:W-:Y:S01]  /*10fe0*/  IMAD.X R27, R48, 0x1, R24, P3 ;  /* 0x00000001301b7824 */ /* 0x000fe200018e0618 */
[----:B------:R-:W-:Y:S01]  /*10ff0*/  ISETP.GE.AND P3, PT, R25, UR4, PT ;  /* 0x0000000419007c0c */ /* 0x000fe2000bf66270 */
[----:B------:R-:W-:Y:S01]  /*11000*/  IMAD.X R41, R46, 0x1, R21, P6 ;  /* 0x000000012e297824 */ /* 0x000fe200030e0615 */
[----:B------:R-:W-:Y:S01]  /*11010*/  ULDC UR4, c[0x0][0x22c] ;  /* 0x00008b0000047ab9 */ /* 0x000fe20000000800 */
[----:B------:R-:W-:Y:S01]  /*11020*/  VIADD R25, R2, 0x6 ;  /* 0x0000000602197836 */ /* 0x000fe20000000000 */
[----:B----4-:R-:W-:Y:S02]  /*11030*/  PRMT R49, R38, 0x7771, RZ ;  /* 0x0000777126317816 */ /* 0x010fe400000000ff */
[C---:B---3--:R-:W-:Y:S01]  /*11040*/  PRMT R47, R37.reuse, 0x7771, RZ ;  /* 0x00007771252f7816 */ /* 0x048fe200000000ff */
[----:B------:R-:W-:Y:S01]  /*11050*/  VIADD R44, R36, UR24 ;  /* 0x00000018242c7c36 */ /* 0x000fe20008000000 */
[----:B------:R-:W-:-:S03]  /*11060*/  PRMT R45, R37, 0x7772, RZ ;  /* 0x00007772252d7816 */ /* 0x000fc600000000ff */
[----:B------:R3:W-:Y:S01]  /*11070*/  @P4 STG.E.U8 desc[UR44][R26.64], R47 ;  /* 0x0000002f1a004986 */ /* 0x0007e2000c10112c */
[----:B------:R-:W-:Y:S01]  /*11080*/  ISETP.LT.AND P4, PT, R3, UR10, !P1 ;  /* 0x0000000a03007c0c */ /* 0x000fe2000cf81270 */
[----:B------:R-:W-:Y:S01]  /*11090*/  ULDC UR10, c[0x0][0x228] ;  /* 0x00008a00000a7ab9 */ /* 0x000fe20000000800 */
[----:B------:R-:W-:Y:S01]  /*110a0*/  IADD3 R42, P1, R36, R23, RZ ;  /* 0x00000017242a7210 */ /* 0x000fe20007f3e0ff */
[----:B------:R4:W-:Y:S01]  /*110b0*/  @P5 STG.E.U8 desc[UR44][R40.64], R45 ;  /* 0x0000002d28005986 */ /* 0x0009e2000c10112c */
[----:B------:R-:W-:Y:S01]  /*110c0*/  ISETP.LT.AND P5, PT, R0, UR8, !P2 ;  /* 0x0000000800007c0c */ /* 0x000fe2000d7a1270 */
[----:B------:R-:W-:Y:S01]  /*110d0*/  ULDC UR8, c[0x0][0x22c] ;  /* 0x00008b0000087ab9 */ /* 0x000fe20000000800 */
[----:B------:R-:W-:Y:S01]  /*110e0*/  SHF.R.S32.HI R48, RZ, 0x1f, R44 ;  /* 0x0000001fff307819 */ /* 0x000fe2000001142c */
[----:B------:R-:W-:Y:S01]  /*110f0*/  IMAD.X R43, R46, 0x1, R24, P1 ;  /* 0x000000012e2b7824 */ /* 0x000fe200008e0618 */
[----:B------:R-:W-:Y:S02]  /*11100*/  IADD3 R36, P6, R44, R22, RZ ;  /* 0x000000162c247210 */ /* 0x000fe40007fde0ff */
[----:B------:R-:W-:Y:S01]  /*11110*/  ISETP.GE.AND P1, PT, R25, UR4, PT ;  /* 0x0000000419007c0c */ /* 0x000fe2000bf26270 */
[----:B------:R-:W-:Y:S01]  /*11120*/  ULDC.64 UR4, c[0x0][0x228] ;  /* 0x00008a0000047ab9 */ /* 0x000fe20000000a00 */
[----:B---3--:R-:W-:Y:S01]  /*11130*/  PRMT R47, R38, 0x7770, RZ ;  /* 0x00007770262f7816 */ /* 0x008fe200000000ff */
[----:B------:R-:W-:Y:S01]  /*11140*/  VIADD R25, R2, 0x7 ;  /* 0x0000000702197836 */ /* 0x000fe20000000000 */
[----:B----4-:R-:W-:Y:S01]  /*11150*/  PRMT R41, R37, 0x7773, RZ ;  /* 0x0000777325297816 */ /* 0x010fe200000000ff */
[----:B------:R-:W-:-:S02]  /*11160*/  IMAD.X R37, R48, 0x1, R21, P6 ;  /* 0x0000000130257824 */ /* 0x000fc400030e0615 */
[C---:B------:R-:W-:Y:S02]  /*11170*/  VIADD R45, R44.reuse, UR24 ;  /* 0x000000182c2d7c36 */ /* 0x040fe40008000000 */
        /* <DEDUP_REMOVED lines=9> */
[----:B------:R-:W-:-:S02]  /*11210*/  IADD3 R40, P6, R45, R22, RZ ;  /* 0x000000162d287210 */ /* 0x000fc40007fde0ff */
[----:B------:R-:W-:Y:S01]  /*11220*/  ISETP.GE.AND P2, PT, R25, UR8, PT ;  /* 0x0000000819007c0c */ /* 0x000fe2000bf46270 */
[----:B------:R-:W-:Y:S01]  /*11230*/  VIADD R25, R2, 0x8 ;  /* 0x0000000802197836 */ /* 0x000fe20000000000 */
[----:B---3--:R-:W-:Y:S01]  /*11240*/  PRMT R43, R38, 0x7773, RZ ;  /* 0x00007773262b7816 */ /* 0x008fe200000000ff */
[----:B------:R-:W-:Y:S01]  /*11250*/  IMAD.X R41, R44, 0x1, R21, P6 ;  /* 0x000000012c297824 */ /* 0x000fe200030e0615 */
[----:B------:R3:W-:Y:S01]  /*11260*/  @P4 STG.E.U8 desc[UR44][R26.64], R49 ;  /* 0x000000311a004986 */ /* 0x0007e2000c10112c */
[----:B----4-:R-:W-:Y:S01]  /*11270*/  PRMT R47, R38, 0x7772, RZ ;  /* 0x00007772262f7816 */ /* 0x010fe200000000ff */
[----:B------:R-:W-:Y:S01]  /*11280*/  ULDC UR8, c[0x0][0x228] ;  /* 0x00008a0000087ab9 */ /* 0x000fe20000000800 */
[----:B------:R-:W-:Y:S02]  /*11290*/  ISETP.LT.AND P4, PT, R3, UR26, !P3 ;  /* 0x0000001a03007c0c */ /* 0x000fe4000df81270 */
[C---:B------:R-:W-:Y:S01]  /*112a0*/  IADD3 R36, P3, R45.reuse, R23, RZ ;  /* 0x000000172d247210 */ /* 0x040fe20007f7e0ff */
[----:B------:R-:W-:Y:S01]  /*112b0*/  VIADD R45, R45, UR24 ;  /* 0x000000182d2d7c36 */ /* 0x000fe20008000000 */
[----:B------:R4:W-:Y:S01]  /*112c0*/  @P5 STG.E.U8 desc[UR44][R40.64], R47 ;  /* 0x0000002f28005986 */ /* 0x0009e2000c10112c */
[----:B------:R-:W-:-:S02]  /*112d0*/  ISETP.LT.AND P5, PT, R0, UR28, !P1 ;  /* 0x0000001c00007c0c */ /* 0x000fc4000cfa1270 */
[--C-:B------:R-:W-:Y:S01]  /*112e0*/  IMAD.X R37, R44, 0x1, R24.reuse, P3 ;  /* 0x000000012c257824 */ /* 0x100fe200018e0618 */
[----:B------:R-:W-:Y:S02]  /*112f0*/  SHF.R.S32.HI R38, RZ, 0x1f, R45 ;  /* 0x0000001fff267819 */ /* 0x000fe4000001142d */
[-C--:B---3--:R-:W-:Y:S02]  /*11300*/  IADD3 R26, P6, R45, R22.reuse, RZ ;  /* 0x000000162d1a7210 */ /* 0x088fe40007fde0ff */
[----:B------:R-:W-:Y:S01]  /*11310*/  ISETP.GE.AND P3, PT, R25, UR4, PT ;  /* 0x0000000419007c0c */ /* 0x000fe2000bf66270 */
[----:B------:R-:W-:Y:S01]  /*11320*/  VIADD R25, R2, 0x9 ;  /* 0x0000000902197836 */ /* 0x000fe20000000000 */
[----:B------:R-:W-:Y:S01]  /*11330*/  PRMT R49, R39, 0x7770, RZ ;  /* 0x0000777027317816 */ /* 0x000fe200000000ff */
[----:B------:R-:W-:Y:S01]  /*11340*/  IMAD.X R27, R38, 0x1, R21, P6 ;  /* 0x00000001261b7824 */ /* 0x000fe200030e0615 */
[----:B------:R-:W-:Y:S01]  /*11350*/  ULDC UR4, c[0x0][0x22c] ;  /* 0x00008b0000047ab9 */ /* 0x000fe20000000800 */
[----:B------:R3:W-:Y:S01]  /*11360*/  @P4 STG.E.U8 desc[UR44][R36.64], R43 ;  /* 0x0000002b24004986 */ /* 0x0007e2000c10112c */
[----:B------:R-:W-:Y:S01]  /*11370*/  ISETP.GE.AND P4, PT, R25, UR4, PT ;  /* 0x0000000419007c0c */ /* 0x000fe2000bf86270 */
[----:B------:R-:W-:Y:S01]  /*11380*/  ULDC UR4, c[0x0][0x228] ;  /* 0x00008a0000047ab9 */ /* 0x000fe20000000800 */
[----:B------:R-:W-:Y:S01]  /*11390*/  ISETP.LT.AND P1, PT, R3, UR6, !P1 ;  /* 0x0000000603007c0c */ /* 0x000fe2000cf21270 */
[----:B------:R0:W-:Y:S01]  /*113a0*/  @P5 STG.E.U8 desc[UR44][R26.64], R49 ;  /* 0x000000311a005986 */ /* 0x0001e2000c10112c */
[C---:B----4-:R-:W-:Y:S01]  /*113b0*/  IADD3 R40, P6, R45.reuse, R23, RZ ;  /* 0x000000172d287210 */ /* 0x050fe20007fde0ff */
[----:B------:R-:W-:Y:S01]  /*113c0*/  VIADD R45, R45, UR24 ;  /* 0x000000182d2d7c36 */ /* 0x000fe20008000000 */
[----:B------:R-:W-:Y:S01]  /*113d0*/  ISETP.LT.AND P5, PT, R0, UR4, !P2 ;  /* 0x0000000400007c0c */ /* 0x000fe2000d7a1270 */
[----:B------:R-:W-:Y:S01]  /*113e0*/  ULDC UR4, c[0x0][0x228] ;  /* 0x00008a0000047ab9 */ /* 0x000fe20000000800 */
[C---:B------:R-:W-:Y:S01]  /*113f0*/  PRMT R47, R39.reuse, 0x7773, RZ ;  /* 0x00007773272f7816 */ /* 0x040fe200000000ff */
[----:B------:R-:W-:Y:S01]  /*11400*/  IMAD.X R41, R38, 0x1, R24, P6 ;  /* 0x0000000126297824 */ /* 0x000fe200030e0618 */
[C---:B------:R-:W-:Y:S01]  /*11410*/  PRMT R25, R39.reuse, 0x7771, RZ ;  /* 0x0000777127197816 */ /* 0x040fe200000000ff */
[----:B------:R-:W-:Y:S01]  /*11420*/  ULDC UR6, c[0x0][0x228] ;  /* 0x00008a0000067ab9 */ /* 0x000fe20000000800 */
[----:B---3--:R-:W-:Y:S01]  /*11430*/  PRMT R43, R39, 0x7772, RZ ;  /* 0x00007772272b7816 */ /* 0x008fe200000000ff */
[C---:B------:R-:W-:Y:S01]  /*11440*/  VIADD R42, R45.reuse, UR24 ;  /* 0x000000182d2a7c36 */ /* 0x040fe20008000000 */
[----:B------:R-:W-:Y:S01]  /*11450*/  SHF.R.S32.HI R39, RZ, 0x1f, R45 ;  /* 0x0000001fff277819 */ /* 0x000fe2000001142d */
[----:B------:R3:W-:Y:S01]  /*11460*/  @P1 STG.E.U8 desc[UR44][R40.64], R25 ;  /* 0x0000001928001986 */ /* 0x0007e2000c10112c */
[----:B------:R-:W-:-:S02]  /*11470*/  IADD3 R36, P6, R45, R22, RZ ;  /* 0x000000162d247210 */ /* 0x000fc40007fde0ff */
[----:B------:R-:W-:Y:S01]  /*11480*/  ISETP.LT.AND P2, PT, R3, UR4, !P2 ;  /* 0x0000000403007c0c */ /* 0x000fe2000d741270 */
[----:B------:R-:W-:Y:S01]  /*11490*/  ULDC UR4, c[0x0][0x22c] ;  /* 0x00008b0000047ab9 */ /* 0x000fe20000000800 */
[----:B0-----:R-:W-:Y:S01]  /*114a0*/  IADD3 R26, P1, R45, R23, RZ ;  /* 0x000000172d1a7210 */ /* 0x001fe20007f3e0ff */
[C---:B------:R-:W-:Y:S01]  /*114b0*/  IMAD.X R37, R39.reuse, 0x1, R21, P6 ;  /* 0x0000000127257824 */ /* 0x040fe200030e0615 */
[----:B------:R-:W-:Y:S01]  /*114c0*/  ISETP.LT.AND P6, PT, R0, UR6, !P3 ;  /* 0x0000000600007c0c */ /* 0x000fe2000dfc1270 */
[----:B------:R-:W-:Y:S01]  /*114d0*/  ULDC UR6, c[0x0][0x228] ;  /* 0x00008a0000067ab9 */ /* 0x000fe20000000800 */
[----:B------:R-:W-:Y:S01]  /*114e0*/  SHF.R.S32.HI R44, RZ, 0x1f, R42 ;  /* 0x0000001fff2c7819 */ /* 0x000fe2000001142a */
[----:B------:R-:W-:Y:S01]  /*114f0*/  IMAD.X R27, R39, 0x1, R24, P1 ;  /* 0x00000001271b7824 */ /* 0x000fe200008e0618 */
[----:B------:R0:W-:Y:S01]  /*11500*/  @P5 STG.E.U8 desc[UR44][R36.64], R43 ;  /* 0x0000002b24005986 */ /* 0x0001e2000c10112c */
[----:B---3--:R-:W-:Y:S01]  /*11510*/  VIADD R25, R2, 0xa ;  /* 0x0000000a02197836 */ /* 0x008fe20000000000 */
[----:B------:R-:W-:-:S02]  /*11520*/  IADD3 R38, P5, R42, R22, RZ ;  /* 0x000000162a267210 */ /* 0x000fc40007fbe0ff */
[----:B------:R-:W-:Y:S01]  /*11530*/  PRMT R45, R32, 0x7770, RZ ;  /* 0x00007770202d7816 */ /* 0x000fe200000000ff */
[----:B------:R3:W-:Y:S01]  /*11540*/  @P2 STG.E.U8 desc[UR44][R26.64], R47 ;  /* 0x0000002f1a002986 */ /* 0x0007e2000c10112c */
[----:B------:R-:W-:Y:S01]  /*11550*/  ISETP.GE.AND P1, PT, R25, UR4, PT ;  /* 0x0000000419007c0c */ /* 0x000fe2000bf26270 */
[----:B------:R-:W-:Y:S01]  /*11560*/  ULDC UR4, c[0x0][0x228] ;  /* 0x00008a0000047ab9 */ /* 0x000fe20000000800 */
[----:B------:R-:W-:Y:S01]  /*11570*/  IMAD.X R39, R44, 0x1, R21, P5 ;  /* 0x000000012c277824 */ /* 0x000fe200028e0615 */
[----:B------:R-:W-:Y:S01]  /*11580*/  ISETP.LT.AND P3, PT, R3, UR4, !P3 ;  /* 0x0000000403007c0c */ /* 0x000fe2000df61270 */
[----:B------:R-:W-:Y:S01]  /*11590*/  VIADD R25, R2, 0xb ;  /* 0x0000000b02197836 */ /* 0x000fe20000000000 */
[----:B------:R-:W-:Y:S01]  /*115a0*/  ISETP.LT.AND P5, PT, R0, UR6, !P4 ;  /* 0x0000000600007c0c */ /* 0x000fe2000e7a1270 */
[C---:B0-----:R-:W-:Y:S01]  /*115b0*/  VIADD R43, R42.reuse, UR24 ;  /* 0x000000182a2b7c36 */ /* 0x041fe20008000000 */
[----:B------:R-:W-:Y:S01]  /*115c0*/  IADD3 R36, P2, R42, R23, RZ ;  /* 0x000000172a247210 */ /* 0x000fe20007f5e0ff */
[----:B------:R0:W-:Y:S01]  /*115d0*/  @P6 STG.E.U8 desc[UR44][R38.64], R45 ;  /* 0x0000002d26006986 */ /* 0x0001e2000c10112c */
[----:B------:R-:W-:Y:S01]  /*115e0*/  ULDC UR4, c[0x0][0x22c] ;  /* 0x00008b0000047ab9 */ /* 0x000fe20000000800 */
[----:B------:R-:W-:Y:S01]  /*115f0*/  ULDC UR6, c[0x0][0x228] ;  /* 0x00008a0000067ab9 */ /* 0x000fe20000000800 */
[----:B------:R-:W-:Y:S01]  /*11600*/  SHF.R.S32.HI R46, RZ, 0x1f, R43 ;  /* 0x0000001fff2e7819 */ /* 0x000fe2000001142b */
[----:B------:R-:W-:Y:S01]  /*11610*/  IMAD.X R37, R44, 0x1, R24, P2 ;  /* 0x000000012c257824 */ /* 0x000fe200010e0618 */
[C---:B------:R-:W-:Y:S01]  /*11620*/  IADD3 R40, P6, R43.reuse, R22, RZ ;  /* 0x000000162b287210 */ /* 0x040fe20007fde0ff */
[----:B------:R-:W-:Y:S01]  /*11630*/  VIADD R42, R43, UR24 ;  /* 0x000000182b2a7c36 */ /* 0x000fe20008000000 */
[----:B---3--:R-:W-:-:S02]  /*11640*/  PRMT R47, R32, 0x7771, RZ ;  /* 0x00007771202f7816 */ /* 0x008fc400000000ff */
[----:B------:R-:W-:Y:S01]  /*11650*/  ISETP.GE.AND P2, PT, R25, UR4, PT ;  /* 0x0000000419007c0c */ /* 0x000fe2000bf46270 */
[----:B------:R-:W-:Y:S01]  /*11660*/  ULDC UR4, c[0x0][0x228] ;  /* 0x00008a0000047ab9 */ /* 0x000fe20000000800 */
[--C-:B------:R-:W-:Y:S01]  /*11670*/  IMAD.X R41, R46, 0x1, R21.reuse, P6 ;  /* 0x000000012e297824 */ /* 0x100fe200030e0615 */
[----:B0-----:R-:W-:Y:S01]  /*11680*/  PRMT R45, R32, 0x7772, RZ ;  /* 0x00007772202d7816 */ /* 0x001fe200000000ff */
[----:B------:R-:W-:Y:S01]  /*11690*/  @P3 STG.E.U8 desc[UR44][R36.64], R47 ;  /* 0x0000002f24003986 */ /* 0x000fe2000c10112c */
[----:B------:R-:W-:Y:S01]  /*116a0*/  ISETP.LT.AND P4, PT, R3, UR4, !P4 ;  /* 0x0000000403007c0c */ /* 0x000fe2000e781270 */
[----:B------:R-:W-:Y:S01]  /*116b0*/  VIADD R25, R2, 0xc ;  /* 0x0000000c02197836 */ /* 0x000fe20000000000 */
[----:B------:R-:W-:Y:S01]  /*116c0*/  IADD3 R26, P3, R43, R23, RZ ;  /* 0x000000172b1a7210 */ /* 0x000fe20007f7e0ff */
[----:B------:R0:W-:Y:S01]  /*116d0*/  @P5 STG.E.U8 desc[UR44][R40.64], R45 ;  /* 0x0000002d28005986 */ /* 0x0001e2000c10112c */
[----:B------:R-:W-:Y:S01]  /*116e0*/  ISETP.LT.AND P5, PT, R0, UR6, !P1 ;  /* 0x0000000600007c0c */ /* 0x000fe2000cfa1270 */
[----:B------:R-:W-:Y:S01]  /*116f0*/  ULDC UR4, c[0x0][0x22c] ;  /* 0x00008b0000047ab9 */ /* 0x000fe20000000800 */
[----:B------:R-:W-:Y:S01]  /*11700*/  SHF.R.S32.HI R44, RZ, 0x1f, R42 ;  /* 0x0000001fff2c7819 */ /* 0x000fe2000001142a */
[----:B------:R-:W-:Y:S01]  /*11710*/  IMAD.X R27, R46, 0x1, R24, P3 ;  /* 0x000000012e1b7824 */ /* 0x000fe200018e0618 */
[----:B------:R-:W-:Y:S01]  /*11720*/  IADD3 R38, P6, R42, R22, RZ ;  /* 0x000000162a267210 */ /* 0x000fe20007fde0ff */
[----:B------:R-:W-:Y:S01]  /*11730*/  ULDC UR6, c[0x0][0x228] ;  /* 0x00008a0000067ab9 */ /* 0x000fe20000000800 */
[----:B------:R-:W-:Y:S01]  /*11740*/  ISETP.GE.AND P3, PT, R25, UR4, PT ;  /* 0x0000000419007c0c */ /* 0x000fe2000bf66270 */
[----:B------:R-:W-:Y:S01]  /*11750*/  ULDC UR4, c[0x0][0x228] ;  /* 0x00008a0000047ab9 */ /* 0x000fe20000000800 */
[----:B------:R-:W-:Y:S01]  /*11760*/  PRMT R43, R33, 0x7770, RZ ;  /* 0x00007770212b7816 */ /* 0x000fe200000000ff */
[----:B------:R-:W-:Y:S01]  /*11770*/  IMAD.X R39, R44, 0x1, R21, P6 ;  /* 0x000000012c277824 */ /* 0x000fe200030e0615 */
[----:B0-----:R-:W-:Y:S01]  /*11780*/  PRMT R45, R32, 0x7773, RZ ;  /* 0x00007773202d7816 */ /* 0x001fe200000000ff */
[----:B------:R-:W-:-:S02]  /*11790*/  VIADD R32, R42, UR24 ;  /* 0x000000182a207c36 */ /* 0x000fc40008000000 */
[----:B------:R-:W-:Y:S02]  /*117a0*/  VIADD R25, R2, 0xd ;  /* 0x0000000d02197836 */ /* 0x000fe40000000000 */
        /* <DEDUP_REMOVED lines=11> */
[----:B------:R-:W-:Y:S01]  /*11860*/  ULDC UR4, c[0x0][0x228] ;  /* 0x00008a0000047ab9 */ /* 0x000fe20000000800 */
[----:B------:R-:W-:Y:S01]  /*11870*/  VIADD R25, R2, 0xe ;  /* 0x0000000e02197836 */ /* 0x000fe20000000000 */
[----:B0-----:R-:W-:Y:S01]  /*11880*/  PRMT R45, R34, 0x7771, RZ ;  /* 0x00007771222d7816 */ /* 0x001fe200000000ff */
[----:B------:R-:W-:Y:S01]  /*11890*/  IMAD.X R41, R42, 0x1, R21, P6 ;  /* 0x000000012a297824 */ /* 0x000fe200030e0615 */
[C---:B---3--:R-:W-:Y:S01]  /*118a0*/  PRMT R43, R33.reuse, 0x7771, RZ ;  /* 0x00007771212b7816 */ /* 0x048fe200000000ff */
[----:B------:R-:W-:Y:S01]  /*118b0*/  VIADD R38, R32, UR24 ;  /* 0x0000001820267c36 */ /* 0x000fe20008000000 */
[----:B------:R-:W-:-:S03]  /*118c0*/  PRMT R39, R33, 0x7772, RZ ;  /* 0x0000777221277816 */ /* 0x000fc600000000ff */
[----:B------:R0:W-:Y:S01]  /*118d0*/  @P4 STG.E.U8 desc[UR44][R36.64], R43 ;  /* 0x0000002b24004986 */ /* 0x0001e2000c10112c */
[----:B------:R-:W-:Y:S01]  /*118e0*/  ISETP.LT.AND P4, PT, R3, UR4, !P2 ;  /* 0x0000000403007c0c */ /* 0x000fe2000d781270 */
[----:B------:R-:W-:Y:S01]  /*118f0*/  ULDC UR4, c[0x0][0x22c] ;  /* 0x00008b0000047ab9 */ /* 0x000fe20000000800 */
[-C--:B------:R-:W-:Y:S01]  /*11900*/  IADD3 R26, P2, R32, R23.reuse, RZ ;  /* 0x00000017201a7210 */ /* 0x080fe20007f5e0ff */
[----:B------:R3:W-:Y:S01]  /*11910*/  @P5 STG.E.U8 desc[UR44][R40.64], R39 ;  /* 0x0000002728005986 */ /* 0x0007e2000c10112c */
[----:B------:R-:W-:Y:S01]  /*11920*/  ISETP.LT.AND P5, PT, R0, UR6, !P3 ;  /* 0x0000000600007c0c */ /* 0x000fe2000dfa1270 */
[----:B------:R-:W-:Y:S01]  /*11930*/  ULDC UR6, c[0x0][0x228] ;  /* 0x00008a0000067ab9 */ /* 0x000fe20000000800 */
[----:B------:R-:W-:Y:S01]  /*11940*/  SHF.R.S32.HI R44, RZ, 0x1f, R38 ;  /* 0x0000001fff2c7819 */ /* 0x000fe20000011426 */
[--C-:B------:R-:W-:Y:S01]  /*11950*/  IMAD.X R27, R42, 0x1, R24.reuse, P2 ;  /* 0x000000012a1b7824 */ /* 0x100fe200010e0618 */
[-C--:B------:R-:W-:Y:S02]  /*11960*/  IADD3 R32, P6, R38, R22.reuse, RZ ;  /* 0x0000001626207210 */ /* 0x080fe40007fde0ff */
[----:B------:R-:W-:Y:S01]  /*11970*/  ISETP.GE.AND P2, PT, R25, UR4, PT ;  /* 0x0000000419007c0c */ /* 0x000fe2000bf46270 */
[----:B------:R-:W-:Y:S01]  /*11980*/  VIADD R25, R2, 0xf ;  /* 0x0000000f02197836 */ /* 0x000fe20000000000 */
[----:B0-----:R-:W-:Y:S01]  /*11990*/  PRMT R43, R33, 0x7773, RZ ;  /* 0x00007773212b7816 */ /* 0x001fe200000000ff */
[----:B------:R-:W-:Y:S01]  /*119a0*/  IMAD.X R33, R44, 0x1, R21, P6 ;  /* 0x000000012c217824 */ /* 0x000fe200030e0615 */
[----:B------:R-:W-:Y:S01]  /*119b0*/  ULDC UR4, c[0x0][0x22c] ;  /* 0x00008b0000047ab9 */ /* 0x000fe20000000800 */
[----:B---3--:R-:W-:Y:S01]  /*119c0*/  PRMT R41, R34, 0x7770, RZ ;  /* 0x0000777022297816 */ /* 0x008fe200000000ff */
[C---:B------:R-:W-:Y:S01]  /*119d0*/  VIADD R39, R38.reuse, UR24 ;  /* 0x0000001826277c36 */ /* 0x040fe20008000000 */
        /* <DEDUP_REMOVED lines=9> */
[----:B------:R-:W-:Y:S01]  /*11a70*/  ISETP.GE.AND P3, PT, R25, UR4, PT ;  /* 0x0000000419007c0c */ /* 0x000fe2000bf66270 */
[----:B------:R-:W-:Y:S01]  /*11a80*/  ULDC UR4, c[0x0][0x228] ;  /* 0x00008a0000047ab9 */ /* 0x000fe20000000800 */
[----:B------:R-:W-:Y:S01]  /*11a90*/  VIADD R25, R2, 0x10 ;  /* 0x0000001002197836 */ /* 0x000fe20000000000 */
[----:B0-----:R-:W-:-:S02]  /*11aa0*/  IADD3 R26, P6, R39, R22, RZ ;  /* 0x00000016271a7210 */ /* 0x001fc40007fde0ff */
[----:B------:R0:W-:Y:S01]  /*11ab0*/  @P4 STG.E.U8 desc[UR44][R36.64], R45 ;  /* 0x0000002d24004986 */ /* 0x0001e2000c10112c */
[----:B------:R-:W-:Y:S01]  /*11ac0*/  ISETP.LT.AND P4, PT, R3, UR4, !P1 ;  /* 0x0000000403007c0c */ /* 0x000fe2000cf81270 */
[----:B------:R-:W-:Y:S01]  /*11ad0*/  ULDC UR4, c[0x0][0x22c] ;  /* 0x00008b0000047ab9 */ /* 0x000fe20000000800 */
[----:B------:R-:W-:Y:S01]  /*11ae0*/  IMAD.X R27, R38, 0x1, R21, P6 ;  /* 0x00000001261b7824 */ /* 0x000fe200030e0615 */
[C---:B---3--:R-:W-:Y:S02]  /*11af0*/  PRMT R41, R34.reuse, 0x7772, RZ ;  /* 0x0000777222297816 */ /* 0x048fe400000000ff */
[C---:B------:R-:W-:Y:S01]  /*11b00*/  IADD3 R32, P1, R39.reuse, R23, RZ ;  /* 0x0000001727207210 */ /* 0x040fe20007f3e0ff */
[----:B------:R-:W-:Y:S01]  /*11b10*/  VIADD R39, R39, UR24 ;  /* 0x0000001827277c36 */ /* 0x000fe20008000000 */
[----:B------:R-:W-:Y:S01]  /*11b20*/  PRMT R43, R34, 0x7773, RZ ;  /* 0x00007773222b7816 */ /* 0x000fe200000000ff */
[----:B------:R3:W-:Y:S01]  /*11b30*/  @P5 STG.E.U8 desc[UR44][R26.64], R41 ;  /* 0x000000291a005986 */ /* 0x0007e2000c10112c */
[----:B------:R-:W-:Y:S01]  /*11b40*/  ISETP.LT.AND P5, PT, R0, UR6, !P2 ;  /* 0x0000000600007c0c */ /* 0x000fe2000d7a1270 */
[----:B------:R-:W-:Y:S01]  /*11b50*/  IMAD.X R33, R38, 0x1, R24, P1 ;  /* 0x0000000126217824 */ /* 0x000fe200008e0618 */
[----:B------:R-:W-:Y:S01]  /*11b60*/  ISETP.GE.AND P1, PT, R25, UR4, PT ;  /* 0x0000000419007c0c */ /* 0x000fe2000bf26270 */
[----:B------:R-:W-:Y:S01]  /*11b70*/  VIADD R25, R2, 0x11 ;  /* 0x0000001102197836 */ /* 0x000fe20000000000 */
[----:B0-----:R-:W-:Y:S01]  /*11b80*/  SHF.R.S32.HI R36, RZ, 0x1f, R39 ;  /* 0x0000001fff247819 */ /* 0x001fe20000011427 */
[----:B------:R-:W-:Y:S01]  /*11b90*/  ULDC UR4, c[0x0][0x22c] ;  /* 0x00008b0000047ab9 */ /* 0x000fe20000000800 */
[----:B------:R-:W-:Y:S01]  /*11ba0*/  ULDC UR6, c[0x0][0x228] ;  /* 0x00008a0000067ab9 */ /* 0x000fe20000000800 */
[----:B------:R0:W-:Y:S01]  /*11bb0*/  @P4 STG.E.U8 desc[UR44][R32.64], R43 ;  /* 0x0000002b20004986 */ /* 0x0001e2000c10112c */
[----:B------:R-:W-:Y:S01]  /*11bc0*/  ISETP.GE.AND P4, PT, R25, UR4, PT ;  /* 0x0000000419007c0c */ /* 0x000fe2000bf86270 */
[----:B------:R-:W-:Y:S01]  /*11bd0*/  ULDC UR4, c[0x0][0x248] ;  /* 0x0000920000047ab9 */ /* 0x000fe20000000800 */
[----:B------:R-:W-:Y:S01]  /*11be0*/  ISETP.LT.AND P2, PT, R3, UR6, !P2 ;  /* 0x0000000603007c0c */ /* 0x000fe2000d741270 */
[----:B------:R-:W-:Y:S01]  /*11bf0*/  ULDC UR6, c[0x0][0x228] ;  /* 0x00008a0000067ab9 */ /* 0x000fe20000000800 */
[C---:B---3--:R-:W-:Y:S01]  /*11c00*/  IADD3 R26, P6, R39.reuse, R22, RZ ;  /* 0x00000016271a7210 */ /* 0x048fe20007fde0ff */
[----:B------:R-:W-:Y:S01]  /*11c10*/  VIADD R34, R39, UR4 ;  /* 0x0000000427227c36 */ /* 0x000fe20008000000 */
[C---:B------:R-:W-:Y:S01]  /*11c20*/  PRMT R41, R35.reuse, 0x7770, RZ ;  /* 0x0000777023297816 */ /* 0x040fe200000000ff */
[----:B------:R-:W-:Y:S01]  /*11c30*/  ULDC UR4, c[0x0][0x248] ;  /* 0x0000920000047ab9 */ /* 0x000fe20000000800 */
[C---:B------:R-:W-:Y:S01]  /*11c40*/  PRMT R37, R35.reuse, 0x7773, RZ ;  /* 0x0000777323257816 */ /* 0x040fe200000000ff */
[----:B------:R-:W-:Y:S01]  /*11c50*/  IMAD.X R27, R36, 0x1, R21, P6 ;  /* 0x00000001241b7824 */ /* 0x000fe200030e0615 */
[----:B------:R-:W-:-:S02]  /*11c60*/  PRMT R25, R35, 0x7771, RZ ;  /* 0x0000777123197816 */ /* 0x000fc400000000ff */
[----:B0-----:R-:W-:Y:S02]  /*11c70*/  IADD3 R32, P6, R39, R23, RZ ;  /* 0x0000001727207210 */ /* 0x001fe40007fde0ff */
[----:B------:R0:W-:Y:S01]  /*11c80*/  @P5 STG.E.U8 desc[UR44][R26.64], R41 ;  /* 0x000000291a005986 */ /* 0x0001e2000c10112c */
[----:B------:R-:W-:Y:S01]  /*11c90*/  ISETP.LT.AND P5, PT, R0, UR6, !P3 ;  /* 0x0000000600007c0c */ /* 0x000fe2000dfa1270 */
[----:B------:R-:W-:Y:S01]  /*11ca0*/  ULDC UR6, c[0x0][0x228] ;  /* 0x00008a0000067ab9 */ /* 0x000fe20000000800 */
[----:B------:R-:W-:Y:S01]  /*11cb0*/  IMAD.X R33, R36, 0x1, R24, P6 ;  /* 0x0000000124217824 */ /* 0x000fe200030e0618 */
[----:B------:R-:W-:Y:S01]  /*11cc0*/  PRMT R39, R35, 0x7772, RZ ;  /* 0x0000777223277816 */ /* 0x000fe200000000ff */
[C---:B------:R-:W-:Y:S01]  /*11cd0*/  VIADD R36, R34.reuse, UR4 ;  /* 0x0000000422247c36 */ /* 0x040fe20008000000 */
[----:B------:R-:W-:Y:S01]  /*11ce0*/  SHF.R.S32.HI R35, RZ, 0x1f, R34 ;  /* 0x0000001fff237819 */ /* 0x000fe20000011422 */
[----:B------:R-:W-:Y:S01]  /*11cf0*/  ULDC UR4, c[0x0][0x22c] ;  /* 0x00008b0000047ab9 */ /* 0x000fe20000000800 */
[----:B------:R-:W-:Y:S01]  /*11d00*/  ISETP.LT.AND P3, PT, R3, UR6, !P3 ;  /* 0x0000000603007c0c */ /* 0x000fe2000df61270 */
[----:B------:R3:W-:Y:S01]  /*11d10*/  @P2 STG.E.U8 desc[UR44][R32.64], R25 ;  /* 0x0000001920002986 */ /* 0x0007e2000c10112c */
[----:B------:R-:W-:Y:S01]  /*11d20*/  SHF.R.S32.HI R38, RZ, 0x1f, R36 ;  /* 0x0000001fff267819 */ /* 0x000fe20000011424 */
[----:B------:R-:W-:Y:S01]  /*11d30*/  ULDC UR6, c[0x0][0x228] ;  /* 0x00008a0000067ab9 */ /* 0x000fe20000000800 */
[----:B0-----:R-:W-:-:S02]  /*11d40*/  IADD3 R26, P6, R34, R22, RZ ;  /* 0x00000016221a7210 */ /* 0x001fc40007fde0ff */
[----:B------:R-:W-:Y:S02]  /*11d50*/  IADD3 R34, P2, R34, R23, RZ ;  /* 0x0000001722227210 */ /* 0x000fe40007f5e0ff */
[----:B------:R-:W-:Y:S01]  /*11d60*/  PRMT R41, R28, 0x7770, RZ ;  /* 0x000077701c297816 */ /* 0x000fe200000000ff */
[C---:B------:R-:W-:Y:S01]  /*11d70*/  IMAD.X R27, R35.reuse, 0x1, R21, P6 ;  /* 0x00000001231b7824 */ /* 0x040fe200030e0615 */
[----:B------:R-:W-:Y:S01]  /*11d80*/  ISETP.LT.AND P6, PT, R0, UR8, !P1 ;  /* 0x0000000800007c0c */ /* 0x000fe2000cfc1270 */
[----:B------:R-:W-:Y:S01]  /*11d90*/  IMAD.X R35, R35, 0x1, R24, P2 ;  /* 0x0000000123237824 */ /* 0x000fe200010e0618 */
[----:B------:R-:W-:Y:S01]  /*11da0*/  ULDC UR8, c[0x0][0x228] ;  /* 0x00008a0000087ab9 */ /* 0x000fe20000000800 */
[----:B---3--:R-:W-:Y:S01]  /*11db0*/  VIADD R25, R2, 0x12 ;  /* 0x0000001202197836 */ /* 0x008fe20000000000 */
[----:B------:R0:W-:Y:S01]  /*11dc0*/  @P5 STG.E.U8 desc[UR44][R26.64], R39 ;  /* 0x000000271a005986 */ /* 0x0001e2000c10112c */
[----:B------:R-:W-:-:S03]  /*11dd0*/  IADD3 R32, P5, R36, R22, RZ ;  /* 0x0000001624207210 */ /* 0x000fc60007fbe0ff */
[----:B------:R-:W-:Y:S01]  /*11de0*/  ISETP.GE.AND P2, PT, R25, UR4, PT ;  /* 0x0000000419007c0c */ /* 0x000fe2000bf46270 */
[----:B------:R-:W-:Y:S01]  /*11df0*/  ULDC UR4, c[0x0][0x248] ;  /* 0x0000920000047ab9 */ /* 0x000fe20000000800 */
[----:B------:R-:W-:Y:S01]  /*11e00*/  IMAD.X R33, R38, 0x1, R21, P5 ;  /* 0x0000000126217824 */ /* 0x000fe200028e0615 */
[----:B------:R3:W-:Y:S01]  /*11e10*/  @P3 STG.E.U8 desc[UR44][R34.64], R37 ;  /* 0x0000002522003986 */ /* 0x0007e2000c10112c */
[C---:B------:R-:W-:Y:S01]  /*11e20*/  ISETP.LT.AND P3, PT, R3.reuse, UR6, !P1 ;  /* 0x0000000603007c0c */ /* 0x040fe2000cf61270 */
[----:B------:R-:W-:Y:S01]  /*11e30*/  VIADD R25, R36, UR4 ;  /* 0x0000000424197c36 */ /* 0x000fe20008000000 */
[----:B------:R-:W-:Y:S01]  /*11e40*/  ISETP.LT.AND P5, PT, R0, UR8, !P4 ;  /* 0x0000000800007c0c */ /* 0x000fe2000e7a1270 */
[----:B------:R4:W-:Y:S01]  /*11e50*/  @P6 STG.E.U8 desc[UR44][R32.64], R41 ;  /* 0x0000002920006986 */ /* 0x0009e2000c10112c */
[----:B0-----:R-:W-:Y:S01]  /*11e60*/  IADD3 R26, P1, R36, R23, RZ ;  /* 0x00000017241a7210 */ /* 0x001fe20007f3e0ff */
[----:B------:R-:W-:Y:S01]  /*11e70*/  ULDC UR4, c[0x0][0x22c] ;  /* 0x00008b0000047ab9 */ /* 0x000fe20000000800 */
[----:B------:R-:W-:Y:S01]  /*11e80*/  SHF.R.S32.HI R40, RZ, 0x1f, R25 ;  /* 0x0000001fff287819 */ /* 0x000fe20000011419 */
[----:B------:R-:W-:Y:S01]  /*11e90*/  ULDC UR6, c[0x0][0x228] ;  /* 0x00008a0000067ab9 */ /* 0x000fe20000000800 */
[----:B------:R-:W-:Y:S01]  /*11ea0*/  PRMT R39, R28, 0x7771, RZ ;  /* 0x000077711c277816 */ /* 0x000fe200000000ff */
[----:B------:R-:W-:Y:S01]  /*11eb0*/  IMAD.X R27, R38, 0x1, R24, P1 ;  /* 0x00000001261b7824 */ /* 0x000fe200008e0618 */
[----:B------:R-:W-:Y:S01]  /*11ec0*/  ISETP.LT.AND P4, PT, R3, UR6, !P4 ;  /* 0x0000000603007c0c */ /* 0x000fe2000e781270 */
[----:B------:R-:W-:Y:S01]  /*11ed0*/  ULDC UR8, c[0x0][0x228] ;  /* 0x00008a0000087ab9 */ /* 0x000fe20000000800 */
[----:B---3--:R-:W-:Y:S01]  /*11ee0*/  IADD3 R34, P6, R25, R22, RZ ;  /* 0x0000001619227210 */ /* 0x008fe20007fde0ff */
[----:B------:R-:W-:Y:S01]  /*11ef0*/  ULDC UR6, c[0x0][0x228] ;  /* 0x00008a0000067ab9 */ /* 0x000fe20000000800 */
[----:B------:R-:W-:Y:S01]  /*11f00*/  PRMT R37, R28, 0x7772, RZ ;  /* 0x000077721c257816 */ /* 0x000fe200000000ff */
[----:B----4-:R-:W-:Y:S01]  /*11f10*/  VIADD R32, R2, 0x13 ;  /* 0x0000001302207836 */ /* 0x010fe20000000000 */
[----:B------:R0:W-:Y:S01]  /*11f20*/  @P3 STG.E.U8 desc[UR44][R26.64], R39 ;  /* 0x000000271a003986 */ /* 0x0001e2000c10112c */
[----:B------:R-:W-:-:S03]  /*11f30*/  IMAD.X R35, R40, 0x1, R21, P6 ;  /* 0x0000000128237824 */ /* 0x000fc600030e0615 */
[----:B------:R-:W-:Y:S01]  /*11f40*/  ISETP.GE.AND P1, PT, R32, UR4, PT ;  /* 0x0000000420007c0c */ /* 0x000fe2000bf26270 */
[----:B------:R-:W-:Y:S01]  /*11f50*/  ULDC UR4, c[0x0][0x248] ;  /* 0x0000920000047ab9 */ /* 0x000fe20000000800 */
[C---:B------:R-:W-:Y:S01]  /*11f60*/  IADD3 R32, P3, R25.reuse, R23, RZ ;  /* 0x0000001719207210 */ /* 0x040fe20007f7e0ff */
[----:B------:R-:W-:Y:S01]  /*11f70*/  VIADD R36, R25, UR4 ;  /* 0x0000000419247c36 */ /* 0x000fe20008000000 */
[----:B------:R3:W-:Y:S01]  /*11f80*/  @P5 STG.E.U8 desc[UR44][R34.64], R37 ;  /* 0x0000002522005986 */ /* 0x0007e2000c10112c */
[----:B------:R-:W-:Y:S01]  /*11f90*/  ISETP.LT.AND P5, PT, R0, UR8, !P2 ;  /* 0x0000000800007c0c */ /* 0x000fe2000d7a1270 */
[----:B------:R-:W-:Y:S01]  /*11fa0*/  VIADD R25, R2, 0x14 ;  /* 0x0000001402197836 */ /* 0x000fe20000000000 */
[----:B------:R-:W-:Y:S01]  /*11fb0*/  ULDC UR4, c[0x0][0x22c] ;  /* 0x00008b0000047ab9 */ /* 0x000fe20000000800 */
[----:B------:R-:W-:Y:S01]  /*11fc0*/  SHF.R.S32.HI R38, RZ, 0x1f, R36 ;  /* 0x0000001fff267819 */ /* 0x000fe20000011424 */
[----:B------:R-:W-:Y:S01]  /*11fd0*/  IMAD.X R33, R40, 0x1, R24, P3 ;  /* 0x0000000128217824 */ /* 0x000fe200018e0618 */
[----:B0-----:R-:W-:Y:S01]  /*11fe0*/  IADD3 R26, P6, R36, R22, RZ ;  /* 0x00000016241a7210 */ /* 0x001fe20007fde0ff */
[----:B------:R-:W-:Y:S01]  /*11ff0*/  ULDC UR8, c[0x0][0x228] ;  /* 0x00008a0000087ab9 */ /* 0x000fe20000000800 */
[----:B------:R-:W-:-:S02]  /*12000*/  PRMT R39, R28, 0x7773, RZ ;  /* 0x000077731c277816 */ /* 0x000fc400000000ff */
[----:B------:R-:W-:Y:S01]  /*12010*/  ISETP.GE.AND P3, PT, R25, UR4, PT ;  /* 0x0000000419007c0c */ /* 0x000fe2000bf66270 */
[----:B------:R-:W-:Y:S01]  /*12020*/  IMAD.X R27, R38, 0x1, R21, P6 ;  /* 0x00000001261b7824 */ /* 0x000fe200030e0615 */
[----:B---3--:R-:W-:Y:S01]  /*12030*/  PRMT R37, R29, 0x7770, RZ ;  /* 0x000077701d257816 */ /* 0x008fe200000000ff */
[----:B------:R0:W-:Y:S01]  /*12040*/  @P4 STG.E.U8 desc[UR44][R32.64], R39 ;  /* 0x0000002720004986 */ /* 0x0001e2000c10112c */
[----:B------:R-:W-:Y:S01]  /*12050*/  ISETP.LT.AND P4, PT, R3, UR6, !P2 ;  /* 0x0000000603007c0c */ /* 0x000fe2000d781270 */
[----:B------:R-:W-:Y:S01]  /*12060*/  ULDC UR4, c[0x0][0x248] ;  /* 0x0000920000047ab9 */ /* 0x000fe20000000800 */
[C---:B------:R-:W-:Y:S01]  /*12070*/  IADD3 R34, P2, R36.reuse, R23, RZ ;  /* 0x0000001724227210 */ /* 0x040fe20007f5e0ff */
[----:B------:R-:W-:Y:S01]  /*12080*/  VIADD R25, R36, UR4 ;  /* 0x0000000424197c36 */ /* 0x000fe20008000000 */
[----:B------:R3:W-:Y:S01]  /*12090*/  @P5 STG.E.U8 desc[UR44][R26.64], R37 ;  /* 0x000000251a005986 */ /* 0x0007e2000c10112c */
[----:B------:R-:W-:Y:S01]  /*120a0*/  ISETP.LT.AND P5, PT, R0, UR8, !P1 ;  /* 0x0000000800007c0c */ /* 0x000fe2000cfa1270 */
[----:B------:R-:W-:Y:S01]  /*120b0*/  ULDC UR4, c[0x0][0x22c] ;  /* 0x00008b0000047ab9 */ /* 0x000fe20000000800 */
[----:B------:R-:W-:Y:S01]  /*120c0*/  IMAD.X R35, R38, 0x1, R24, P2 ;  /* 0x0000000126237824 */ /* 0x000fe200010e0618 */
[----:B------:R-:W-:Y:S01]  /*120d0*/  SHF.R.S32.HI R40, RZ, 0x1f, R25 ;  /* 0x0000001fff287819 */ /* 0x000fe20000011419 */
[----:B------:R-:W-:Y:S01]  /*120e0*/  ULDC UR6, c[0x0][0x228] ;  /* 0x00008a0000067ab9 */ /* 0x000fe20000000800 */
[----:B------:R-:W-:Y:S01]  /*120f0*/  ULDC UR8, c[0x0][0x228] ;  /* 0x00008a0000087ab9 */ /* 0x000fe20000000800 */
[----:B0-----:R-:W-:-:S02]  /*12100*/  IADD3 R32, P6, R25, R22, RZ ;  /* 0x0000001619207210 */ /* 0x001fc40007fde0ff */
[C---:B------:R-:W-:Y:S01]  /*12110*/  PRMT R39, R29.reuse, 0x7771, RZ ;  /* 0x000077711d277816 */ /* 0x040fe200000000ff */
[----:B---3--:R-:W-:Y:S01]  /*12120*/  VIADD R26, R2, 0x15 ;  /* 0x00000015021a7836 */ /* 0x008fe20000000000 */
[----:B------:R-:W-:Y:S01]  /*12130*/  PRMT R37, R29, 0x7772, RZ ;  /* 0x000077721d257816 */ /* 0x000fe200000000ff */
[----:B------:R-:W-:Y:S02]  /*12140*/  IMAD.X R33, R40, 0x1, R21, P6 ;  /* 0x0000000128217824 */ /* 0x000fe400030e0615 */
[----:B------:R0:W-:Y:S01]  /*12150*/  @P4 STG.E.U8 desc[UR44][R34.64], R39 ;  /* 0x0000002722004986 */ /* 0x0001e2000c10112c */
[----:B------:R-:W-:Y:S01]  /*12160*/  ISETP.LT.AND P4, PT, R3, UR6, !P1 ;  /* 0x0000000603007c0c */ /* 0x000fe2000cf81270 */
[----:B------:R-:W-:Y:S01]  /*12170*/  ULDC UR6, c[0x0][0x228] ;  /* 0x00008a0000067ab9 */ /* 0x000fe20000000800 */
        /* <DEDUP_REMOVED lines=10> */
[----:B------:R-:W-:Y:S01]  /*12220*/  IADD3 R28, P6, R36, R22, RZ ;  /* 0x00000016241c7210 */ /* 0x000fe20007fde0ff */
[----:B------:R-:W-:Y:S01]  /*12230*/  ULDC UR8, c[0x0][0x228] ;  /* 0x00008a0000087ab9 */ /* 0x000fe20000000800 */
[----:B0-----:R-:W-:-:S02]  /*12240*/  PRMT R35, R30, 0x7770, RZ ;  /* 0x000077701e237816 */ /* 0x001fc400000000ff */
[----:B------:R-:W-:Y:S01]  /*12250*/  ISETP.GE.AND P1, PT, R25, UR4, PT ;  /* 0x0000000419007c0c */ /* 0x000fe2000bf26270 */
[----:B------:R-:W-:Y:S01]  /*12260*/  ULDC UR4, c[0x0][0x248] ;  /* 0x0000920000047ab9 */ /* 0x000fe20000000800 */
[----:B---3--:R-:W-:Y:S01]  /*12270*/  PRMT R37, R29, 0x7773, RZ ;  /* 0x000077731d257816 */ /* 0x008fe200000000ff */
[----:B------:R-:W-:Y:S02]  /*12280*/  IMAD.X R29, R38, 0x1, R21, P6 ;  /* 0x00000001261d7824 */ /* 0x000fe400030e0615 */
[----:B------:R-:W-:Y:S01]  /*12290*/  VIADD R34, R36, UR4 ;  /* 0x0000000424227c36 */ /* 0x000fe20008000000 */
[----:B------:R-:W-:Y:S01]  /*122a0*/  ULDC UR4, c[0x0][0x228] ;  /* 0x00008a0000047ab9 */ /* 0x000fe20000000800 */
[----:B------:R0:W-:Y:S01]  /*122b0*/  @P4 STG.E.U8 desc[UR44][R26.64], R37 ;  /* 0x000000251a004986 */ /* 0x0001e2000c10112c */
        /* <DEDUP_REMOVED lines=11> */
[----:B0-----:R-:W-:Y:S01]  /*12370*/  IADD3 R26, P6, R34, R22, RZ ;  /* 0x00000016221a7210 */ /* 0x001fe20007fde0ff */
[----:B------:R-:W-:Y:S01]  /*12380*/  ULDC UR6, c[0x0][0x22c] ;  /* 0x00008b0000067ab9 */ /* 0x000fe20000000800 */
[----:B------:R-:W-:-:S02]  /*12390*/  PRMT R37, R30, 0x7771, RZ ;  /* 0x000077711e257816 */ /* 0x000fc400000000ff */
[----:B---3--:R-:W-:Y:S01]  /*123a0*/  PRMT R35, R30, 0x7772, RZ ;  /* 0x000077721e237816 */ /* 0x008fe200000000ff */
[----:B------:R-:W-:Y:S02]  /*123b0*/  IMAD.X R27, R36, 0x1, R21, P6 ;  /* 0x00000001241b7824 */ /* 0x000fe400030e0615 */
        /* <DEDUP_REMOVED lines=9> */
[----:B------:R-:W-:Y:S01]  /*12450*/  ISETP.GE.AND P2, PT, R25, UR6, PT ;  /* 0x0000000619007c0c */ /* 0x000fe2000bf46270 */
[----:B------:R-:W-:Y:S01]  /*12460*/  VIADD R25, R2, 0x19 ;  /* 0x0000001902197836 */ /* 0x000fe20000000000 */
[----:B------:R-:W-:Y:S01]  /*12470*/  ULDC UR6, c[0x0][0x228] ;  /* 0x00008a0000067ab9 */ /* 0x000fe20000000800 */
[----:B0-----:R-:W-:Y:S01]  /*12480*/  PRMT R33, R30, 0x7773, RZ ;  /* 0x000077731e217816 */ /* 0x001fe200000000ff */
[----:B------:R-:W-:Y:S01]  /*12490*/  ULDC UR8, c[0x0][0x228] ;  /* 0x00008a0000087ab9 */ /* 0x000fe20000000800 */
[----:B------:R-:W-:-:S02]  /*124a0*/  SHF.R.S32.HI R32, RZ, 0x1f, R34 ;  /* 0x0000001fff207819 */ /* 0x000fc40000011422 */
[----:B------:R-:W-:Y:S01]  /*124b0*/  PRMT R37, R31, 0x7770, RZ ;  /* 0x000077701f257816 */ /* 0x000fe200000000ff */
[----:B------:R0:W-:Y:S01]  /*124c0*/  @P4 STG.E.U8 desc[UR44][R28.64], R33 ;  /* 0x000000211c004986 */ /* 0x0001e2000c10112c */
[----:B---3--:R-:W-:Y:S02]  /*124d0*/  IADD3 R26, P6, R34, R22, RZ ;  /* 0x00000016221a7210 */ /* 0x008fe40007fde0ff */
[----:B------:R-:W-:Y:S01]  /*124e0*/  ISETP.GE.AND P4, PT, R25, UR4, PT ;  /* 0x0000000419007c0c */ /* 0x000fe2000bf86270 */
[----:B------:R-:W-:Y:S01]  /*124f0*/  ULDC UR4, c[0x0][0x248] ;  /* 0x0000920000047ab9 */ /* 0x000fe20000000800 */
[----:B------:R-:W-:Y:S01]  /*12500*/  ISETP.LT.AND P1, PT, R3, UR6, !P1 ;  /* 0x0000000603007c0c */ /* 0x000fe2000cf21270 */
[----:B------:R-:W-:Y:S01]  /*12510*/  IMAD.X R27, R32, 0x1, R21, P6 ;  /* 0x00000001201b7824 */ /* 0x000fe200030e0615 */
[----:B------:R-:W-:Y:S01]  /*12520*/  ULDC UR6, c[0x0][0x228] ;  /* 0x00008a0000067ab9 */ /* 0x000fe20000000800 */
[C---:B------:R-:W-:Y:S01]  /*12530*/  VIADD R30, R34.reuse, UR4 ;  /* 0x00000004221e7c36 */ /* 0x040fe20008000000 */
[----:B------:R-:W-:Y:S01]  /*12540*/  PRMT R25, R31, 0x7771, RZ ;  /* 0x000077711f197816 */ /* 0x000fe200000000ff */
[----:B------:R-:W-:Y:S01]  /*12550*/  ULDC UR4, c[0x0][0x248] ;  /* 0x0000920000047ab9 */ /* 0x000fe20000000800 */
[----:B------:R3:W-:Y:S01]  /*12560*/  @P5 STG.E.U8 desc[UR44][R26.64], R37 ;  /* 0x000000251a005986 */ /* 0x0007e2000c10112c */
[----:B0-----:R-:W-:-:S02]  /*12570*/  IADD3 R28, P6, R34, R23, RZ ;  /* 0x00000017221c7210 */ /* 0x001fc40007fde0ff */
[----:B------:R-:W-:Y:S01]  /*12580*/  ISETP.LT.AND P5, PT, R0, UR6, !P3 ;  /* 0x0000000600007c0c */ /* 0x000fe2000dfa1270 */
[----:B------:R-:W-:Y:S01]  /*12590*/  ULDC UR6, c[0x0][0x228] ;  /* 0x00008a0000067ab9 */ /* 0x000fe20000000800 */
[C---:B------:R-:W-:Y:S01]  /*125a0*/  PRMT R33, R31.reuse, 0x7773, RZ ;  /* 0x000077731f217816 */ /* 0x040fe200000000ff */
[----:B------:R-:W-:Y:S01]  /*125b0*/  IMAD.X R29, R32, 0x1, R24, P6 ;  /* 0x00000001201d7824 */ /* 0x000fe200030e0618 */
[----:B------:R-:W-:Y:S01]  /*125c0*/  PRMT R35, R31, 0x7772, RZ ;  /* 0x000077721f237816 */ /* 0x000fe200000000ff */
[C---:B------:R-:W-:Y:S01]  /*125d0*/  VIADD R32, R30.reuse, UR4 ;  /* 0x000000041e207c36 */ /* 0x040fe20008000000 */
[----:B------:R-:W-:Y:S01]  /*125e0*/  SHF.R.S32.HI R31, RZ, 0x1f, R30 ;  /* 0x0000001fff1f7819 */ /* 0x000fe2000001141e */
[----:B------:R-:W-:Y:S01]  /*125f0*/  ULDC UR4, c[0x0][0x22c] ;  /* 0x00008b0000047ab9 */ /* 0x000fe20000000800 */
[----:B------:R-:W-:Y:S01]  /*12600*/  ISETP.LT.AND P3, PT, R3, UR6, !P3 ;  /* 0x0000000603007c0c */ /* 0x000fe2000df61270 */
[----:B------:R0:W-:Y:S01]  /*12610*/  @P1 STG.E.U8 desc[UR44][R28.64], R25 ;  /* 0x000000191c001986 */ /* 0x0001e2000c10112c */
[C---:B---3--:R-:W-:Y:S01]  /*12620*/  IADD3 R26, P6, R30.reuse, R22, RZ ;  /* 0x000000161e1a7210 */ /* 0x048fe20007fde0ff */
[----:B------:R-:W-:Y:S01]  /*12630*/  ULDC UR6, c[0x0][0x228] ;  /* 0x00008a0000067ab9 */ /* 0x000fe20000000800 */
[----:B------:R-:W-:-:S02]  /*12640*/  IADD3 R30, P1, R30, R23, RZ ;  /* 0x000000171e1e7210 */ /* 0x000fc40007f3e0ff */
[----:B------:R-:W-:Y:S01]  /*12650*/  SHF.R.S32.HI R34, RZ, 0x1f, R32 ;  /* 0x0000001fff227819 */ /* 0x000fe20000011420 */
[C-C-:B------:R-:W-:Y:S01]  /*12660*/  IMAD.X R27, R31.reuse, 0x1, R21.reuse, P6 ;  /* 0x000000011f1b7824 */ /* 0x140fe200030e0615 */
[----:B------:R-:W-:Y:S01]  /*12670*/  ISETP.LT.AND P6, PT, R0, UR8, !P2 ;  /* 0x0000000800007c0c */ /* 0x000fe2000d7c1270 */
[--C-:B------:R-:W-:Y:S01]  /*12680*/  IMAD.X R31, R31, 0x1, R24.reuse, P1 ;  /* 0x000000011f1f7824 */ /* 0x100fe200008e0618 */
[----:B------:R-:W-:Y:S01]  /*12690*/  PRMT R37, R16, 0x7770, RZ ;  /* 0x0000777010257816 */ /* 0x000fe200000000ff */
[----:B------:R-:W-:Y:S01]  /*126a0*/  ULDC UR8, c[0x0][0x228] ;  /* 0x00008a0000087ab9 */ /* 0x000fe20000000800 */
[----:B------:R3:W-:Y:S01]  /*126b0*/  @P5 STG.E.U8 desc[UR44][R26.64], R35 ;  /* 0x000000231a005986 */ /* 0x0007e2000c10112c */
[----:B0-----:R-:W-:Y:S01]  /*126c0*/  VIADD R25, R2, 0x1a ;  /* 0x0000001a02197836 */ /* 0x001fe20000000000 */
[-C--:B------:R-:W-:Y:S02]  /*126d0*/  IADD3 R28, P5, R32, R22.reuse, RZ ;  /* 0x00000016201c7210 */ /* 0x080fe40007fbe0ff */
[----:B------:R0:W-:Y:S01]  /*126e0*/  @P3 STG.E.U8 desc[UR44][R30.64], R33 ;  /* 0x000000211e003986 */ /* 0x0001e2000c10112c */
[----:B------:R-:W-:Y:S01]  /*126f0*/  ISETP.LT.AND P3, PT, R3, UR6, !P2 ;  /* 0x0000000603007c0c */ /* 0x000fe2000d761270 */
[----:B------:R-:W-:Y:S01]  /*12700*/  ULDC UR6, c[0x0][0x228] ;  /* 0x00008a0000067ab9 */ /* 0x000fe20000000800 */
[----:B------:R-:W-:Y:S01]  /*12710*/  ISETP.GE.AND P1, PT, R25, UR4, PT ;  /* 0x0000000419007c0c */ /* 0x000fe2000bf26270 */
[----:B------:R-:W-:Y:S01]  /*12720*/  ULDC UR4, c[0x0][0x248] ;  /* 0x0000920000047ab9 */ /* 0x000fe20000000800 */
[----:B------:R-:W-:Y:S01]  /*12730*/  IMAD.X R29, R34, 0x1, R21, P5 ;  /* 0x00000001221d7824 */ /* 0x000fe200028e0615 */
[----:B------:R-:W-:Y:S01]  /*12740*/  ISETP.LT.AND P5, PT, R0, UR8, !P4 ;  /* 0x0000000800007c0c */ /* 0x000fe2000e7a1270 */
[C---:B------:R-:W-:Y:S01]  /*12750*/  VIADD R25, R32.reuse, UR4 ;  /* 0x0000000420197c36 */ /* 0x040fe20008000000 */
[----:B---3--:R-:W-:Y:S01]  /*12760*/  IADD3 R26, P2, R32, R23, RZ ;  /* 0x00000017201a7210 */ /* 0x008fe20007f5e0ff */
[----:B------:R-:W-:Y:S01]  /*12770*/  ULDC UR4, c[0x0][0x22c] ;  /* 0x00008b0000047ab9 */ /* 0x000fe20000000800 */
[----:B------:R3:W-:Y:S01]  /*12780*/  @P6 STG.E.U8 desc[UR44][R28.64], R37 ;  /* 0x000000251c006986 */ /* 0x0007e2000c10112c */
[----:B------:R-:W-:Y:S01]  /*12790*/  PRMT R35, R16, 0x7771, RZ ;  /* 0x0000777110237816 */ /* 0x000fe200000000ff */
[----:B------:R-:W-:Y:S01]  /*127a0*/  ULDC UR8, c[0x0][0x228] ;  /* 0x00008a0000087ab9 */ /* 0x000fe20000000800 */
[----:B------:R-:W-:Y:S01]  /*127b0*/  SHF.R.S32.HI R36, RZ, 0x1f, R25 ;  /* 0x0000001fff247819 */ /* 0x000fe20000011419 */
[----:B------:R-:W-:Y:S01]  /*127c0*/  IMAD.X R27, R34, 0x1, R24, P2 ;  /* 0x00000001221b7824 */ /* 0x000fe200010e0618 */
[----:B0-----:R-:W-:-:S02]  /*127d0*/  IADD3 R30, P6, R25, R22, RZ ;  /* 0x00000016191e7210 */ /* 0x001fc40007fde0ff */
[----:B------:R-:W-:Y:S02]  /*127e0*/  PRMT R33, R16, 0x7772, RZ ;  /* 0x0000777210217816 */ /* 0x000fe400000000ff */
[----:B------:R-:W-:Y:S01]  /*127f0*/  ISETP.LT.AND P4, PT, R3, UR6, !P4 ;  /* 0x0000000603007c0c */ /* 0x000fe2000e781270 */
[----:B------:R-:W-:Y:S01]  /*12800*/  IMAD.X R31, R36, 0x1, R21, P6 ;  /* 0x00000001241f7824 */ /* 0x000fe200030e0615 */
[----:B------:R-:W-:Y:S01]  /*12810*/  @P3 STG.E.U8 desc[UR44][R26.64], R35 ;  /* 0x000000231a003986 */ /* 0x000fe2000c10112c */
[----:B---3--:R-:W-:Y:S01]  /*12820*/  VIADD R28, R2, 0x1b ;  /* 0x0000001b021c7836 */ /* 0x008fe20000000000 */
[----:B------:R-:W-:Y:S02]  /*12830*/  ULDC UR6, c[0x0][0x228] ;  /* 0x00008a0000067ab9 */ /* 0x000fe40000000800 */
[----:B------:R0:W-:Y:S01]  /*12840*/  @P5 STG.E.U8 desc[UR44][R30.64], R33 ;  /* 0x000000211e005986 */ /* 0x0001e2000c10112c */
[----:B------:R-:W-:Y:S01]  /*12850*/  ISETP.LT.AND P5, PT, R0, UR8, !P1 ;  /* 0x0000000800007c0c */ /* 0x000fe2000cfa1270 */
[----:B------:R-:W-:Y:S01]  /*12860*/  ULDC UR8, c[0x0][0x228] ;  /* 0x00008a0000087ab9 */ /* 0x000fe20000000800 */
[----:B------:R-:W-:Y:S01]  /*12870*/  ISETP.GE.AND P2, PT, R28, UR4, PT ;  /* 0x000000041c007c0c */ /* 0x000fe2000bf46270 */
[----:B------:R-:W-:Y:S01]  /*12880*/  ULDC UR4, c[0x0][0x248] ;  /* 0x0000920000047ab9 */ /* 0x000fe20000000800 */
[C---:B------:R-:W-:Y:S01]  /*12890*/  IADD3 R28, P3, R25.reuse, R23, RZ ;  /* 0x00000017191c7210 */ /* 0x040fe20007f7e0ff */
[----:B------:R-:W-:Y:S01]  /*128a0*/  VIADD R32, R25, UR4 ;  /* 0x0000000419207c36 */ /* 0x000fe20008000000 */
[----:B------:R-:W-:Y:S01]  /*128b0*/  ULDC UR4, c[0x0][0x22c] ;  /* 0x00008b0000047ab9 */ /* 0x000fe20000000800 */
[----:B------:R-:W-:-:S02]  /*128c0*/  PRMT R25, R17, 0x7770, RZ ;  /* 0x0000777011197816 */ /* 0x000fc400000000ff */
[----:B------:R-:W-:Y:S01]  /*128d0*/  IMAD.X R29, R36, 0x1, R24, P3 ;  /* 0x00000001241d7824 */ /* 0x000fe200018e0618 */
[----:B------:R-:W-:Y:S01]  /*128e0*/  SHF.R.S32.HI R34, RZ, 0x1f, R32 ;  /* 0x0000001fff227819 */ /* 0x000fe20000011420 */
[----:B0-----:R-:W-:Y:S01]  /*128f0*/  VIADD R30, R2, 0x1c ;  /* 0x0000001c021e7836 */ /* 0x001fe20000000000 */
[-C--:B------:R-:W-:Y:S02]  /*12900*/  IADD3 R26, P6, R32, R22.reuse, RZ ;  /* 0x00000016201a7210 */ /* 0x080fe40007fde0ff */
[----:B------:R-:W-:Y:S02]  /*12910*/  PRMT R33, R16, 0x7773, RZ ;  /* 0x0000777310217816 */ /* 0x000fe400000000ff */
[----:B------:R-:W-:Y:S01]  /*12920*/  ISETP.GE.AND P3, PT, R30, UR4, PT ;  /* 0x000000041e007c0c */ /* 0x000fe2000bf66270 */
[----:B------:R-:W-:Y:S01]  /*12930*/  IMAD.X R27, R34, 0x1, R21, P6 ;  /* 0x00000001221b7824 */ /* 0x000fe200030e0615 */
[----:B------:R-:W-:Y:S01]  /*12940*/  ULDC UR4, c[0x0][0x248] ;  /* 0x0000920000047ab9 */ /* 0x000fe20000000800 */
[----:B------:R0:W-:Y:S01]  /*12950*/  @P4 STG.E.U8 desc[UR44][R28.64], R33 ;  /* 0x000000211c004986 */ /* 0x0001e2000c10112c */
[----:B------:R-:W-:Y:S01]  /*12960*/  ISETP.LT.AND P4, PT, R3, UR6, !P1 ;  /* 0x0000000603007c0c */ /* 0x000fe2000cf81270 */
[C---:B------:R-:W-:Y:S01]  /*12970*/  VIADD R16, R32.reuse, UR4 ;  /* 0x0000000420107c36 */ /* 0x040fe20008000000 */
[----:B------:R-:W-:Y:S01]  /*12980*/  IADD3 R30, P1, R32, R23, RZ ;  /* 0x00000017201e7210 */ /* 0x000fe20007f3e0ff */
[----:B------:R3:W-:Y:S01]  /*12990*/  @P5 STG.E.U8 desc[UR44][R26.64], R25 ;  /* 0x000000191a005986 */ /* 0x0007e2000c10112c */
[----:B------:R-:W-:Y:S01]  /*129a0*/  ISETP.LT.AND P5, PT, R0, UR8, !P2 ;  /* 0x0000000800007c0c */ /* 0x000fe2000d7a1270 */
[----:B------:R-:W-:Y:S01]  /*129b0*/  ULDC UR4, c[0x0][0x22c] ;  /* 0x00008b0000047ab9 */ /* 0x000fe20000000800 */
[----:B------:R-:W-:Y:S01]  /*129c0*/  SHF.R.S32.HI R32, RZ, 0x1f, R16 ;  /* 0x0000001fff207819 */ /* 0x000fe20000011410 */
[----:B------:R-:W-:Y:S01]  /*129d0*/  IMAD.X R31, R34, 0x1, R24, P1 ;  /* 0x00000001221f7824 */ /* 0x000fe200008e0618 */
[----:B------:R-:W-:Y:S01]  /*129e0*/  PRMT R35, R17, 0x7771, RZ ;  /* 0x0000777111237816 */ /* 0x000fe200000000ff */
[----:B------:R-:W-:Y:S01]  /*129f0*/  ULDC UR6, c[0x0][0x228] ;  /* 0x00008a0000067ab9 */ /* 0x000fe20000000800 */
[----:B------:R-:W-:Y:S01]  /*12a00*/  ULDC UR8, c[0x0][0x228] ;  /* 0x00008a0000087ab9 */ /* 0x000fe20000000800 */
[----:B0-----:R-:W-:-:S02]  /*12a10*/  IADD3 R28, P6, R16, R22, RZ ;  /* 0x00000016101c7210 */ /* 0x001fc40007fde0ff */
[----:B------:R-:W-:Y:S01]  /*12a20*/  PRMT R33, R17, 0x7772, RZ ;  /* 0x0000777211217816 */ /* 0x000fe200000000ff */
[----:B------:R0:W-:Y:S01]  /*12a30*/  @P4 STG.E.U8 desc[UR44][R30.64], R35 ;  /* 0x000000231e004986 */ /* 0x0001e2000c10112c */
[----:B---3--:R-:W-:Y:S01]  /*12a40*/  VIADD R25, R2, 0x1d ;  /* 0x0000001d02197836 */ /* 0x008fe20000000000 */
[----:B------:R-:W-:Y:S01]  /*12a50*/  ISETP.LT.AND P4, PT, R3, UR6, !P2 ;  /* 0x0000000603007c0c */ /* 0x000fe2000d781270 */
[----:B------:R-:W-:Y:S01]  /*12a60*/  IMAD.X R29, R32, 0x1, R21, P6 ;  /* 0x00000001201d7824 */ /* 0x000fe200030e0615 */
[C---:B------:R-:W-:Y:S01]  /*12a70*/  IADD3 R26, P2, R16.reuse, R23, RZ ;  /* 0x00000017101a7210 */ /* 0x040fe20007f5e0ff */
[----:B------:R-:W-:Y:S01]  /*12a80*/  ULDC UR6, c[0x0][0x228] ;  /* 0x00008a0000067ab9 */ /* 0x000fe20000000800 */
[----:B------:R-:W-:Y:S01]  /*12a90*/  ISETP.GE.AND P1, PT, R25, UR4, PT ;  /* 0x0000000419007c0c */ /* 0x000fe2000bf26270 */
[----:B------:R-:W-:Y:S01]  /*12aa0*/  ULDC UR4, c[0x0][0x248] ;  /* 0x0000920000047ab9 */ /* 0x000fe20000000800 */
[----:B------:R3:W-:Y:S01]  /*12ab0*/  @P5 STG.E.U8 desc[UR44][R28.64], R33 ;  /* 0x000000211c005986 */ /* 0x0007e2000c10112c */
[----:B------:R-:W-:Y:S01]  /*12ac0*/  VIADD R25, R16, UR4 ;  /* 0x0000000410197c36 */ /* 0x000fe20008000000 */
[----:B------:R-:W-:Y:S01]  /*12ad0*/  ISETP.LT.AND P5, PT, R0, UR8, !P3 ;  /* 0x0000000800007c0c */ /* 0x000fe2000dfa1270 */
[----:B------:R-:W-:Y:S01]  /*12ae0*/  IMAD.X R27, R32, 0x1, R24, P2 ;  /* 0x00000001201b7824 */ /* 0x000fe200010e0618 */
[----:B------:R-:W-:Y:S01]  /*12af0*/  ULDC UR4, c[0x0][0x22c] ;  /* 0x00008b0000047ab9 */ /* 0x000fe20000000800 */
[----:B0-----:R-:W-:Y:S01]  /*12b00*/  PRMT R31, R18, 0x7770, RZ ;  /* 0x00007770121f7816 */ /* 0x001fe200000000ff */
[----:B------:R-:W-:Y:S01]  /*12b10*/  ULDC UR8, c[0x0][0x228] ;  /* 0x00008a0000087ab9 */ /* 0x000fe20000000800 */
[----:B------:R-:W-:-:S02]  /*12b20*/  SHF.R.S32.HI R34, RZ, 0x1f, R25 ;  /* 0x0000001fff227819 */ /* 0x000fc40000011419 */
[----:B------:R-:W-:Y:S02]  /*12b30*/  IADD3 R16, P6, R25, R22, RZ ;  /* 0x0000001619107210 */ /* 0x000fe40007fde0ff */
[----:B---3--:R-:W-:Y:S01]  /*12b40*/  PRMT R33, R17, 0x7773, RZ ;  /* 0x0000777311217816 */ /* 0x008fe200000000ff */
[----:B------:R-:W-:Y:S02]  /*12b50*/  VIADD R28, R2, 0x1e ;  /* 0x0000001e021c7836 */ /* 0x000fe40000000000 */
[----:B------:R-:W-:Y:S02]  /*12b60*/  IMAD.X R17, R34, 0x1, R21, P6 ;  /* 0x0000000122117824 */ /* 0x000fe400030e0615 */
[----:B------:R0:W-:Y:S01]  /*12b70*/  @P4 STG.E.U8 desc[UR44][R26.64], R33 ;  /* 0x000000211a004986 */ /* 0x0001e2000c10112c */
[----:B------:R-:W-:Y:S01]  /*12b80*/  ISETP.GE.AND P2, PT, R28, UR4, PT ;  /* 0x000000041c007c0c */ /* 0x000fe2000bf46270 */
[----:B------:R-:W-:Y:S01]  /*12b90*/  ULDC UR4, c[0x0][0x248] ;  /* 0x0000920000047ab9 */ /* 0x000fe20000000800 */
[----:B------:R-:W-:Y:S01]  /*12ba0*/  ISETP.LT.AND P4, PT, R3, UR6, !P3 ;  /* 0x0000000603007c0c */ /* 0x000fe2000df81270 */
[C---:B------:R-:W-:Y:S01]  /*12bb0*/  VIADD R30, R25.reuse, UR4 ;  /* 0x00000004191e7c36 */ /* 0x040fe20008000000 */
[----:B------:R-:W-:Y:S01]  /*12bc0*/  IADD3 R28, P3, R25, R23, RZ ;  /* 0x00000017191c7210 */ /* 0x000fe20007f7e0ff */
[----:B------:R3:W-:Y:S01]  /*12bd0*/  @P5 STG.E.U8 desc[UR44][R16.64], R31 ;  /* 0x0000001f10005986 */ /* 0x0007e2000c10112c */
[----:B------:R-:W-:Y:S01]  /*12be0*/  ISETP.LT.AND P5, PT, R0, UR8, !P1 ;  /* 0x0000000800007c0c */ /* 0x000fe2000cfa1270 */
[----:B------:R-:W-:Y:S01]  /*12bf0*/  VIADD R25, R2, 0x1f ;  /* 0x0000001f02197836 */ /* 0x000fe20000000000 */
[----:B------:R-:W-:Y:S01]  /*12c00*/  ULDC UR4, c[0x0][0x228] ;  /* 0x00008a0000047ab9 */ /* 0x000fe20000000800 */
[----:B------:R-:W-:Y:S01]  /*12c10*/  IMAD.X R29, R34, 0x1, R24, P3 ;  /* 0x00000001221d7824 */ /* 0x000fe200018e0618 */
[----:B------:R-:W-:Y:S01]  /*12c20*/  ULDC UR6, c[0x0][0x22c] ;  /* 0x00008b0000067ab9 */ /* 0x000fe20000000800 */
[----:B0-----:R-:W-:Y:S01]  /*12c30*/  SHF.R.S32.HI R27, RZ, 0x1f, R30 ;  /* 0x0000001fff1b7819 */ /* 0x001fe2000001141e */
[----:B------:R-:W-:Y:S01]  /*12c40*/  ULDC UR8, c[0x0][0x228] ;  /* 0x00008a0000087ab9 */ /* 0x000fe20000000800 */
[----:B------:R-:W-:-:S02]  /*12c50*/  PRMT R33, R18, 0x7771, RZ ;  /* 0x0000777112217816 */ /* 0x000fc400000000ff */
[----:B------:R-:W-:Y:S01]  /*12c60*/  ISETP.GE.AND P3, PT, R25, UR6, PT ;  /* 0x0000000619007c0c */ /* 0x000fe2000bf66270 */
[----:B------:R-:W-:Y:S01]  /*12c70*/  VIADD R25, R2, 0x20 ;  /* 0x0000002002197836 */ /* 0x000fe20000000000 */
[-C--:B---3--:R-:W-:Y:S01]  /*12c80*/  IADD3 R16, P6, R30, R22.reuse, RZ ;  /* 0x000000161e107210 */ /* 0x088fe20007fde0ff */
[----:B------:R0:W-:Y:S01]  /*12c90*/  @P4 STG.E.U8 desc[UR44][R28.64], R33 ;  /* 0x000000211c004986 */ /* 0x0001e2000c10112c */
[----:B------:R-:W-:Y:S01]  /*12ca0*/  PRMT R31, R18, 0x7772, RZ ;  /* 0x00007772121f7816 */ /* 0x000fe200000000ff */
[----:B------:R-:W-:Y:S01]  /*12cb0*/  ULDC UR6, c[0x0][0x22c] ;  /* 0x00008b0000067ab9 */ /* 0x000fe20000000800 */
[----:B------:R-:W-:Y:S01]  /*12cc0*/  ISETP.LT.AND P4, PT, R3, UR4, !P1 ;  /* 0x0000000403007c0c */ /* 0x000fe2000cf81270 */
[C-C-:B------:R-:W-:Y:S01]  /*12cd0*/  IMAD.X R17, R27.reuse, 0x1, R21.reuse, P6 ;  /* 0x000000011b117824 */ /* 0x140fe200030e0615 */
[----:B------:R-:W-:Y:S01]  /*12ce0*/  ULDC UR4, c[0x0][0x248] ;  /* 0x0000920000047ab9 */ /* 0x000fe20000000800 */
[C---:B------:R-:W-:Y:S01]  /*12cf0*/  IADD3 R26, P1, R30.reuse, R23, RZ ;  /* 0x000000171e1a7210 */ /* 0x040fe20007f3e0ff */
[----:B------:R-:W-:Y:S01]  /*12d00*/  VIADD R30, R30, UR4 ;  /* 0x000000041e1e7c36 */ /* 0x000fe20008000000 */
[----:B------:R-:W-:Y:S01]  /*12d10*/  ULDC UR4, c[0x0][0x22c] ;  /* 0x00008b0000047ab9 */ /* 0x000fe20000000800 */
[----:B------:R3:W-:Y:S01]  /*12d20*/  @P5 STG.E.U8 desc[UR44][R16.64], R31 ;  /* 0x0000001f10005986 */ /* 0x0007e2000c10112c */
[----:B------:R-:W-:Y:S01]  /*12d30*/  ISETP.LT.AND P5, PT, R0, UR8, !P2 ;  /* 0x0000000800007c0c */ /* 0x000fe2000d7a1270 */
[----:B------:R-:W-:Y:S01]  /*12d40*/  IMAD.X R27, R27, 0x1, R24, P1 ;  /* 0x000000011b1b7824 */ /* 0x000fe200008e0618 */
[----:B------:R-:W-:Y:S01]  /*12d50*/  ISETP.GE.AND P1, PT, R25, UR6, PT ;  /* 0x0000000619007c0c */ /* 0x000fe2000bf26270 */
[----:B------:R-:W-:Y:S01]  /*12d60*/  ULDC UR6, c[0x0][0x228] ;  /* 0x00008a0000067ab9 */ /* 0x000fe20000000800 */
[----:B0-----:R-:W-:Y:S01]  /*12d70*/  PRMT R29, R18, 0x7773, RZ ;  /* 0x00007773121d7816 */ /* 0x001fe200000000ff */
[----:B------:R-:W-:Y:S01]  /*12d80*/  VIADD R18, R2, 0x21 ;  /* 0x0000002102127836 */ /* 0x000fe20000000000 */
[----:B------:R-:W-:Y:S01]  /*12d90*/  SHF.R.S32.HI R25, RZ, 0x1f, R30 ;  /* 0x0000001fff197819 */ /* 0x000fe2000001141e */
[----:B------:R-:W-:Y:S01]  /*12da0*/  ULDC UR8, c[0x0][0x228] ;  /* 0x00008a0000087ab9 */ /* 0x000fe20000000800 */
[----:B------:R-:W-:Y:S01]  /*12db0*/  PRMT R33, R19, 0x7770, RZ ;  /* 0x0000777013217816 */ /* 0x000fe200000000ff */
[----:B------:R0:W-:Y:S01]  /*12dc0*/  @P4 STG.E.U8 desc[UR44][R26.64], R29 ;  /* 0x0000001d1a004986 */ /* 0x0001e2000c10112c */
[----:B------:R-:W-:Y:S01]  /*12dd0*/  ISETP.GE.AND P4, PT, R18, UR4, PT ;  /* 0x0000000412007c0c */ /* 0x000fe2000bf86270 */
[----:B------:R-:W-:Y:S01]  /*12de0*/  ULDC UR4, c[0x0][0x248] ;  /* 0x0000920000047ab9 */ /* 0x000fe20000000800 */
[C---:B---3--:R-:W-:Y:S01]  /*12df0*/  IADD3 R16, P6, R30.reuse, R22, RZ ;  /* 0x000000161e107210 */ /* 0x048fe20007fde0ff */
[----:B------:R-:W-:Y:S01]  /*12e00*/  VIADD R18, R30, UR4 ;  /* 0x000000041e127c36 */ /* 0x000fe20008000000 */
[----:B------:R-:W-:Y:S01]  /*12e10*/  ISETP.LT.AND P2, PT, R3, UR6, !P2 ;  /* 0x0000000603007c0c */ /* 0x000fe2000d741270 */
[----:B------:R-:W-:Y:S01]  /*12e20*/  ULDC UR6, c[0x0][0x228] ;  /* 0x00008a0000067ab9 */ /* 0x000fe20000000800 */
[----:B------:R-:W-:Y:S01]  /*12e30*/  PRMT R31, R19, 0x7772, RZ ;  /* 0x00007772131f7816 */ /* 0x000fe200000000ff */
[----:B------:R-:W-:Y:S01]  /*12e40*/  IMAD.X R17, R25, 0x1, R21, P6 ;  /* 0x0000000119117824 */ /* 0x000fe200030e0615 */
[----:B------:R-:W-:-:S02]  /*12e50*/  ULDC UR4, c[0x0][0x248] ;  /* 0x0000920000047ab9 */ /* 0x000fc40000000800 */
[----:B------:R-:W-:Y:S01]  /*12e60*/  VIADD R28, R18, UR4 ;  /* 0x00000004121c7c36 */ /* 0x000fe20008000000 */
[----:B0-----:R-:W-:Y:S01]  /*12e70*/  IADD3 R26, P6, R30, R23, RZ ;  /* 0x000000171e1a7210 */ /* 0x001fe20007fde0ff */
[----:B------:R0:W-:Y:S01]  /*12e80*/  @P5 STG.E.U8 desc[UR44][R16.64], R33 ;  /* 0x0000002110005986 */ /* 0x0001e2000c10112c */
[----:B------:R-:W-:Y:S01]  /*12e90*/  ISETP.LT.AND P5, PT, R0, UR6, !P3 ;  /* 0x0000000600007c0c */ /* 0x000fe2000dfa1270 */
[----:B------:R-:W-:Y:S01]  /*12ea0*/  ULDC UR6, c[0x0][0x228] ;  /* 0x00008a0000067ab9 */ /* 0x000fe20000000800 */
[----:B------:R-:W-:Y:S01]  /*12eb0*/  PRMT R29, R19, 0x7773, RZ ;  /* 0x00007773131d7816 */ /* 0x000fe200000000ff */
[----:B------:R-:W-:Y:S01]  /*12ec0*/  IMAD.X R27, R25, 0x1, R24, P6 ;  /* 0x00000001191b7824 */ /* 0x000fe200030e0618 */
[----:B------:R-:W-:Y:S01]  /*12ed0*/  PRMT R25, R19, 0x7771, RZ ;  /* 0x0000777113197816 */ /* 0x000fe200000000ff */
[----:B------:R-:W-:Y:S01]  /*12ee0*/  ULDC UR4, c[0x0][0x22c] ;  /* 0x00008b0000047ab9 */ /* 0x000fe20000000800 */
[----:B------:R-:W-:Y:S02]  /*12ef0*/  SHF.R.S32.HI R19, RZ, 0x1f, R18 ;  /* 0x0000001fff137819 */ /* 0x000fe40000011412 */
        /* <DEDUP_REMOVED lines=46> */
[----:B0-----:R-:W-:-:S02]  /*131e0*/  IADD3 R16, P6, R28, R22, RZ ;  /* 0x000000161c107210 */ /* 0x001fc40007fde0ff */
[C---:B------:R-:W-:Y:S02]  /*131f0*/  PRMT R25, R13.reuse, 0x7770, RZ ;  /* 0x000077700d197816 */ /* 0x040fe400000000ff */
[----:B------:R-:W-:Y:S01]  /*13200*/  PRMT R31, R13, 0x7771, RZ ;  /* 0x000077710d1f7816 */ /* 0x000fe200000000ff */
[----:B------:R-:W-:Y:S01]  /*13210*/  IMAD.X R17, R30, 0x1, R21, P6 ;  /* 0x000000011e117824 */ /* 0x000fe200030e0615 */
[----:B---3--:R-:W-:Y:S01]  /*13220*/  PRMT R29, R12, 0x7773, RZ ;  /* 0x000077730c1d7816 */ /* 0x008fe200000000ff */
[----:B------:R-:W-:-:S04]  /*13230*/  VIADD R18, R2, 0x24 ;  /* 0x0000002402127836 */ /* 0x000fc80000000000 */
        /* <DEDUP_REMOVED lines=11> */
[----:B------:R-:W-:Y:S01]  /*132f0*/  ULDC UR6, c[0x0][0x228] ;  /* 0x00008a0000067ab9 */ /* 0x000fe20000000800 */
[----:B0-----:R-:W-:Y:S01]  /*13300*/  IADD3 R26, P6, R12, R22, RZ ;  /* 0x000000160c1a7210 */ /* 0x001fe20007fde0ff */
[----:B------:R-:W-:Y:S01]  /*13310*/  ULDC UR8, c[0x0][0x228] ;  /* 0x00008a0000087ab9 */ /* 0x000fe20000000800 */
[----:B------:R-:W-:-:S02]  /*13320*/  PRMT R29, R13, 0x7772, RZ ;  /* 0x000077720d1d7816 */ /* 0x000fc400000000ff */
[----:B------:R0:W-:Y:S01]  /*13330*/  @P4 STG.E.U8 desc[UR44][R18.64], R31 ;  /* 0x0000001f12004986 */ /* 0x0001e2000c10112c */
[----:B------:R-:W-:Y:S01]  /*13340*/  IMAD.X R27, R28, 0x1, R21, P6 ;  /* 0x000000011c1b7824 */ /* 0x000fe200030e0615 */
[----:B------:R-:W-:Y:S01]  /*13350*/  ISETP.LT.AND P4, PT, R3, UR6, !P1 ;  /* 0x0000000603007c0c */ /* 0x000fe2000cf81270 */
        /* <DEDUP_REMOVED lines=10> */
[----:B0-----:R-:W-:-:S02]  /*13400*/  VIADD R18, R2, 0x26 ;  /* 0x0000002602127836 */ /* 0x001fc40000000000 */
[--C-:B------:R-:W-:Y:S01]  /*13410*/  IMAD.X R17, R28, 0x1, R24.reuse, P1 ;  /* 0x000000011c117824 */ /* 0x100fe200008e0618 */
[----:B------:R-:W-:Y:S02]  /*13420*/  SHF.R.S32.HI R30, RZ, 0x1f, R25 ;  /* 0x0000001fff1e7819 */ /* 0x000fe40000011419 */
[----:B------:R-:W-:Y:S02]  /*13430*/  IADD3 R12, P6, R25, R22, RZ ;  /* 0x00000016190c7210 */ /* 0x000fe40007fde0ff */
[----:B---3--:R-:W-:Y:S02]  /*13440*/  PRMT R29, R13, 0x7773, RZ ;  /* 0x000077730d1d7816 */ /* 0x008fe400000000ff */
[----:B------:R-:W-:Y:S01]  /*13450*/  PRMT R27, R14, 0x7770, RZ ;  /* 0x000077700e1b7816 */ /* 0x000fe200000000ff */
[----:B------:R-:W-:Y:S01]  /*13460*/  IMAD.X R13, R30, 0x1, R21, P6 ;  /* 0x000000011e0d7824 */ /* 0x000fe200030e0615 */
[----:B------:R-:W-:Y:S01]  /*13470*/  ISETP.GE.AND P1, PT, R18, UR4, PT ;  /* 0x0000000412007c0c */ /* 0x000fe2000bf26270 */
        /* <DEDUP_REMOVED lines=9> */
[----:B------:R-:W-:Y:S01]  /*13510*/  ULDC UR8, c[0x0][0x228] ;  /* 0x00008a0000087ab9 */ /* 0x000fe20000000800 */
[----:B------:R-:W-:Y:S01]  /*13520*/  VIADD R25, R2, 0x27 ;  /* 0x0000002702197836 */ /* 0x000fe20000000000 */
[----:B------:R-:W-:Y:S01]  /*13530*/  ULDC UR6, c[0x0][0x22c] ;  /* 0x00008b0000067ab9 */ /* 0x000fe20000000800 */
[----:B0-----:R-:W-:-:S02]  /*13540*/  SHF.R.S32.HI R17, RZ, 0x1f, R26 ;  /* 0x0000001fff117819 */ /* 0x001fc4000001141a */
[----:B------:R-:W-:Y:S02]  /*13550*/  PRMT R29, R14, 0x7772, RZ ;  /* 0x000077720e1d7816 */ /* 0x000fe400000000ff */
[----:B------:R-:W-:Y:S01]  /*13560*/  ISETP.GE.AND P3, PT, R25, UR6, PT ;  /* 0x0000000619007c0c */ /* 0x000fe2000bf66270 */
[----:B------:R-:W-:Y:S01]  /*13570*/  VIADD R25, R2, 0x28 ;  /* 0x0000002802197836 */ /* 0x000fe20000000000 */
[----:B---3--:R-:W-:Y:S01]  /*13580*/  IADD3 R12, P6, R26, R22, RZ ;  /* 0x000000161a0c7210 */ /* 0x008fe20007fde0ff */
[----:B------:R-:W-:Y:S01]  /*13590*/  ULDC UR6, c[0x0][0x22c] ;  /* 0x00008b0000067ab9 */ /* 0x000fe20000000800 */
[----:B------:R-:W-:-:S03]  /*135a0*/  PRMT R27, R14, 0x7771, RZ ;  /* 0x000077710e1b7816 */ /* 0x000fc600000000ff */
        /* <DEDUP_REMOVED lines=11> */
[----:B------:R-:W-:Y:S01]  /*13660*/  ULDC UR6, c[0x0][0x228] ;  /* 0x00008a0000067ab9 */ /* 0x000fe20000000800 */
[----:B------:R-:W-:Y:S01]  /*13670*/  PRMT R25, R15, 0x7773, RZ ;  /* 0x000077730f197816 */ /* 0x000fe200000000ff */
[----:B------:R-:W-:Y:S01]  /*13680*/  ULDC UR8, c[0x0][0x228] ;  /* 0x00008a0000087ab9 */ /* 0x000fe20000000800 */
[----:B0-----:R-:W-:Y:S01]  /*13690*/  PRMT R27, R14, 0x7773, RZ ;  /* 0x000077730e1b7816 */ /* 0x001fe200000000ff */
[----:B------:R-:W-:Y:S01]  /*136a0*/  VIADD R14, R2, 0x29 ;  /* 0x00000029020e7836 */ /* 0x000fe20000000000 */
[----:B------:R-:W-:-:S02]  /*136b0*/  SHF.R.S32.HI R18, RZ, 0x1f, R26 ;  /* 0x0000001fff127819 */ /* 0x000fc4000001141a */
[----:B---3--:R-:W-:Y:S01]  /*136c0*/  IADD3 R12, P6, R26, R22, RZ ;  /* 0x000000161a0c7210 */ /* 0x008fe20007fde0ff */
[----:B------:R0:W-:Y:S01]  /*136d0*/  @P4 STG.E.U8 desc[UR44][R16.64], R27 ;  /* 0x0000001b10004986 */ /* 0x0001e2000c10112c */
[----:B------:R-:W-:Y:S02]  /*136e0*/  PRMT R19, R15, 0x7770, RZ ;  /* 0x000077700f137816 */ /* 0x000fe400000000ff */
[----:B------:R-:W-:Y:S01]  /*136f0*/  ISETP.GE.AND P4, PT, R14, UR4, PT ;  /* 0x000000040e007c0c */ /* 0x000fe2000bf86270 */
[----:B------:R-:W-:Y:S01]  /*13700*/  IMAD.X R13, R18, 0x1, R21, P6 ;  /* 0x00000001120d7824 */ /* 0x000fe200030e0615 */
[----:B------:R-:W-:Y:S01]  /*13710*/  ISETP.LT.AND P1, PT, R3, UR6, !P1 ;  /* 0x0000000603007c0c */ /* 0x000fe2000cf21270 */
[----:B------:R-:W-:Y:S01]  /*13720*/  ULDC UR4, c[0x0][0x248] ;  /* 0x0000920000047ab9 */ /* 0x000fe20000000800 */
[----:B------:R-:W-:Y:S01]  /*13730*/  ULDC UR6, c[0x0][0x228] ;  /* 0x00008a0000067ab9 */ /* 0x000fe20000000800 */
[----:B------:R-:W-:Y:S01]  /*13740*/  VIADD R14, R26, UR4 ;  /* 0x000000041a0e7c36 */ /* 0x000fe20008000000 */
[----:B------:R3:W-:Y:S01]  /*13750*/  @P5 STG.E.U8 desc[UR44][R12.64], R19 ;  /* 0x000000130c005986 */ /* 0x0007e2000c10112c */
[----:B------:R-:W-:Y:S01]  /*13760*/  ISETP.LT.AND P5, PT, R0, UR6, !P3 ;  /* 0x0000000600007c0c */ /* 0x000fe2000dfa1270 */
[----:B------:R-:W-:Y:S01]  /*13770*/  ULDC UR6, c[0x0][0x228] ;  /* 0x00008a0000067ab9 */ /* 0x000fe20000000800 */
[----:B0-----:R-:W-:Y:S01]  /*13780*/  IADD3 R16, P6, R26, R23, RZ ;  /* 0x000000171a107210 */ /* 0x001fe20007fde0ff */
[----:B------:R-:W-:Y:S01]  /*13790*/  ULDC UR4, c[0x0][0x248] ;  /* 0x0000920000047ab9 */ /* 0x000fe20000000800 */
[----:B------:R-:W-:-:S02]  /*137a0*/  PRMT R29, R15, 0x7771, RZ ;  /* 0x000077710f1d7816 */ /* 0x000fc400000000ff */
[----:B------:R-:W-:Y:S01]  /*137b0*/  PRMT R27, R15, 0x7772, RZ ;  /* 0x000077720f1b7816 */ /* 0x000fe200000000ff */
[----:B------:R-:W-:Y:S01]  /*137c0*/  IMAD.X R17, R18, 0x1, R24, P6 ;  /* 0x0000000112117824 */ /* 0x000fe200030e0618 */
[----:B------:R-:W-:Y:S01]  /*137d0*/  SHF.R.S32.HI R15, RZ, 0x1f, R14 ;  /* 0x0000001fff0f7819 */ /* 0x000fe2000001140e */
[----:B------:R-:W-:Y:S01]  /*137e0*/  VIADD R18, R2, 0x2a ;  /* 0x0000002a02127836 */ /* 0x000fe20000000000 */
[----:B------:R-:W-:Y:S01]  /*137f0*/  ISETP.LT.AND P3, PT, R3, UR6, !P3 ;  /* 0x0000000603007c0c */ /* 0x000fe2000df61270 */
[C---:B---3--:R-:W-:Y:S01]  /*13800*/  VIADD R19, R14.reuse, UR4 ;  /* 0x000000040e137c36 */ /* 0x048fe20008000000 */
[CC--:B------:R-:W-:Y:S01]  /*13810*/  IADD3 R12, P6, R14.reuse, R22.reuse, RZ ;  /* 0x000000160e0c7210 */ /* 0x0c0fe20007fde0ff */
[----:B------:R0:W-:Y:S01]  /*13820*/  @P1 STG.E.U8 desc[UR44][R16.64], R29 ;  /* 0x0000001d10001986 */ /* 0x0001e2000c10112c */
[-C--:B------:R-:W-:Y:S01]  /*13830*/  IADD3 R14, P1, R14, R23.reuse, RZ ;  /* 0x000000170e0e7210 */ /* 0x080fe20007f3e0ff */
[----:B------:R-:W-:Y:S01]  /*13840*/  ULDC UR4, c[0x0][0x22c] ;  /* 0x00008b0000047ab9 */ /* 0x000fe20000000800 */
[----:B------:R-:W-:Y:S01]  /*13850*/  SHF.R.S32.HI R26, RZ, 0x1f, R19 ;  /* 0x0000001fff1a7819 */ /* 0x000fe20000011413 */
[C-C-:B------:R-:W-:Y:S01]  /*13860*/  IMAD.X R13, R15.reuse, 0x1, R21.reuse, P6 ;  /* 0x000000010f0d7824 */ /* 0x140fe200030e0615 */
[----:B------:R-:W-:Y:S01]  /*13870*/  ISETP.LT.AND P6, PT, R0, UR8, !P2 ;  /* 0x0000000800007c0c */ /* 0x000fe2000d7c1270 */
[----:B------:R-:W-:Y:S01]  /*13880*/  IMAD.X R15, R15, 0x1, R24, P1 ;  /* 0x000000010f0f7824 */ /* 0x000fe200008e0618 */
[----:B------:R-:W-:Y:S01]  /*13890*/  ISETP.GE.AND P1, PT, R18, UR4, PT ;  /* 0x0000000412007c0c */ /* 0x000fe2000bf26270 */
[----:B------:R-:W-:Y:S01]  /*138a0*/  ULDC UR4, c[0x0][0x248] ;  /* 0x0000920000047ab9 */ /* 0x000fe20000000800 */
[----:B------:R3:W-:Y:S01]  /*138b0*/  @P5 STG.E.U8 desc[UR44][R12.64], R27 ;  /* 0x0000001b0c005986 */ /* 0x0007e2000c10112c */
[----:B------:R-:W-:Y:S01]  /*138c0*/  ULDC UR6, c[0x0][0x228] ;  /* 0x00008a0000067ab9 */ /* 0x000fe20000000800 */
[----:B------:R-:W-:Y:S01]  /*138d0*/  ULDC UR8, c[0x0][0x228] ;  /* 0x00008a0000087ab9 */ /* 0x000fe20000000800 */
[CC--:B0-----:R-:W-:Y:S01]  /*138e0*/  IADD3 R16, P5, R19.reuse, R22.reuse, RZ ;  /* 0x0000001613107210 */ /* 0x0c1fe20007fbe0ff */
[----:B------:R0:W-:Y:S01]  /*138f0*/  @P3 STG.E.U8 desc[UR44][R14.64], R25 ;  /* 0x000000190e003986 */ /* 0x0001e2000c10112c */
[----:B-1----:R-:W-:Y:S01]  /*13900*/  PRMT R29, R8, 0x7770, RZ ;  /* 0x00007770081d7816 */ /* 0x002fe200000000ff */
[----:B------:R-:W-:Y:S01]  /*13910*/  VIADD R18, R19, UR4 ;  /* 0x0000000413127c36 */ /* 0x000fe20008000000 */
[----:B------:R-:W-:Y:S01]  /*13920*/  ISETP.LT.AND P3, PT, R3, UR6, !P2 ;  /* 0x0000000603007c0c */ /* 0x000fe2000d761270 */
[----:B------:R-:W-:Y:S01]  /*13930*/  IMAD.X R17, R26, 0x1, R21, P5 ;  /* 0x000000011a117824 */ /* 0x000fe200028e0615 */
[----:B------:R-:W-:Y:S01]  /*13940*/  ISETP.LT.AND P5, PT, R0, UR8, !P4 ;  /* 0x0000000800007c0c */ /* 0x000fe2000e7a1270 */
[----:B------:R-:W-:Y:S01]  /*13950*/  ULDC UR4, c[0x0][0x22c] ;  /* 0x00008b0000047ab9 */ /* 0x000fe20000000800 */
[----:B------:R-:W-:Y:S01]  /*13960*/  SHF.R.S32.HI R28, RZ, 0x1f, R18 ;  /* 0x0000001fff1c7819 */ /* 0x000fe20000011412 */
[----:B------:R-:W-:Y:S01]  /*13970*/  ULDC UR6, c[0x0][0x228] ;  /* 0x00008a0000067ab9 */ /* 0x000fe20000000800 */
[----:B------:R1:W-:Y:S01]  /*13980*/  @P6 STG.E.U8 desc[UR44][R16.64], R29 ;  /* 0x0000001d10006986 */ /* 0x0003e2000c10112c */
[----:B---3--:R-:W-:Y:S01]  /*13990*/  IADD3 R12, P2, R19, R23, RZ ;  /* 0x00000017130c7210 */ /* 0x008fe20007f5e0ff */
[----:B------:R-:W-:Y:S01]  /*139a0*/  ULDC UR8, c[0x0][0x228] ;  /* 0x00008a0000087ab9 */ /* 0x000fe20000000800 */
[----:B0-----:R-:W-:-:S02]  /*139b0*/  IADD3 R14, P6, R18, R22, RZ ;  /* 0x00000016120e7210 */ /* 0x001fc40007fde0ff */
[----:B------:R-:W-:Y:S01]  /*139c0*/  PRMT R27, R8, 0x7771, RZ ;  /* 0x00007771081b7816 */ /* 0x000fe200000000ff */
[----:B------:R-:W-:Y:S01]  /*139d0*/  IMAD.X R13, R26, 0x1, R24, P2 ;  /* 0x000000011a0d7824 */ /* 0x000fe200010e0618 */
[----:B------:R-:W-:Y:S01]  /*139e0*/  PRMT R25, R8, 0x7772, RZ ;  /* 0x0000777208197816 */ /* 0x000fe200000000ff */
[----:B------:R-:W-:Y:S01]  /*139f0*/  IMAD.X R15, R28, 0x1, R21, P6 ;  /* 0x000000011c0f7824 */ /* 0x000fe200030e0615 */
[----:B------:R-:W-:Y:S01]  /*13a00*/  ISETP.LT.AND P4, PT, R3, UR6, !P4 ;  /* 0x0000000603007c0c */ /* 0x000fe2000e781270 */
[----:B------:R-:W-:Y:S01]  /*13a10*/  ULDC UR6, c[0x0][0x228] ;  /* 0x00008a0000067ab9 */ /* 0x000fe20000000800 */
[----:B------:R0:W-:Y:S01]  /*13a20*/  @P3 STG.E.U8 desc[UR44][R12.64], R27 ;  /* 0x0000001b0c003986 */ /* 0x0001e2000c10112c */
[----:B-1----:R-:W-:-:S03]  /*13a30*/  VIADD R16, R2, 0x2b ;  /* 0x0000002b02107836 */ /* 0x002fc60000000000 */
        /* <DEDUP_REMOVED lines=8> */
[----:B0-----:R-:W-:Y:S02]  /*13ac0*/  PRMT R27, R8, 0x7773, RZ ;  /* 0x00007773081b7816 */ /* 0x001fe400000000ff */
[----:B------:R-:W-:Y:S01]  /*13ad0*/  IMAD.X R17, R28, 0x1, R24, P3 ;  /* 0x000000011c117824 */ /* 0x000fe200018e0618 */
[----:B------:R-:W-:Y:S01]  /*13ae0*/  SHF.R.S32.HI R18, RZ, 0x1f, R19 ;  /* 0x0000001fff127819 */ /* 0x000fe20000011413 */
[----:B-1----:R-:W-:Y:S01]  /*13af0*/  VIADD R14, R2, 0x2c ;  /* 0x0000002c020e7836 */ /* 0x002fe20000000000 */
[----:B------:R-:W-:-:S02]  /*13b00*/  IADD3 R12, P6, R19, R22, RZ ;  /* 0x00000016130c7210 */ /* 0x000fc40007fde0ff */
[----:B------:R-:W-:Y:S01]  /*13b10*/  PRMT R25, R9, 0x7770, RZ ;  /* 0x0000777009197816 */ /* 0x000fe200000000ff */
[----:B------:R0:W-:Y:S01]  /*13b20*/  @P4 STG.E.U8 desc[UR44][R16.64], R27 ;  /* 0x0000001b10004986 */ /* 0x0001e2000c10112c */
[----:B------:R-:W-:Y:S01]  /*13b30*/  ISETP.GE.AND P3, PT, R14, UR4, PT ;  /* 0x000000040e007c0c */ /* 0x000fe2000bf66270 */
[----:B------:R-:W-:Y:S01]  /*13b40*/  IMAD.X R13, R18, 0x1, R21, P6 ;  /* 0x00000001120d7824 */ /* 0x000fe200030e0615 */
        /* <DEDUP_REMOVED lines=9> */
[----:B0-----:R-:W-:Y:S01]  /*13be0*/  IADD3 R16, P6, R8, R22, RZ ;  /* 0x0000001608107210 */ /* 0x001fe20007fde0ff */
[----:B------:R-:W-:Y:S01]  /*13bf0*/  ULDC UR6, c[0x0][0x228] ;  /* 0x00008a0000067ab9 */ /* 0x000fe20000000800 */
[----:B------:R-:W-:Y:S01]  /*13c00*/  PRMT R19, R9, 0x7772, RZ ;  /* 0x0000777209137816 */ /* 0x000fe200000000ff */
[----:B------:R-:W-:-:S02]  /*13c10*/  ULDC UR8, c[0x0][0x228] ;  /* 0x00008a0000087ab9 */ /* 0x000fc40000000800 */
[----:B------:R-:W-:Y:S02]  /*13c20*/  IMAD.X R17, R26, 0x1, R21, P6 ;  /* 0x000000011a117824 */ /* 0x000fe400030e0615 */
[----:B-1----:R-:W-:Y:S01]  /*13c30*/  VIADD R12, R2, 0x2d ;  /* 0x0000002d020c7836 */ /* 0x002fe20000000000 */
[----:B------:R-:W-:-:S04]  /*13c40*/  PRMT R25, R9, 0x7771, RZ ;  /* 0x0000777109197816 */ /* 0x000fc800000000ff */
[----:B------:R-:W-:Y:S01]  /*13c50*/  ISETP.GE.AND P1, PT, R12, UR4, PT ;  /* 0x000000040c007c0c */ /* 0x000fe2000bf26270 */
[----:B------:R-:W-:Y:S01]  /*13c60*/  ULDC UR4, c[0x0][0x248] ;  /* 0x0000920000047ab9 */ /* 0x000fe20000000800 */
[----:B------:R0:W-:Y:S01]  /*13c70*/  @P4 STG.E.U8 desc[UR44][R14.64], R25 ;  /* 0x000000190e004986 */ /* 0x0001e2000c10112c */
[----:B------:R-:W-:Y:S01]  /*13c80*/  VIADD R18, R8, UR4 ;  /* 0x0000000408127c36 */ /* 0x000fe20008000000 */
[----:B------:R-:W-:Y:S01]  /*13c90*/  ISETP.LT.AND P4, PT, R3, UR6, !P2 ;  /* 0x0000000603007c0c */ /* 0x000fe2000d781270 */
[----:B------:R-:W-:Y:S01]  /*13ca0*/  ULDC UR4, c[0x0][0x22c] ;  /* 0x00008b0000047ab9 */ /* 0x000fe20000000800 */
[----:B------:R1:W-:Y:S01]  /*13cb0*/  @P5 STG.E.U8 desc[UR44][R16.64], R19 ;  /* 0x0000001310005986 */ /* 0x0003e2000c10112c */
[----:B------:R-:W-:Y:S01]  /*13cc0*/  ISETP.LT.AND P5, PT, R0, UR8, !P3 ;  /* 0x0000000800007c0c */ /* 0x000fe2000dfa1270 */
[----:B------:R-:W-:Y:S01]  /*13cd0*/  ULDC UR6, c[0x0][0x228] ;  /* 0x00008a0000067ab9 */ /* 0x000fe20000000800 */
[----:B------:R-:W-:Y:S01]  /*13ce0*/  IADD3 R12, P2, R8, R23, RZ ;  /* 0x00000017080c7210 */ /* 0x000fe20007f5e0ff */
[----:B------:R-:W-:Y:S01]  /*13cf0*/  ULDC UR8, c[0x0][0x228] ;  /* 0x00008a0000087ab9 */ /* 0x000fe20000000800 */
[----:B------:R-:W-:-:S02]  /*13d00*/  SHF.R.S32.HI R27, RZ, 0x1f, R18 ;  /* 0x0000001fff1b7819 */ /* 0x000fc40000011412 */
[-C--:B------:R-:W-:Y:S01]  /*13d10*/  IADD3 R8, P6, R18, R22.reuse, RZ ;  /* 0x0000001612087210 */ /* 0x080fe20007fde0ff */
[----:B0-----:R-:W-:Y:S01]  /*13d20*/  VIADD R14, R2, 0x2e ;  /* 0x0000002e020e7836 */ /* 0x001fe20000000000 */
[----:B------:R-:W-:Y:S01]  /*13d30*/  ISETP.LT.AND P3, PT, R3, UR6, !P3 ;  /* 0x0000000603007c0c */ /* 0x000fe2000df61270 */
[----:B------:R-:W-:Y:S01]  /*13d40*/  IMAD.X R13, R26, 0x1, R24, P2 ;  /* 0x000000011a0d7824 */ /* 0x000fe200010e0618 */
[C---:B------:R-:W-:Y:S01]  /*13d50*/  PRMT R25, R10.reuse, 0x7771, RZ ;  /* 0x000077710a197816 */ /* 0x040fe200000000ff */
[----:B------:R-:W-:Y:S01]  /*13d60*/  ULDC UR6, c[0x0][0x228] ;  /* 0x00008a0000067ab9 */ /* 0x000fe20000000800 */
[----:B-1----:R-:W-:Y:S01]  /*13d70*/  PRMT R19, R9, 0x7773, RZ ;  /* 0x0000777309137816 */ /* 0x002fe200000000ff */
[C---:B------:R-:W-:Y:S01]  /*13d80*/  IMAD.X R9, R27.reuse, 0x1, R21, P6 ;  /* 0x000000011b097824 */ /* 0x040fe200030e0615 */
[----:B------:R-:W-:Y:S02]  /*13d90*/  PRMT R17, R10, 0x7770, RZ ;  /* 0x000077700a117816 */ /* 0x000fe400000000ff */
[----:B------:R-:W-:Y:S01]  /*13da0*/  ISETP.GE.AND P2, PT, R14, UR4, PT ;  /* 0x000000040e007c0c */ /* 0x000fe2000bf46270 */
[----:B------:R-:W-:Y:S01]  /*13db0*/  ULDC UR4, c[0x0][0x248] ;  /* 0x0000920000047ab9 */ /* 0x000fe20000000800 */
[----:B------:R0:W-:Y:S01]  /*13dc0*/  @P4 STG.E.U8 desc[UR44][R12.64], R19 ;  /* 0x000000130c004986 */ /* 0x0001e2000c10112c */
[C---:B------:R-:W-:Y:S01]  /*13dd0*/  VIADD R16, R18.reuse, UR4 ;  /* 0x0000000412107c36 */ /* 0x040fe20008000000 */
[----:B------:R-:W-:Y:S01]  /*13de0*/  IADD3 R14, P4, R18, R23, RZ ;  /* 0x00000017120e7210 */ /* 0x000fe20007f9e0ff */
[----:B------:R-:W-:Y:S01]  /*13df0*/  ULDC UR4, c[0x0][0x22c] ;  /* 0x00008b0000047ab9 */ /* 0x000fe20000000800 */
[----:B------:R1:W-:Y:S01]  /*13e00*/  @P5 STG.E.U8 desc[UR44][R8.64], R17 ;  /* 0x0000001108005986 */ /* 0x0003e2000c10112c */
[----:B------:R-:W-:Y:S01]  /*13e10*/  ISETP.LT.AND P5, PT, R0, UR8, !P1 ;  /* 0x0000000800007c0c */ /* 0x000fe2000cfa1270 */
[----:B------:R-:W-:Y:S01]  /*13e20*/  ULDC UR8, c[0x0][0x228] ;  /* 0x00008a0000087ab9 */ /* 0x000fe20000000800 */
[----:B------:R-:W-:Y:S01]  /*13e30*/  SHF.R.S32.HI R18, RZ, 0x1f, R16 ;  /* 0x0000001fff127819 */ /* 0x000fe20000011410 */
[----:B------:R-:W-:Y:S01]  /*13e40*/  IMAD.X R15, R27, 0x1, R24, P4 ;  /* 0x000000011b0f7824 */ /* 0x000fe200020e0618 */
[----:B------:R-:W-:Y:S01]  /*13e50*/  ISETP.LT.AND P1, PT, R3, UR6, !P1 ;  /* 0x0000000603007c0c */ /* 0x000fe2000cf21270 */
[----:B------:R-:W-:Y:S01]  /*13e60*/  ULDC UR6, c[0x0][0x228] ;  /* 0x00008a0000067ab9 */ /* 0x000fe20000000800 */
[----:B0-----:R-:W-:-:S02]  /*13e70*/  IADD3 R12, P6, R16, R22, RZ ;  /* 0x00000016100c7210 */ /* 0x001fc40007fde0ff */
[----:B------:R0:W-:Y:S01]  /*13e80*/  @P3 STG.E.U8 desc[UR44][R14.64], R25 ;  /* 0x000000190e003986 */ /* 0x0001e2000c10112c */
[----:B------:R-:W-:Y:S01]  /*13e90*/  PRMT R19, R10, 0x7772, RZ ;  /* 0x000077720a137816 */ /* 0x000fe200000000ff */
[----:B-1----:R-:W-:Y:S01]  /*13ea0*/  VIADD R8, R2, 0x2f ;  /* 0x0000002f02087836 */ /* 0x002fe20000000000 */
[----:B------:R-:W-:Y:S01]  /*13eb0*/  ISETP.LT.AND P3, PT, R0, UR8, !P2 ;  /* 0x0000000800007c0c */ /* 0x000fe2000d761270 */
[----:B------:R-:W-:Y:S01]  /*13ec0*/  IMAD.X R13, R18, 0x1, R21, P6 ;  /* 0x00000001120d7824 */ /* 0x000fe200030e0615 */
[----:B------:R-:W-:Y:S01]  /*13ed0*/  ULDC UR8, c[0x0][0x228] ;  /* 0x00008a0000087ab9 */ /* 0x000fe20000000800 */
[----:B------:R-:W-:Y:S01]  /*13ee0*/  ISETP.LT.AND P2, PT, R3, UR6, !P2 ;  /* 0x0000000603007c0c */ /* 0x000fe2000d741270 */
[----:B------:R-:W-:Y:S01]  /*13ef0*/  ULDC UR6, c[0x0][0x22c] ;  /* 0x00008b0000067ab9 */ /* 0x000fe20000000800 */
[----:B------:R-:W-:Y:S01]  /*13f00*/  ISETP.GE.AND P4, PT, R8, UR4, PT ;  /* 0x0000000408007c0c */ /* 0x000fe2000bf86270 */
[----:B------:R-:W-:Y:S01]  /*13f10*/  ULDC UR4, c[0x0][0x248] ;  /* 0x0000920000047ab9 */ /* 0x000fe20000000800 */
[----:B------:R1:W-:Y:S01]  /*13f20*/  @P5 STG.E.U8 desc[UR44][R12.64], R19 ;  /* 0x000000130c005986 */ /* 0x0003e2000c10112c */
[C---:B------:R-:W-:Y:S01]  /*13f30*/  VIADD R17, R16.reuse, UR4 ;  /* 0x0000000410117c36 */ /* 0x040fe20008000000 */
[----:B------:R-:W-:Y:S01]  /*13f40*/  IADD3 R8, P5, R16, R23, RZ ;  /* 0x0000001710087210 */ /* 0x000fe20007fbe0ff */
[----:B------:R-:W-:Y:S01]  /*13f50*/  ULDC UR4, c[0x0][0x22c] ;  /* 0x00008b0000047ab9 */ /* 0x000fe20000000800 */
[----:B0-----:R-:W-:Y:S01]  /*13f60*/  PRMT R25, R10, 0x7773, RZ ;  /* 0x000077730a197816 */ /* 0x001fe200000000ff */
[----:B------:R-:W-:Y:S01]  /*13f70*/  VIADD R10, R2, 0x31 ;  /* 0x00000031020a7836 */ /* 0x000fe20000000000 */
[----:B------:R-:W-:Y:S01]  /*13f80*/  SHF.R.S32.HI R26, RZ, 0x1f, R17 ;  /* 0x0000001fff1a7819 */ /* 0x000fe20000011411 */
[----:B------:R-:W-:Y:S01]  /*13f90*/  IMAD.X R9, R18, 0x1, R24, P5 ;  /* 0x0000000112097824 */ /* 0x000fe200028e0618 */
[----:B------:R-:W-:Y:S01]  /*13fa0*/  IADD3 R14, P6, R17, R22, RZ ;  /* 0x00000016110e7210 */ /* 0x000fe20007fde0ff */
[----:B-1----:R-:W-:Y:S01]  /*13fb0*/  VIADD R12, R2, 0x30 ;  /* 0x00000030020c7836 */ /* 0x002fe20000000000 */
[----:B------:R-:W-:-:S03]  /*13fc0*/  PRMT R19, R11, 0x7770, RZ ;  /* 0x000077700b137816 */ /* 0x000fc600000000ff */
[----:B------:R-:W-:Y:S01]  /*13fd0*/  IMAD.X R15, R26, 0x1, R21, P6 ;  /* 0x000000011a0f7824 */ /* 0x000fe200030e0615 */
[----:B------:R0:W-:Y:S01]  /*13fe0*/  @P1 STG.E.U8 desc[UR44][R8.64], R25 ;  /* 0x0000001908001986 */ /* 0x0001e2000c10112c */
        /* <DEDUP_REMOVED lines=8> */
[----:B------:R-:W-:Y:S01]  /*14070*/  ISETP.LT.AND P4, PT, R3, UR8, !P4 ;  /* 0x0000000803007c0c */ /* 0x000fe2000e781270 */
[----:B------:R-:W-:Y:S01]  /*14080*/  ULDC UR8, c[0x0][0x228] ;  /* 0x00008a0000087ab9 */ /* 0x000fe20000000800 */
[----:B------:R-:W-:Y:S01]  /*14090*/  SHF.R.S32.HI R18, RZ, 0x1f, R16 ;  /* 0x0000001fff127819 */ /* 0x000fe20000011410 */
[----:B------:R-:W-:Y:S01]  /*140a0*/  IMAD.X R13, R26, 0x1, R24, P3 ;  /* 0x000000011a0d7824 */ /* 0x000fe200018e0618 */
[----:B0-----:R-:W-:-:S02]  /*140b0*/  IADD3 R8, P6, R16, R22, RZ ;  /* 0x0000001610087210 */ /* 0x001fc40007fde0ff */
[C---:B------:R-:W-:Y:S02]  /*140c0*/  PRMT R25, R11.reuse, 0x7771, RZ ;  /* 0x000077710b197816 */ /* 0x040fe400000000ff */
[----:B-1----:R-:W-:Y:S01]  /*140d0*/  PRMT R19, R11, 0x7772, RZ ;  /* 0x000077720b137816 */ /* 0x002fe200000000ff */
[----:B------:R-:W-:Y:S01]  /*140e0*/  IMAD.X R9, R18, 0x1, R21, P6 ;  /* 0x0000000112097824 */ /* 0x000fe200030e0615 */
[----:B------:R-:W-:Y:S01]  /*140f0*/  ISETP.GE.AND P3, PT, R10, UR4, PT ;  /* 0x000000040a007c0c */ /* 0x000fe2000bf66270 */
[----:B------:R0:W-:Y:S01]  /*14100*/  @P2 STG.E.U8 desc[UR44][R12.64], R25 ;  /* 0x000000190c002986 */ /* 0x0001e2000c10112c */
[----:B------:R-:W-:Y:S01]  /*14110*/  ULDC UR4, c[0x0][0x248] ;  /* 0x0000920000047ab9 */ /* 0x000fe20000000800 */
[----:B------:R-:W-:Y:S01]  /*14120*/  ISETP.LT.AND P6, PT, R0, UR10, !P5 ;  /* 0x0000000a00007c0c */ /* 0x000fe2000efc1270 */
[C---:B------:R-:W-:Y:S01]  /*14130*/  VIADD R17, R16.reuse, UR4 ;  /* 0x0000000410117c36 */ /* 0x040fe20008000000 */
[----:B------:R1:W-:Y:S01]  /*14140*/  @P1 STG.E.U8 desc[UR44][R8.64], R19 ;  /* 0x0000001308001986 */ /* 0x0003e2000c10112c */
[----:B------:R-:W-:Y:S01]  /*14150*/  IADD3 R14, P1, R16, R23, RZ ;  /* 0x00000017100e7210 */ /* 0x000fe20007f3e0ff */
[----:B------:R-:W-:Y:S01]  /*14160*/  VIADD R10, R2, 0x32 ;  /* 0x00000032020a7836 */ /* 0x000fe20000000000 */
[----:B------:R-:W-:Y:S01]  /*14170*/  ULDC UR4, c[0x0][0x22c] ;  /* 0x00008b0000047ab9 */ /* 0x000fe20000000800 */
[----:B------:R-:W-:-:S02]  /*14180*/  ULDC UR10, c[0x0][0x228] ;  /* 0x00008a00000a7ab9 */ /* 0x000fc40000000800 */
[----:B------:R-:W-:Y:S01]  /*14190*/  IMAD.X R15, R18, 0x1, R24, P1 ;  /* 0x00000001120f7824 */ /* 0x000fe200008e0618 */
[----:B------:R-:W-:Y:S01]  /*141a0*/  ISETP.GE.AND P2, PT, R10, UR6, PT ;  /* 0x000000060a007c0c */ /* 0x000fe2000bf46270 */
[C---:B------:R-:W-:Y:S01]  /*141b0*/  VIADD R10, R2.reuse, 0x33 ;  /* 0x00000033020a7836 */ /* 0x040fe20000000000 */
[----:B0-----:R-:W-:Y:S01]  /*141c0*/  SHF.R.S32.HI R25, RZ, 0x1f, R17 ;  /* 0x0000001fff197819 */ /* 0x001fe20000011411 */
[----:B------:R-:W-:Y:S01]  /*141d0*/  ULDC UR6, c[0x0][0x228] ;  /* 0x00008a0000067ab9 */ /* 0x000fe20000000800 */
[----:B------:R-:W-:Y:S01]  /*141e0*/  PRMT R13, R11, 0x7773, RZ ;  /* 0x000077730b0d7816 */ /* 0x000fe200000000ff */
[----:B------:R-:W-:Y:S01]  /*141f0*/  VIADD R12, R2, 0x34 ;  /* 0x00000034020c7836 */ /* 0x000fe20000000000 */
[----:B-1----:R-:W-:Y:S02]  /*14200*/  IADD3 R8, P1, R17, R22, RZ ;  /* 0x0000001611087210 */ /* 0x002fe40007f3e0ff */
[----:B--2---:R-:W-:Y:S01]  /*14210*/  PRMT R19, R4, 0x7770, RZ ;  /* 0x0000777004137816 */ /* 0x004fe200000000ff */
[----:B------:R0:W-:Y:S01]  /*14220*/  @P4 STG.E.U8 desc[UR44][R14.64], R13 ;  /* 0x0000000d0e004986 */ /* 0x0001e2000c10112c */
[----:B------:R-:W-:Y:S01]  /*14230*/  ISETP.LT.AND P4, PT, R3, UR6, !P5 ;  /* 0x0000000603007c0c */ /* 0x000fe2000ef81270 */
[----:B------:R-:W-:Y:S01]  /*14240*/  IMAD.X R9, R25, 0x1, R21, P1 ;  /* 0x0000000119097824 */ /* 0x000fe200008e0615 */
[----:B------:R-:W-:Y:S01]  /*14250*/  ISETP.GE.AND P1, PT, R10, UR4, PT ;  /* 0x000000040a007c0c */ /* 0x000fe2000bf26270 */
[----:B------:R-:W-:Y:S01]  /*14260*/  ULDC UR4, c[0x0][0x248] ;  /* 0x0000920000047ab9 */ /* 0x000fe20000000800 */
[----:B------:R-:W-:Y:S01]  /*14270*/  ISETP.LT.AND P5, PT, R0, UR8, !P3 ;  /* 0x0000000800007c0c */ /* 0x000fe2000dfa1270 */
[C---:B------:R-:W-:Y:S01]  /*14280*/  VIADD R16, R17.reuse, UR4 ;  /* 0x0000000411107c36 */ /* 0x040fe20008000000 */
[----:B------:R1:W-:Y:S01]  /*14290*/  @P6 STG.E.U8 desc[UR44][R8.64], R19 ;  /* 0x0000001308006986 */ /* 0x0003e2000c10112c */
[----:B------:R-:W-:Y:S01]  /*142a0*/  IADD3 R10, P6, R17, R23, RZ ;  /* 0x00000017110a7210 */ /* 0x000fe20007fde0ff */
[----:B------:R-:W-:Y:S01]  /*142b0*/  ULDC UR6, c[0x0][0x22c] ;  /* 0x00008b0000067ab9 */ /* 0x000fe20000000800 */
[----:B------:R-:W-:Y:S01]  /*142c0*/  ISETP.LT.AND P3, PT, R3, UR10, !P3 ;  /* 0x0000000a03007c0c */ /* 0x000fe2000df61270 */
[----:B------:R-:W-:Y:S01]  /*142d0*/  ULDC UR4, c[0x0][0x248] ;  /* 0x0000920000047ab9 */ /* 0x000fe20000000800 */
[----:B0-----:R-:W-:Y:S01]  /*142e0*/  SHF.R.S32.HI R13, RZ, 0x1f, R16 ;  /* 0x0000001fff0d7819 */ /* 0x001fe20000011410 */
[----:B------:R-:W-:Y:S01]  /*142f0*/  IMAD.X R11, R25, 0x1, R24, P6 ;  /* 0x00000001190b7824 */ /* 0x000fe200030e0618 */
[C---:B------:R-:W-:Y:S01]  /*14300*/  PRMT R15, R4.reuse, 0x7772, RZ ;  /* 0x00007772040f7816 */ /* 0x040fe200000000ff */
[----:B------:R-:W-:Y:S01]  /*14310*/  ULDC UR8, c[0x0][0x228] ;  /* 0x00008a0000087ab9 */ /* 0x000fe20000000800 */
[----:B------:R-:W-:-:S02]  /*14320*/  PRMT R17, R4, 0x7773, RZ ;  /* 0x0000777304117816 */ /* 0x000fc400000000ff */
[----:B------:R-:W-:Y:S02]  /*14330*/  PRMT R25, R7, 0x7771, RZ ;  /* 0x0000777107197816 */ /* 0x000fe400000000ff */
[----:B-1----:R-:W-:Y:S01]  /*14340*/  PRMT R19, R4, 0x7771, RZ ;  /* 0x0000777104137816 */ /* 0x002fe200000000ff */
[----:B------:R-:W-:Y:S01]  /*14350*/  VIADD R4, R2, 0x35 ;  /* 0x0000003502047836 */ /* 0x000fe20000000000 */
[----:B------:R-:W-:-:S03]  /*14360*/  IADD3 R8, P6, R16, R22, RZ ;  /* 0x0000001610087210 */ /* 0x000fc60007fde0ff */
[----:B------:R0:W-:Y:S01]  /*14370*/  @P4 STG.E.U8 desc[UR44][R10.64], R19 ;  /* 0x000000130a004986 */ /* 0x0001e2000c10112c */
[----:B------:R-:W-:Y:S01]  /*14380*/  ISETP.GE.AND P4, PT, R12, UR6, PT ;  /* 0x000000060c007c0c */ /* 0x000fe2000bf86270 */
[C-C-:B------:R-:W-:Y:S01]  /*14390*/  IMAD.X R9, R13.reuse, 0x1, R21.reuse, P6 ;  /* 0x000000010d097824 */ /* 0x140fe200030e0615 */
[CC--:B------:R-:W-:Y:S01]  /*143a0*/  IADD3 R12, P6, R16.reuse, R23.reuse, RZ ;  /* 0x00000017100c7210 */ /* 0x0c0fe20007fde0ff */
[----:B------:R-:W-:Y:S01]  /*143b0*/  ULDC UR6, c[0x0][0x228] ;  /* 0x00008a0000067ab9 */ /* 0x000fe20000000800 */
[----:B------:R-:W-:Y:S01]  /*143c0*/  VIADD R16, R16, UR4 ;  /* 0x0000000410107c36 */ /* 0x000fe20008000000 */
[----:B------:R-:W-:Y:S01]  /*143d0*/  ULDC UR4, c[0x0][0x248] ;  /* 0x0000920000047ab9 */ /* 0x000fe20000000800 */
[----:B------:R1:W-:Y:S01]  /*143e0*/  @P5 STG.E.U8 desc[UR44][R8.64], R15 ;  /* 0x0000000f08005986 */ /* 0x0003e2000c10112c */
[----:B------:R-:W-:Y:S01]  /*143f0*/  IMAD.X R13, R13, 0x1, R24, P6 ;  /* 0x000000010d0d7824 */ /* 0x000fe200030e0618 */
[----:B------:R-:W-:Y:S01]  /*14400*/  ISETP.LT.AND P5, PT, R0, UR6, !P2 ;  /* 0x0000000600007c0c */ /* 0x000fe2000d7a1270 */
[----:B------:R-:W-:Y:S01]  /*14410*/  ULDC UR6, c[0x0][0x228] ;  /* 0x00008a0000067ab9 */ /* 0x000fe20000000800 */
[----:B------:R-:W-:Y:S01]  /*14420*/  SHF.R.S32.HI R18, RZ, 0x1f, R16 ;  /* 0x0000001fff127819 */ /* 0x000fe20000011410 */
[C---:B------:R-:W-:Y:S01]  /*14430*/  VIADD R14, R16.reuse, UR4 ;  /* 0x00000004100e7c36 */ /* 0x040fe20008000000 */
[----:B------:R2:W-:Y:S01]  /*14440*/  @P3 STG.E.U8 desc[UR44][R12.64], R17 ;  /* 0x000000110c003986 */ /* 0x0005e2000c10112c */
[----:B0-----:R-:W-:Y:S01]  /*14450*/  IADD3 R10, P3, R16, R22, RZ ;  /* 0x00000016100a7210 */ /* 0x001fe20007f7e0ff */
[----:B------:R-:W-:Y:S01]  /*14460*/  ULDC UR4, c[0x0][0x248] ;  /* 0x0000920000047ab9 */ /* 0x000fe20000000800 */
[----:B------:R-:W-:Y:S01]  /*14470*/  ISETP.LT.AND P2, PT, R3, UR6, !P2 ;  /* 0x0000000603007c0c */ /* 0x000fe2000d741270 */
[----:B------:R-:W-:Y:S01]  /*14480*/  ULDC UR6, c[0x0][0x228] ;  /* 0x00008a0000067ab9 */ /* 0x000fe20000000800 */
[----:B------:R-:W-:Y:S01]  /*14490*/  ISETP.LT.AND P6, PT, R0, UR8, !P1 ;  /* 0x0000000800007c0c */ /* 0x000fe2000cfc1270 */
[----:B------:R-:W-:Y:S01]  /*144a0*/  IMAD.X R11, R18, 0x1, R21, P3 ;  /* 0x00000001120b7824 */ /* 0x000fe200018e0615 */
[----:B-1----:R-:W-:Y:S01]  /*144b0*/  PRMT R15, R5, 0x7770, RZ ;  /* 0x00007770050f7816 */ /* 0x002fe200000000ff */
[----:B------:R-:W-:Y:S01]  /*144c0*/  ULDC UR8, c[0x0][0x228] ;  /* 0x00008a0000087ab9 */ /* 0x000fe20000000800 */
[----:B------:R-:W-:-:S02]  /*144d0*/  IADD3 R8, P3, R16, R23, RZ ;  /* 0x0000001710087210 */ /* 0x000fc40007f7e0ff */
[----:B------:R-:W-:Y:S01]  /*144e0*/  SHF.R.S32.HI R16, RZ, 0x1f, R14 ;  /* 0x0000001fff107819 */ /* 0x000fe2000001140e */
[----:B------:R0:W-:Y:S01]  /*144f0*/  @P5 STG.E.U8 desc[UR44][R10.64], R15 ;  /* 0x0000000f0a005986 */ /* 0x0001e2000c10112c */
[-C--:B--2---:R-:W-:Y:S01]  /*14500*/  IADD3 R12, P5, R14, R22.reuse, RZ ;  /* 0x000000160e0c7210 */ /* 0x084fe20007fbe0ff */
[--C-:B------:R-:W-:Y:S01]  /*14510*/  IMAD.X R9, R18, 0x1, R24.reuse, P3 ;  /* 0x0000000112097824 */ /* 0x100fe200018e0618 */
[----:B------:R-:W-:Y:S02]  /*14520*/  PRMT R19, R5, 0x7771, RZ ;  /* 0x0000777105137816 */ /* 0x000fe400000000ff */
[----:B------:R-:W-:Y:S01]  /*14530*/  ISETP.LT.AND P1, PT, R3, UR6, !P1 ;  /* 0x0000000603007c0c */ /* 0x000fe2000cf21270 */
[----:B------:R-:W-:Y:S01]  /*14540*/  IMAD.X R13, R16, 0x1, R21, P5 ;  /* 0x00000001100d7824 */ /* 0x000fe200028e0615 */
[----:B------:R-:W-:Y:S01]  /*14550*/  PRMT R17, R5, 0x7772, RZ ;  /* 0x0000777205117816 */ /* 0x000fe200000000ff */
[----:B------:R1:W-:Y:S01]  /*14560*/  @P2 STG.E.U8 desc[UR44][R8.64], R19 ;  /* 0x0000001308002986 */ /* 0x0003e2000c10112c */
[----:B------:R-:W-:Y:S01]  /*14570*/  ISETP.LT.AND P5, PT, R0, UR8, !P4 ;  /* 0x0000000800007c0c */ /* 0x000fe2000e7a1270 */
[----:B------:R-:W-:Y:S01]  /*14580*/  ULDC UR6, c[0x0][0x228] ;  /* 0x00008a0000067ab9 */ /* 0x000fe20000000800 */
[----:B------:R-:W-:Y:S01]  /*14590*/  ISETP.GE.AND P3, PT, R4, UR23, PT ;  /* 0x0000001704007c0c */ /* 0x000fe2000bf66270 */
[C---:B0-----:R-:W-:Y:S01]  /*145a0*/  VIADD R15, R14.reuse, UR4 ;  /* 0x000000040e0f7c36 */ /* 0x041fe20008000000 */
[----:B------:R-:W-:Y:S01]  /*145b0*/  IADD3 R10, P2, R14, R23, RZ ;  /* 0x000000170e0a7210 */ /* 0x000fe20007f5e0ff */
[----:B------:R0:W-:Y:S01]  /*145c0*/  @P6 STG.E.U8 desc[UR44][R12.64], R17 ;  /* 0x000000110c006986 */ /* 0x0001e2000c10112c */
[----:B------:R-:W-:Y:S01]  /*145d0*/  VIADD R14, R2, 0x36 ;  /* 0x00000036020e7836 */ /* 0x000fe20000000000 */
[----:B------:R-:W-:Y:S01]  /*145e0*/  ISETP.LT.AND P4, PT, R3, UR6, !P4 ;  /* 0x0000000603007c0c */ /* 0x000fe2000e781270 */
[----:B------:R-:W-:Y:S01]  /*145f0*/  ULDC UR4, c[0x0][0x248] ;  /* 0x0000920000047ab9 */ /* 0x000fe20000000800 */
[----:B------:R-:W-:Y:S01]  /*14600*/  IMAD.X R11, R16, 0x1, R24, P2 ;  /* 0x00000001100b7824 */ /* 0x000fe200010e0618 */
[----:B------:R-:W-:Y:S01]  /*14610*/  SHF.R.S32.HI R18, RZ, 0x1f, R15 ;  /* 0x0000001fff127819 */ /* 0x000fe2000001140f */
[----:B-1----:R-:W-:Y:S01]  /*14620*/  VIADD R8, R2, 0x37 ;  /* 0x0000003702087836 */ /* 0x002fe20000000000 */
[C---:B------:R-:W-:Y:S01]  /*14630*/  IADD3 R4, P6, R15.reuse, R22, RZ ;  /* 0x000000160f047210 */ /* 0x040fe20007fde0ff */
[----:B------:R-:W-:Y:S01]  /*14640*/  ULDC UR8, c[0x0][0x228] ;  /* 0x00008a0000087ab9 */ /* 0x000fe20000000800 */
[----:B------:R-:W-:Y:S01]  /*14650*/  ISETP.GE.AND P2, PT, R14, UR21, PT ;  /* 0x000000150e007c0c */ /* 0x000fe2000bf46270 */
[----:B------:R-:W-:Y:S01]  /*14660*/  VIADD R14, R15, UR4 ;  /* 0x000000040f0e7c36 */ /* 0x000fe20008000000 */
[----:B------:R-:W-:Y:S01]  /*14670*/  ULDC UR6, c[0x0][0x228] ;  /* 0x00008a0000067ab9 */ /* 0x000fe20000000800 */
[----:B0-----:R-:W-:Y:S01]  /*14680*/  PRMT R17, R5, 0x7773, RZ ;  /* 0x0000777305117816 */ /* 0x001fe200000000ff */
[----:B------:R-:W-:Y:S01]  /*14690*/  IMAD.X R5, R18, 0x1, R21, P6 ;  /* 0x0000000112057824 */ /* 0x000fe200030e0615 */
[C---:B------:R-:W-:Y:S01]  /*146a0*/  PRMT R13, R6.reuse, 0x7770, RZ ;  /* 0x00007770060d7816 */ /* 0x040fe200000000ff */
[----:B------:R-:W-:Y:S01]  /*146b0*/  ULDC UR4, c[0x0][0x248] ;  /* 0x0000920000047ab9 */ /* 0x000fe20000000800 */
[----:B------:R-:W-:Y:S01]  /*146c0*/  PRMT R19, R6, 0x7773, RZ ;  /* 0x0000777306137816 */ /* 0x000fe200000000ff */
[----:B------:R0:W-:Y:S01]  /*146d0*/  @P1 STG.E.U8 desc[UR44][R10.64], R17 ;  /* 0x000000110a001986 */ /* 0x0001e2000c10112c */
[----:B------:R-:W-:-:S02]  /*146e0*/  ISETP.GE.AND P1, PT, R8, UR19, PT ;  /* 0x0000001308007c0c */ /* 0x000fc4000bf26270 */
[-C--:B------:R-:W-:Y:S01]  /*146f0*/  IADD3 R8, P6, R15, R23.reuse, RZ ;  /* 0x000000170f087210 */ /* 0x080fe20007fde0ff */
[----:B------:R1:W-:Y:S01]  /*14700*/  @P5 STG.E.U8 desc[UR44][R4.64], R13 ;  /* 0x0000000d04005986 */ /* 0x0003e2000c10112c */
[----:B------:R-:W-:Y:S02]  /*14710*/  SHF.R.S32.HI R15, RZ, 0x1f, R14 ;  /* 0x0000001fff0f7819 */ /* 0x000fe4000001140e */
[----:B------:R-:W-:Y:S01]  /*14720*/  ISETP.LT.AND P5, PT, R0, UR8, !P3 ;  /* 0x0000000800007c0c */ /* 0x000fe2000dfa1270 */
[----:B------:R-:W-:Y:S01]  /*14730*/  IMAD.X R9, R18, 0x1, R24, P6 ;  /* 0x0000000112097824 */ /* 0x000fe200030e0618 */
[----:B------:R-:W-:Y:S01]  /*14740*/  ISETP.LT.AND P3, PT, R3, UR6, !P3 ;  /* 0x0000000603007c0c */ /* 0x000fe2000df61270 */
[----:B------:R-:W-:Y:S01]  /*14750*/  ULDC UR6, c[0x0][0x228] ;  /* 0x00008a0000067ab9 */ /* 0x000fe20000000800 */
[----:B------:R-:W-:Y:S01]  /*14760*/  ULDC UR8, c[0x0][0x228] ;  /* 0x00008a0000087ab9 */ /* 0x000fe20000000800 */
[----:B0-----:R-:W-:Y:S01]  /*14770*/  PRMT R11, R6, 0x7771, RZ ;  /* 0x00007771060b7816 */ /* 0x001fe200000000ff */
[----:B------:R-:W-:Y:S01]  /*14780*/  VIADD R10, R2, 0x38 ;  /* 0x00000038020a7836 */ /* 0x000fe20000000000 */
[----:B------:R-:W-:Y:S01]  /*14790*/  PRMT R17, R6, 0x7772, RZ ;  /* 0x0000777206117816 */ /* 0x000fe200000000ff */
[C---:B------:R-:W-:Y:S01]  /*147a0*/  VIADD R6, R14.reuse, UR4 ;  /* 0x000000040e067c36 */ /* 0x040fe20008000000 */
[----:B-1----:R-:W-:Y:S01]  /*147b0*/  IADD3 R4, P6, R14, R22, RZ ;  /* 0x000000160e047210 */ /* 0x002fe20007fde0ff */
[----:B------:R-:W-:Y:S01]  /*147c0*/  @P4 STG.E.U8 desc[UR44][R8.64], R11 ;  /* 0x0000000b08004986 */ /* 0x000fe2000c10112c */
[----:B------:R-:W-:Y:S01]  /*147d0*/  ISETP.GE.AND P4, PT, R10, UR17, PT ;  /* 0x000000110a007c0c */ /* 0x000fe2000bf86270 */
[----:B------:R-:W-:Y:S01]  /*147e0*/  ULDC UR4, c[0x0][0x248] ;  /* 0x0000920000047ab9 */ /* 0x000fe20000000800 */
[----:B------:R-:W-:Y:S01]  /*147f0*/  SHF.R.S32.HI R18, RZ, 0x1f, R6 ;  /* 0x0000001fff127819 */ /* 0x000fe20000011406 */
[----:B------:R-:W-:Y:S01]  /*14800*/  IMAD.X R5, R15, 0x1, R21, P6 ;  /* 0x000000010f057824 */ /* 0x000fe200030e0615 */
[----:B------:R-:W-:Y:S01]  /*14810*/  IADD3 R12, P6, R14, R23, RZ ;  /* 0x000000170e0c7210 */ /* 0x000fe20007fde0ff */
[----:B------:R0:W1:Y:S01]  /*14820*/  LDS.128 R8, [R20] ;  /* 0x0000000014087984 */ /* 0x0000620000000c00 */
[----:B------:R-:W-:Y:S01]  /*14830*/  VIADD R16, R6, UR4 ;  /* 0x0000000406107c36 */ /* 0x000fe20008000000 */
[----:B------:R-:W-:-:S02]  /*14840*/  ULDC UR4, c[0x0][0x248] ;  /* 0x0000920000047ab9 */ /* 0x000fc40000000800 */
[----:B------:R-:W-:Y:S01]  /*14850*/  IMAD.X R13, R15, 0x1, R24, P6 ;  /* 0x000000010f0d7824 */ /* 0x000fe200030e0618 */
[----:B------:R2:W-:Y:S01]  /*14860*/  @P5 STG.E.U8 desc[UR44][R4.64], R17 ;  /* 0x0000001104005986 */ /* 0x0005e2000c10112c */
[C---:B------:R-:W-:Y:S01]  /*14870*/  ISETP.LT.AND P5, PT, R0.reuse, UR6, !P2 ;  /* 0x0000000600007c0c */ /* 0x040fe2000d7a1270 */
[----:B------:R-:W-:Y:S01]  /*14880*/  ULDC UR6, c[0x0][0x228] ;  /* 0x00008a0000067ab9 */ /* 0x000fe20000000800 */
[----:B------:R-:W-:Y:S01]  /*14890*/  ISETP.LT.AND P6, PT, R0, UR8, !P1 ;  /* 0x0000000800007c0c */ /* 0x000fe2000cfc1270 */
[----:B------:R3:W-:Y:S01]  /*148a0*/  @P3 STG.E.U8 desc[UR44][R12.64], R19 ;  /* 0x000000130c003986 */ /* 0x0007e2000c10112c */
[----:B------:R-:W-:Y:S01]  /*148b0*/  IADD3 R14, P3, R6, R22, RZ ;  /* 0x00000016060e7210 */ /* 0x000fe20007f7e0ff */
[----:B------:R-:W-:Y:S01]  /*148c0*/  ULDC UR8, c[0x0][0x228] ;  /* 0x00008a0000087ab9 */ /* 0x000fe20000000800 */
[C---:B------:R-:W-:Y:S01]  /*148d0*/  ISETP.LT.AND P2, PT, R3.reuse, UR6, !P2 ;  /* 0x0000000603007c0c */ /* 0x040fe2000d741270 */
[----:B------:R-:W-:Y:S01]  /*148e0*/  ULDC UR6, c[0x0][0x228] ;  /* 0x00008a0000067ab9 */ /* 0x000fe20000000800 */
[----:B0-----:R-:W-:Y:S01]  /*148f0*/  SHF.R.S32.HI R20, RZ, 0x1f, R16 ;  /* 0x0000001fff147819 */ /* 0x001fe20000011410 */
[----:B------:R-:W-:Y:S01]  /*14900*/  IMAD.X R15, R18, 0x1, R21, P3 ;  /* 0x00000001120f7824 */ /* 0x000fe200018e0615 */
[----:B------:R-:W-:Y:S01]  /*14910*/  ISETP.LT.AND P1, PT, R3, UR6, !P1 ;  /* 0x0000000603007c0c */ /* 0x000fe2000cf21270 */
[----:B------:R-:W-:Y:S01]  /*14920*/  ULDC UR6, c[0x0][0x228] ;  /* 0x00008a0000067ab9 */ /* 0x000fe20000000800 */
[----:B--2---:R-:W-:-:S02]  /*14930*/  PRMT R17, R7, 0x7770, RZ ;  /* 0x0000777007117816 */ /* 0x004fc400000000ff */
[-C--:B------:R-:W-:Y:S01]  /*14940*/  IADD3 R4, P3, R6, R23.reuse, RZ ;  /* 0x0000001706047210 */ /* 0x080fe20007f7e0ff */
[----:B------:R-:W-:Y:S01]  /*14950*/  VIADD R6, R2, 0x39 ;  /* 0x0000003902067836 */ /* 0x000fe20000000000 */
[----:B---3--:R-:W-:Y:S01]  /*14960*/  PRMT R19, R7, 0x7772, RZ ;  /* 0x0000777207137816 */ /* 0x008fe200000000ff */
[----:B------:R0:W-:Y:S01]  /*14970*/  @P5 STG.E.U8 desc[UR44][R14.64], R17 ;  /* 0x000000110e005986 */ /* 0x0001e2000c10112c */
[----:B------:R-:W-:Y:S01]  /*14980*/  IADD3 R12, P5, R16, R22, RZ ;  /* 0x00000016100c7210 */ /* 0x000fe20007fbe0ff */
[----:B------:R-:W-:Y:S01]  /*14990*/  IMAD.X R5, R18, 0x1, R24, P3 ;  /* 0x0000000112057824 */ /* 0x000fe200018e0618 */
[----:B------:R-:W-:Y:S01]  /*149a0*/  ISETP.GE.AND P3, PT, R6, UR15, PT ;  /* 0x0000000f06007c0c */ /* 0x000fe2000bf66270 */
[----:B------:R-:W-:Y:S02]  /*149b0*/  VIADD R6, R2, 0x3a ;  /* 0x0000003a02067836 */ /* 0x000fe40000000000 */
[----:B------:R-:W-:Y:S01]  /*149c0*/  IMAD.X R13, R20, 0x1, R21, P5 ;  /* 0x00000001140d7824 */ /* 0x000fe200028e0615 */
[----:B------:R2:W-:Y:S01]  /*149d0*/  @P2 STG.E.U8 desc[UR44][R4.64], R25 ;  /* 0x0000001904002986 */ /* 0x0005e2000c10112c */
[----:B------:R-:W-:Y:S01]  /*149e0*/  ISETP.LT.AND P5, PT, R0, UR8, !P4 ;  /* 0x0000000800007c0c */ /* 0x000fe2000e7a1270 */
[----:B------:R-:W-:Y:S01]  /*149f0*/  ULDC UR8, c[0x0][0x228] ;  /* 0x00008a0000087ab9 */ /* 0x000fe20000000800 */
[----:B------:R-:W-:Y:S01]  /*14a00*/  ISETP.LT.AND P4, PT, R3, UR6, !P4 ;  /* 0x0000000603007c0c */ /* 0x000fe2000e781270 */
[----:B------:R3:W-:Y:S01]  /*14a10*/  @P6 STG.E.U8 desc[UR44][R12.64], R19 ;  /* 0x000000130c006986 */ /* 0x0007e2000c10112c */
[C---:B0-----:R-:W-:Y:S01]  /*14a20*/  IADD3 R14, P2, R16.reuse, R23, RZ ;  /* 0x00000017100e7210 */ /* 0x041fe20007f5e0ff */
[----:B------:R-:W-:Y:S01]  /*14a30*/  VIADD R17, R16, UR4 ;  /* 0x0000000410117c36 */ /* 0x000fe20008000000 */
[----:B------:R-:W-:Y:S01]  /*14a40*/  ULDC UR4, c[0x0][0x248] ;  /* 0x0000920000047ab9 */ /* 0x000fe20000000800 */
[----:B------:R-:W-:-:S02]  /*14a50*/  ULDC UR6, c[0x0][0x228] ;  /* 0x00008a0000067ab9 */ /* 0x000fc40000000800 */
[----:B------:R-:W-:Y:S01]  /*14a60*/  IMAD.X R15, R20, 0x1, R24, P2 ;  /* 0x00000001140f7824 */ /* 0x000fe200010e0618 */
[----:B------:R-:W-:Y:S01]  /*14a70*/  ISETP.GE.AND P2, PT, R6, UR13, PT ;  /* 0x0000000d06007c0c */ /* 0x000fe2000bf46270 */
[C---:B------:R-:W-:Y:S01]  /*14a80*/  VIADD R6, R2.reuse, 0x3b ;  /* 0x0000003b02067836 */ /* 0x040fe20000000000 */
[----:B------:R-:W-:Y:S01]  /*14a90*/  SHF.R.S32.HI R18, RZ, 0x1f, R17 ;  /* 0x0000001fff127819 */ /* 0x000fe20000011411 */
[C---:B------:R-:W-:Y:S01]  /*14aa0*/  VIADD R16, R17.reuse, UR4 ;  /* 0x0000000411107c36 */ /* 0x040fe20008000000 */
[----:B--2---:R-:W-:Y:S01]  /*14ab0*/  IADD3 R4, P6, R17, R22, RZ ;  /* 0x0000001611047210 */ /* 0x004fe20007fde0ff */
[----:B---3--:R-:W-:Y:S01]  /*14ac0*/  VIADD R12, R2, 0x3c ;  /* 0x0000003c020c7836 */ /* 0x008fe20000000000 */
[----:B------:R-:W-:Y:S01]  /*14ad0*/  PRMT R13, R7, 0x7773, RZ ;  /* 0x00007773070d7816 */ /* 0x000fe200000000ff */
[----:B------:R-:W-:Y:S01]  /*14ae0*/  ULDC UR4, c[0x0][0x248] ;  /* 0x0000920000047ab9 */ /* 0x000fe20000000800 */
[----:B-1----:R-:W-:Y:S01]  /*14af0*/  PRMT R19, R8, 0x7770, RZ ;  /* 0x0000777008137816 */ /* 0x002fe200000000ff */
[----:B------:R-:W-:Y:S01]  /*14b00*/  IMAD.X R5, R18, 0x1, R21, P6 ;  /* 0x0000000112057824 */ /* 0x000fe200030e0615 */
[----:B------:R-:W-:Y:S01]  /*14b10*/  PRMT R25, R10, 0x7772, RZ ;  /* 0x000077720a197816 */ /* 0x000fe200000000ff */
[----:B------:R0:W-:Y:S01]  /*14b20*/  @P1 STG.E.U8 desc[UR44][R14.64], R13 ;  /* 0x0000000d0e001986 */ /* 0x0001e2000c10112c */
[----:B------:R-:W-:-:S02]  /*14b30*/  ISETP.GE.AND P1, PT, R6, UR11, PT ;  /* 0x0000000b06007c0c */ /* 0x000fc4000bf26270 */
[----:B------:R-:W-:Y:S01]  /*14b40*/  IADD3 R6, P6, R17, R23, RZ ;  /* 0x0000001711067210 */ /* 0x000fe20007fde0ff */
[----:B------:R1:W-:Y:S01]  /*14b50*/  @P5 STG.E.U8 desc[UR44][R4.64], R19 ;  /* 0x0000001304005986 */ /* 0x0003e2000c10112c */
[----:B------:R-:W-:Y:S01]  /*14b60*/  ISETP.LT.AND P5, PT, R0, UR8, !P3 ;  /* 0x0000000800007c0c */ /* 0x000fe2000dfa1270 */
[----:B------:R-:W-:Y:S01]  /*14b70*/  ULDC UR8, c[0x0][0x228] ;  /* 0x00008a0000087ab9 */ /* 0x000fe20000000800 */
[----:B------:R-:W-:Y:S01]  /*14b80*/  ISETP.LT.AND P3, PT, R3, UR6, !P3 ;  /* 0x0000000603007c0c */ /* 0x000fe2000df61270 */
[----:B------:R-:W-:Y:S01]  /*14b90*/  IMAD.X R7, R18, 0x1, R24, P6 ;  /* 0x0000000112077824 */ /* 0x000fe200030e0618 */
[C---:B------:R-:W-:Y:S01]  /*14ba0*/  PRMT R17, R8.reuse, 0x7773, RZ ;  /* 0x0000777308117816 */ /* 0x040fe200000000ff */
[----:B------:R-:W-:Y:S01]  /*14bb0*/  ULDC UR6, c[0x0][0x228] ;  /* 0x00008a0000067ab9 */ /* 0x000fe20000000800 */
[----:B0-----:R-:W-:Y:S02]  /*14bc0*/  SHF.R.S32.HI R13, RZ, 0x1f, R16 ;  /* 0x0000001fff0d7819 */ /* 0x001fe40000011410 */
[----:B------:R-:W-:-:S02]  /*14bd0*/  PRMT R15, R8, 0x7772, RZ ;  /* 0x00007772080f7816 */ /* 0x000fc400000000ff */
[----:B-1----:R-:W-:Y:S01]  /*14be0*/  PRMT R19, R8, 0x7771, RZ ;  /* 0x0000777108137816 */ /* 0x002fe200000000ff */
[----:B------:R-:W-:Y:S01]  /*14bf0*/  VIADD R8, R2, 0x3d ;  /* 0x0000003d02087836 */ /* 0x000fe20000000000 */
[----:B------:R-:W-:Y:S01]  /*14c00*/  IADD3 R4, P6, R16, R22, RZ ;  /* 0x0000001610047210 */ /* 0x000fe20007fde0ff */
[----:B------:R-:W-:Y:S02]  /*14c10*/  VIADD R2, R2, 0x3e ;  /* 0x0000003e02027836 */ /* 0x000fe40000000000 */
[----:B------:R0:W-:Y:S01]  /*14c20*/  @P4 STG.E.U8 desc[UR44][R6.64], R19 ;  /* 0x0000001306004986 */ /* 0x0001e2000c10112c */
[----:B------:R-:W-:Y:S01]  /*14c30*/  ISETP.GE.AND P4, PT, R12, UR9, PT ;  /* 0x000000090c007c0c */ /* 0x000fe2000bf86270 */
[----:B------:R-:W-:Y:S01]  /*14c40*/  IMAD.X R5, R13, 0x1, R21, P6 ;  /* 0x000000010d057824 */ /* 0x000fe200030e0615 */
[C---:B------:R-:W-:Y:S01]  /*14c50*/  IADD3 R12, P6, R16.reuse, R23, RZ ;  /* 0x00000017100c7210 */ /* 0x040fe20007fde0ff */
[----:B------:R-:W-:Y:S01]  /*14c60*/  VIADD R16, R16, UR4 ;  /* 0x0000000410107c36 */ /* 0x000fe20008000000 */
[----:B------:R-:W-:-:S02]  /*14c70*/  ULDC UR4, c[0x0][0x248] ;  /* 0x0000920000047ab9 */ /* 0x000fc40000000800 */
        /* <DEDUP_REMOVED lines=11> */
[C---:B------:R-:W-:Y:S01]  /*14d30*/  PRMT R19, R9.reuse, 0x7771, RZ ;  /* 0x0000777109137816 */ /* 0x040fe200000000ff */
[----:B------:R-:W-:Y:S01]  /*14d40*/  IMAD.X R7, R18, 0x1, R21, P3 ;  /* 0x0000000112077824 */ /* 0x000fe200018e0615 */
[----:B-1----:R-:W-:-:S02]  /*14d50*/  PRMT R15, R9, 0x7770, RZ ;  /* 0x00007770090f7816 */ /* 0x002fc400000000ff */
[----:B------:R-:W-:Y:S01]  /*14d60*/  ISETP.LT.AND P3, PT, R3, UR6, !P2 ;  /* 0x0000000603007c0c */ /* 0x000fe2000d761270 */
[----:B------:R-:W-:Y:S01]  /*14d70*/  ULDC UR6, c[0x0][0x228] ;  /* 0x00008a0000067ab9 */ /* 0x000fe20000000800 */
[-C--:B------:R-:W-:Y:S01]  /*14d80*/  IADD3 R4, P2, R16, R23.reuse, RZ ;  /* 0x0000001710047210 */ /* 0x080fe20007f5e0ff */
[----:B------:R0:W-:Y:S01]  /*14d90*/  @P5 STG.E.U8 desc[UR44][R6.64], R15 ;  /* 0x0000000f06005986 */ /* 0x0001e2000c10112c */
[----:B------:R-:W-:Y:S02]  /*14da0*/  SHF.R.S32.HI R16, RZ, 0x1f, R14 ;  /* 0x0000001fff107819 */ /* 0x000fe4000001140e */
[-C--:B--2---:R-:W-:Y:S01]  /*14db0*/  IADD3 R12, P5, R14, R22.reuse, RZ ;  /* 0x000000160e0c7210 */ /* 0x084fe20007fbe0ff */
[--C-:B------:R-:W-:Y:S01]  /*14dc0*/  IMAD.X R5, R18, 0x1, R24.reuse, P2 ;  /* 0x0000000112057824 */ /* 0x100fe200010e0618 */
[----:B------:R-:W-:Y:S02]  /*14dd0*/  PRMT R17, R9, 0x7772, RZ ;  /* 0x0000777209117816 */ /* 0x000fe400000000ff */
[----:B------:R-:W-:Y:S01]  /*14de0*/  ISETP.GE.AND P2, PT, R8, UR7, PT ;  /* 0x0000000708007c0c */ /* 0x000fe2000bf46270 */
[----:B------:R-:W-:Y:S01]  /*14df0*/  IMAD.X R13, R16, 0x1, R21, P5 ;  /* 0x00000001100d7824 */ /* 0x000fe200028e0615 */
[----:B------:R-:W-:Y:S01]  /*14e00*/  ULDC UR7, c[0x0][0x228] ;  /* 0x00008a0000077ab9 */ /* 0x000fe20000000800 */
[----:B------:R1:W-:Y:S01]  /*14e10*/  @P3 STG.E.U8 desc[UR44][R4.64], R19 ;  /* 0x0000001304003986 */ /* 0x0003e2000c10112c */
[C---:B------:R-:W-:Y:S01]  /*14e20*/  ISETP.LT.AND P1, PT, R3.reuse, UR6, !P1 ;  /* 0x0000000603007c0c */ /* 0x040fe2000cf21270 */
[----:B0-----:R-:W-:Y:S01]  /*14e30*/  VIADD R15, R14, UR4 ;  /* 0x000000040e0f7c36 */ /* 0x001fe20008000000 */
[----:B------:R-:W-:Y:S01]  /*14e40*/  ISETP.LT.AND P5, PT, R0, UR7, !P4 ;  /* 0x0000000700007c0c */ /* 0x000fe2000e7a1270 */
[----:B------:R0:W-:Y:S01]  /*14e50*/  @P6 STG.E.U8 desc[UR44][R12.64], R17 ;  /* 0x000000110c006986 */ /* 0x0001e2000c10112c */
[-C--:B------:R-:W-:Y:S01]  /*14e60*/  IADD3 R6, P6, R14, R23.reuse, RZ ;  /* 0x000000170e067210 */ /* 0x080fe20007fde0ff */
[----:B------:R-:W-:Y:S01]  /*14e70*/  ULDC UR4, c[0x0][0x248] ;  /* 0x0000920000047ab9 */ /* 0x000fe20000000800 */
[----:B------:R-:W-:Y:S01]  /*14e80*/  SHF.R.S32.HI R14, RZ, 0x1f, R15 ;  /* 0x0000001fff0e7819 */ /* 0x000fe2000001140f */
[----:B------:R-:W-:Y:S01]  /*14e90*/  ULDC UR6, c[0x0][0x228] ;  /* 0x00008a0000067ab9 */ /* 0x000fe20000000800 */
[----:B------:R-:W-:Y:S01]  /*14ea0*/  ISETP.LT.AND P4, PT, R3, UR8, !P4 ;  /* 0x0000000803007c0c */ /* 0x000fe2000e781270 */
[--C-:B------:R-:W-:Y:S01]  /*14eb0*/  IMAD.X R7, R16, 0x1, R24.reuse, P6 ;  /* 0x0000000110077824 */ /* 0x100fe200030e0618 */
[----:B------:R-:W-:Y:S01]  /*14ec0*/  ISETP.GE.AND P6, PT, R2, UR5, PT ;  /* 0x0000000502007c0c */ /* 0x000fe2000bfc6270 */
[----:B------:R-:W-:Y:S01]  /*14ed0*/  ULDC UR5, c[0x0][0x248] ;  /* 0x0000920000057ab9 */ /* 0x000fe20000000800 */
[----:B-1----:R-:W-:Y:S01]  /*14ee0*/  IADD3 R4, P3, R15, R22, RZ ;  /* 0x000000160f047210 */ /* 0x002fe20007f7e0ff */
[----:B------:R-:W-:Y:S01]  /*14ef0*/  ULDC UR7, c[0x0][0x228] ;  /* 0x00008a0000077ab9 */ /* 0x000fe20000000800 */
[----:B------:R-:W-:Y:S01]  /*14f00*/  PRMT R19, R9, 0x7773, RZ ;  /* 0x0000777309137816 */ /* 0x000fe200000000ff */
[----:B------:R-:W-:Y:S01]  /*14f10*/  ULDC UR8, c[0x0][0x228] ;  /* 0x00008a0000087ab9 */ /* 0x000fe20000000800 */
[----:B0-----:R-:W-:Y:S01]  /*14f20*/  PRMT R17, R10, 0x7770, RZ ;  /* 0x000077700a117816 */ /* 0x001fe200000000ff */
[----:B------:R-:W-:Y:S01]  /*14f30*/  IMAD.X R5, R14, 0x1, R21, P3 ;  /* 0x000000010e057824 */ /* 0x000fe200018e0615 */
[C---:B------:R-:W-:Y:S01]  /*14f40*/  IADD3 R8, P3, R15.reuse, R23, RZ ;  /* 0x000000170f087210 */ /* 0x040fe20007f7e0ff */
[----:B------:R-:W-:Y:S01]  /*14f50*/  VIADD R15, R15, UR4 ;  /* 0x000000040f0f7c36 */ /* 0x000fe20008000000 */
[----:B------:R-:W-:Y:S01]  /*14f60*/  PRMT R13, R10, 0x7771, RZ ;  /* 0x000077710a0d7816 */ /* 0x000fe200000000ff */
[----:B------:R0:W-:Y:S01]  /*14f70*/  @P1 STG.E.U8 desc[UR44][R6.64], R19 ;  /* 0x0000001306001986 */ /* 0x0001e2000c10112c */
[----:B------:R-:W-:Y:S01]  /*14f80*/  ULDC UR4, c[0x0][0x248] ;  /* 0x0000920000047ab9 */ /* 0x000fe20000000800 */
[----:B------:R-:W-:Y:S01]  /*14f90*/  IMAD.X R9, R14, 0x1, R24, P3 ;  /* 0x000000010e097824 */ /* 0x000fe200018e0618 */
[----:B------:R-:W-:Y:S01]  /*14fa0*/  ISETP.LT.AND P1, PT, R0, UR8, !P0 ;  /* 0x0000000800007c0c */ /* 0x000fe2000c721270 */
[----:B------:R1:W-:Y:S01]  /*14fb0*/  @P5 STG.E.U8 desc[UR44][R4.64], R17 ;  /* 0x0000001104005986 */ /* 0x0003e2000c10112c */
[----:B------:R-:W-:Y:S01]  /*14fc0*/  VIADD R12, R15, UR5 ;  /* 0x000000050f0c7c36 */ /* 0x000fe20008000000 */
[----:B------:R-:W-:-:S02]  /*14fd0*/  ULDC UR5, c[0x0][0x228] ;  /* 0x00008a0000057ab9 */ /* 0x000fc40000000800 */
[----:B------:R2:W-:Y:S01]  /*14fe0*/  @P4 STG.E.U8 desc[UR44][R8.64], R13 ;  /* 0x0000000d08004986 */ /* 0x0005e2000c10112c */
[----:B------:R-:W-:Y:S01]  /*14ff0*/  VIADD R2, R12, UR4 ;  /* 0x000000040c027c36 */ /* 0x000fe20008000000 */
[----:B------:R-:W-:Y:S01]  /*15000*/  ULDC UR4, c[0x0][0x228] ;  /* 0x00008a0000047ab9 */ /* 0x000fe20000000800 */
[----:B------:R-:W-:Y:S02]  /*15010*/  ISETP.LT.AND P0, PT, R3, UR5, !P0 ;  /* 0x0000000503007c0c */ /* 0x000fe4000c701270 */
[----:B0-----:R-:W-:Y:S02]  /*15020*/  SHF.R.S32.HI R7, RZ, 0x1f, R15 ;  /* 0x0000001fff077819 */ /* 0x001fe4000001140f */
[C---:B------:R-:W-:Y:S02]  /*15030*/  IADD3 R6, P4, R15.reuse, R23, RZ ;  /* 0x000000170f067210 */ /* 0x040fe40007f9e0ff */
[----:B-1----:R-:W-:Y:S02]  /*15040*/  IADD3 R4, P3, R15, R22, RZ ;  /* 0x000000160f047210 */ /* 0x002fe40007f7e0ff */
[----:B------:R-:W-:-:S02]  /*15050*/  SHF.R.S32.HI R16, RZ, 0x1f, R2 ;  /* 0x0000001fff107819 */ /* 0x000fc40000011402 */
[----:B--2---:R-:W-:Y:S01]  /*15060*/  SHF.R.S32.HI R13, RZ, 0x1f, R12 ;  /* 0x0000001fff0d7819 */ /* 0x004fe2000001140c */
[C-C-:B------:R-:W-:Y:S01]  /*15070*/  IMAD.X R5, R7.reuse, 0x1, R21.reuse, P3 ;  /* 0x0000000107057824 */ /* 0x140fe200018e0615 */
[CC--:B------:R-:W-:Y:S01]  /*15080*/  IADD3 R8, P5, R12.reuse, R22.reuse, RZ ;  /* 0x000000160c087210 */ /* 0x0c0fe20007fbe0ff */
[--C-:B------:R-:W-:Y:S01]  /*15090*/  IMAD.X R7, R7, 0x1, R24.reuse, P4 ;  /* 0x0000000107077824 */ /* 0x100fe200020e0618 */
[----:B------:R-:W-:Y:S02]  /*150a0*/  IADD3 R12, P4, R12, R23, RZ ;  /* 0x000000170c0c7210 */ /* 0x000fe40007f9e0ff */
[----:B------:R-:W-:Y:S01]  /*150b0*/  IADD3 R14, P3, R2, R22, RZ ;  /* 0x00000016020e7210 */ /* 0x000fe20007f7e0ff */
[C-C-:B------:R-:W-:Y:S01]  /*150c0*/  IMAD.X R9, R13.reuse, 0x1, R21.reuse, P5 ;  /* 0x000000010d097824 */ /* 0x140fe200028e0615 */
[C---:B------:R-:W-:Y:S01]  /*150d0*/  ISETP.LT.AND P5, PT, R0.reuse, UR6, !P2 ;  /* 0x0000000600007c0c */ /* 0x040fe2000d7a1270 */
[----:B------:R-:W-:Y:S01]  /*150e0*/  IMAD.X R13, R13, 0x1, R24, P4 ;  /* 0x000000010d0d7824 */ /* 0x000fe200020e0618 */
[C---:B------:R-:W-:Y:S01]  /*150f0*/  ISETP.LT.AND P2, PT, R3.reuse, UR4, !P2 ;  /* 0x0000000403007c0c */ /* 0x040fe2000d741270 */
[----:B------:R-:W-:Y:S01]  /*15100*/  ULDC UR4, c[0x0][0x228] ;  /* 0x00008a0000047ab9 */ /* 0x000fe20000000800 */
[----:B------:R-:W-:Y:S01]  /*15110*/  ISETP.LT.AND P4, PT, R0, UR7, !P6 ;  /* 0x0000000700007c0c */ /* 0x000fe2000f781270 */
[----:B------:R-:W-:Y:S01]  /*15120*/  IMAD.X R15, R16, 0x1, R21, P3 ;  /* 0x00000001100f7824 */ /* 0x000fe200018e0615 */
[----:B------:R-:W-:-:S02]  /*15130*/  ISETP.LT.AND P6, PT, R3, UR4, !P6 ;  /* 0x0000000403007c0c */ /* 0x000fc4000f7c1270 */
[----:B------:R-:W-:Y:S02]  /*15140*/  IADD3 R2, P3, R2, R23, RZ ;  /* 0x0000001702027210 */ /* 0x000fe40007f7e0ff */
[----:B------:R-:W-:Y:S02]  /*15150*/  PRMT R23, R10, 0x7773, RZ ;  /* 0x000077730a177816 */ /* 0x000fe400000000ff */
[C---:B------:R-:W-:Y:S01]  /*15160*/  PRMT R17, R11.reuse, 0x7773, RZ ;  /* 0x000077730b117816 */ /* 0x040fe200000000ff */
[----:B------:R0:W-:Y:S01]  /*15170*/  @P5 STG.E.U8 desc[UR44][R4.64], R25 ;  /* 0x0000001904005986 */ /* 0x0001e2000c10112c */
[C---:B------:R-:W-:Y:S01]  /*15180*/  PRMT R19, R11.reuse, 0x7772, RZ ;  /* 0x000077720b137816 */ /* 0x040fe200000000ff */
[----:B------:R-:W-:Y:S01]  /*15190*/  IMAD.X R3, R16, 0x1, R24, P3 ;  /* 0x0000000110037824 */ /* 0x000fe200018e0618 */
[C---:B------:R-:W-:Y:S01]  /*151a0*/  PRMT R21, R11.reuse, 0x7771, RZ ;  /* 0x000077710b157816 */ /* 0x040fe200000000ff */
[----:B------:R0:W-:Y:S01]  /*151b0*/  @P2 STG.E.U8 desc[UR44][R6.64], R23 ;  /* 0x0000001706002986 */ /* 0x0001e2000c10112c */
[----:B------:R-:W-:-:S05]  /*151c0*/  PRMT R11, R11, 0x7770, RZ ;  /* 0x000077700b0b7816 */ /* 0x000fca00000000ff */
[----:B------:R0:W-:Y:S04]  /*151d0*/  @P4 STG.E.U8 desc[UR44][R8.64], R11 ;  /* 0x0000000b08004986 */ /* 0x0001e8000c10112c */
[----:B------:R0:W-:Y:S04]  /*151e0*/  @P6 STG.E.U8 desc[UR44][R12.64], R21 ;  /* 0x000000150c006986 */ /* 0x0001e8000c10112c */
[----:B------:R0:W-:Y:S01]  /*151f0*/  @P1 STG.E.U8 desc[UR44][R14.64], R19 ;  /* 0x000000130e001986 */ /* 0x0001e2000c10112c */
[----:B------:R-:W-:Y:S05]  /*15200*/  @!P0 EXIT ;  /* 0x000000000000894d */ /* 0x000fea0003800000 */
[----:B------:R-:W-:Y:S01]  /*15210*/  STG.E.U8 desc[UR44][R2.64], R17 ;  /* 0x0000001102007986 */ /* 0x000fe2000c10112c */
[----:B------:R-:W-:Y:S05]  /*15220*/  EXIT ;  /* 0x000000000000794d */ /* 0x000fea0003800000 */
.L_x_3:
[----:B------:R-:W-:-:S00]  /*15230*/  BRA `(.L_x_3) ;  /* 0xfffffffc00fc7947 */ /* 0x000fc0000383ffff */
[----:B------:R-:W-:-:S00]  /*15240*/  NOP ;  /* 0x0000000000007918 */ /* 0x000fc00000000000 */
        /* <DEDUP_REMOVED lines=11> */
.L_x_4:


//--------------------- .nv.shared.matmul_kernel  --------------------------
	.section	.nv.shared.matmul_kernel,"aw",@nobits
	.sectionflags	@""
	.align	16
	.zero		1024


//--------------------- .nv.shared.reserved.0     --------------------------
	.section	.nv.shared.reserved.0,"aw",@nobits
	.weak		__nv_reservedSMEM_offset_0_alias
	.size		__nv_reservedSMEM_offset_0_alias, 0, 0
	.other		__nv_reservedSMEM_offset_0_alias,@"STO_CUDA_RESERVED_SHARED STV_DEFAULT"
__nv_reservedSMEM_offset_0_alias:
	.zero		0


//--------------------- .nv.constant0.matmul_kernel --------------------------
	.section	.nv.constant0.matmul_kernel,"a",@progbits
	.sectionflags	@""
	.align	4
.nv.constant0.matmul_kernel:
	.zero		608


//--------------------- SYMBOLS --------------------------

	.type		.nv.reservedSmem.offset0,@object
	.size		.nv.reservedSmem.offset0,0x4
